	.target	sm_90a

	.elftype	@"ET_EXEC"


//--------------------- .note.nv.tkinfo           --------------------------
	.section	.note.nv.tkinfo,"",@"SHT_NOTE"
	.sectionflags	@"SHF_NOTE_NV_TKINFO"
	.tkinfo
        /*0018*/ 	.word	0x00000002
        /*0030*/ 	.string	""
        /*0030*/ 	.string	"ptxas"
        /*0030*/ 	.string	"Cuda compilation tools, release 13.0, V13.0.88"
        /*0030*/ 	.string	"Build cuda_13.0.r13.0/compiler.36424714_0"
        /*0030*/ 	.string	"-arch sm_90a -m 64 "



//--------------------- .note.nv.cuinfo           --------------------------
	.section	.note.nv.cuinfo,"",@"SHT_NOTE"
	.sectionflags	@"SHF_NOTE_NV_CUINFO"
        /*0018*/ 	.short	0x0002
        /*001a*/ 	.short	0x005a
        /*001c*/ 	.short	0x0082
	.zero		2


//--------------------- .nv.info                  --------------------------
	.section	.nv.info,"",@"SHT_CUDA_INFO"
	.align	4


	//----- nvinfo : EIATTR_REGCOUNT
	.align		4
        /*0000*/ 	.byte	0x04, 0x2f
        /*0002*/ 	.short	(.L_15 - .L_14)
	.align		4
.L_14:
        /*0004*/ 	.word	index@(_ZN7cutlass13device_kernelINS_4gemm6kernel13GemmUniversalIN4cute5tupleIJiiiiEEENS1_10collective13CollectiveMmaINS1_34MainloopSm90TmaGmmaWarpSpecializedILi8ENS5_IJNS4_1CILi2EEENSA_ILi1EEESC_EEENS1_35KernelTmaWarpSpecializedCooperativeEEENS5_IJNSA_ILi192EEENSA_ILi240EEENSA_ILi32EEEEEENS_10bfloat16_tENS5_IJlSC_lEEESK_SL_NS4_8TiledMMAINS4_8MMA_AtomIJNS4_4SM904GMMA27MMA_64x16x16_F32BF16BF16_SSILNSP_5MajorE0ELSR_0ELNSP_7ScaleInE1ELSS_1EEEEEENS4_6LayoutISD_NS5_IJSC_NSA_ILi0EEESW_EEEEENS5_IJNS4_10UnderscoreESZ_SZ_EEEEENS4_13SM90_TMA_LOADENS4_14ComposedLayoutINS4_7SwizzleILi2ELi4ELi3EEENS4_18smem_ptr_flag_bitsILi16EEENSV_INS5_IJNSA_ILi8EEESI_EEENS5_IJSI_SC_EEEEEEEvNS4_8identityENS4_23SM90_TMA_LOAD_MULTICASTES1C_vS1D_EENS_8epilogue10collective6detail29Sm90TmaWarpSpecializedAdapterINS1H_15DefaultEpilogueISK_SL_SL_NS1G_6thread17LinearCombinationISK_Li1EffLNS1L_9ScaleType4KindE0ELNS_15FloatRoundStyleE2ESK_EENS1_15EpilogueDefaultEEEEEvvEEEEvNT_6ParamsE)
        /*0008*/ 	.word	0x000000a8


	//----- nvinfo : EIATTR_FRAME_SIZE
	.align		4
.L_15:
        /*000c*/ 	.byte	0x04, 0x11
        /*000e*/ 	.short	(.L_17 - .L_16)
	.align		4
.L_16:
        /*0010*/ 	.word	index@(_ZN7cutlass13device_kernelINS_4gemm6kernel13GemmUniversalIN4cute5tupleIJiiiiEEENS1_10collective13CollectiveMmaINS1_34MainloopSm90TmaGmmaWarpSpecializedILi8ENS5_IJNS4_1CILi2EEENSA_ILi1EEESC_EEENS1_35KernelTmaWarpSpecializedCooperativeEEENS5_IJNSA_ILi192EEENSA_ILi240EEENSA_ILi32EEEEEENS_10bfloat16_tENS5_IJlSC_lEEESK_SL_NS4_8TiledMMAINS4_8MMA_AtomIJNS4_4SM904GMMA27MMA_64x16x16_F32BF16BF16_SSILNSP_5MajorE0ELSR_0ELNSP_7ScaleInE1ELSS_1EEEEEENS4_6LayoutISD_NS5_IJSC_NSA_ILi0EEESW_EEEEENS5_IJNS4_10UnderscoreESZ_SZ_EEEEENS4_13SM90_TMA_LOADENS4_14ComposedLayoutINS4_7SwizzleILi2ELi4ELi3EEENS4_18smem_ptr_flag_bitsILi16EEENSV_INS5_IJNSA_ILi8EEESI_EEENS5_IJSI_SC_EEEEEEEvNS4_8identityENS4_23SM90_TMA_LOAD_MULTICASTES1C_vS1D_EENS_8epilogue10collective6detail29Sm90TmaWarpSpecializedAdapterINS1H_15DefaultEpilogueISK_SL_SL_NS1G_6thread17LinearCombinationISK_Li1EffLNS1L_9ScaleType4KindE0ELNS_15FloatRoundStyleE2ESK_EENS1_15EpilogueDefaultEEEEEvvEEEEvNT_6ParamsE)
        /*0014*/ 	.word	0x00000208


	//----- nvinfo : EIATTR_MIN_STACK_SIZE
	.align		4
.L_17:
        /*0018*/ 	.byte	0x04, 0x12
        /*001a*/ 	.short	(.L_19 - .L_18)
	.align		4
.L_18:
        /*001c*/ 	.word	index@(_ZN7cutlass13device_kernelINS_4gemm6kernel13GemmUniversalIN4cute5tupleIJiiiiEEENS1_10collective13CollectiveMmaINS1_34MainloopSm90TmaGmmaWarpSpecializedILi8ENS5_IJNS4_1CILi2EEENSA_ILi1EEESC_EEENS1_35KernelTmaWarpSpecializedCooperativeEEENS5_IJNSA_ILi192EEENSA_ILi240EEENSA_ILi32EEEEEENS_10bfloat16_tENS5_IJlSC_lEEESK_SL_NS4_8TiledMMAINS4_8MMA_AtomIJNS4_4SM904GMMA27MMA_64x16x16_F32BF16BF16_SSILNSP_5MajorE0ELSR_0ELNSP_7ScaleInE1ELSS_1EEEEEENS4_6LayoutISD_NS5_IJSC_NSA_ILi0EEESW_EEEEENS5_IJNS4_10UnderscoreESZ_SZ_EEEEENS4_13SM90_TMA_LOADENS4_14ComposedLayoutINS4_7SwizzleILi2ELi4ELi3EEENS4_18smem_ptr_flag_bitsILi16EEENSV_INS5_IJNSA_ILi8EEESI_EEENS5_IJSI_SC_EEEEEEEvNS4_8identityENS4_23SM90_TMA_LOAD_MULTICASTES1C_vS1D_EENS_8epilogue10collective6detail29Sm90TmaWarpSpecializedAdapterINS1H_15DefaultEpilogueISK_SL_SL_NS1G_6thread17LinearCombinationISK_Li1EffLNS1L_9ScaleType4KindE0ELNS_15FloatRoundStyleE2ESK_EENS1_15EpilogueDefaultEEEEEvvEEEEvNT_6ParamsE)
        /*0020*/ 	.word	0x00000208
.L_19:


//--------------------- .nv.compat                --------------------------
	.section	.nv.compat,"",@"SHT_CUDA_COMPAT_INFO"
	.align	4
        /*0000*/ 	.byte	0x02, 0x09, 0x01, 0x00, 0x02, 0x02, 0x04, 0x00, 0x02, 0x05, 0x05, 0x00, 0x03, 0x07, 0x01, 0x01
        /*0010*/ 	.byte	0x02, 0x03, 0x01, 0x00, 0x02, 0x06, 0x01, 0x00, 0x04, 0x0b, 0x08, 0x00, 0x00, 0x00, 0x00, 0x00
        /*0020*/ 	.byte	0x00, 0x00, 0x00, 0x00


//--------------------- .nv.info._ZN7cutlass13device_kernelINS_4gemm6kernel13GemmUniversalIN4cute5tupleIJiiiiEEENS1_10collective13CollectiveMmaINS1_34MainloopSm90TmaGmmaWarpSpecializedILi8ENS5_IJNS4_1CILi2EEENSA_ILi1EEESC_EEENS1_35KernelTmaWarpSpecializedCooperativeEEENS5_IJNSA_ILi192EEENSA_ILi240EEENSA_ILi32EEEEEENS_10bfloat16_tENS5_IJlSC_lEEESK_SL_NS4_8TiledMMAINS4_8MMA_AtomIJNS4_4SM904GMMA27MMA_64x16x16_F32BF16BF16_SSILNSP_5MajorE0ELSR_0ELNSP_7ScaleInE1ELSS_1EEEEEENS4_6LayoutISD_NS5_IJSC_NSA_ILi0EEESW_EEEEENS5_IJNS4_10UnderscoreESZ_SZ_EEEEENS4_13SM90_TMA_LOADENS4_14ComposedLayoutINS4_7SwizzleILi2ELi4ELi3EEENS4_18smem_ptr_flag_bitsILi16EEENSV_INS5_IJNSA_ILi8EEESI_EEENS5_IJSI_SC_EEEEEEEvNS4_8identityENS4_23SM90_TMA_LOAD_MULTICASTES1C_vS1D_EENS_8epilogue10collective6detail29Sm90TmaWarpSpecializedAdapterINS1H_15DefaultEpilogueISK_SL_SL_NS1G_6thread17LinearCombinationISK_Li1EffLNS1L_9ScaleType4KindE0ELNS_15FloatRoundStyleE2ESK_EENS1_15EpilogueDefaultEEEEEvvEEEEvNT_6ParamsE --------------------------
	.section	.nv.info._ZN7cutlass13device_kernelINS_4gemm6kernel13GemmUniversalIN4cute5tupleIJiiiiEEENS1_10collective13CollectiveMmaINS1_34MainloopSm90TmaGmmaWarpSpecializedILi8ENS5_IJNS4_1CILi2EEENSA_ILi1EEESC_EEENS1_35KernelTmaWarpSpecializedCooperativeEEENS5_IJNSA_ILi192EEENSA_ILi240EEENSA_ILi32EEEEEENS_10bfloat16_tENS5_IJlSC_lEEESK_SL_NS4_8TiledMMAINS4_8MMA_AtomIJNS4_4SM904GMMA27MMA_64x16x16_F32BF16BF16_SSILNSP_5MajorE0ELSR_0ELNSP_7ScaleInE1ELSS_1EEEEEENS4_6LayoutISD_NS5_IJSC_NSA_ILi0EEESW_EEEEENS5_IJNS4_10UnderscoreESZ_SZ_EEEEENS4_13SM90_TMA_LOADENS4_14ComposedLayoutINS4_7SwizzleILi2ELi4ELi3EEENS4_18smem_ptr_flag_bitsILi16EEENSV_INS5_IJNSA_ILi8EEESI_EEENS5_IJSI_SC_EEEEEEEvNS4_8identityENS4_23SM90_TMA_LOAD_MULTICASTES1C_vS1D_EENS_8epilogue10collective6detail29Sm90TmaWarpSpecializedAdapterINS1H_15DefaultEpilogueISK_SL_SL_NS1G_6thread17LinearCombinationISK_Li1EffLNS1L_9ScaleType4KindE0ELNS_15FloatRoundStyleE2ESK_EENS1_15EpilogueDefaultEEEEEvvEEEEvNT_6ParamsE,"",@"SHT_CUDA_INFO"
	.sectionflags	@""
	.align	4


	//----- nvinfo : EIATTR_CUDA_API_VERSION
	.align		4
        /*0000*/ 	.byte	0x04, 0x37
        /*0002*/ 	.short	(.L_21 - .L_20)
.L_20:
        /*0004*/ 	.word	0x00000082


	//----- nvinfo : EIATTR_KPARAM_INFO
	.align		4
.L_21:
        /*0008*/ 	.byte	0x04, 0x17
        /*000a*/ 	.short	(.L_23 - .L_22)
.L_22:
        /*000c*/ 	.word	0x00000000
        /*0010*/ 	.short	0x0000
        /*0012*/ 	.short	0x0070
        /*0014*/ 	.byte	0x00, 0xf0, 0x01, 0x10


	//----- nvinfo : EIATTR_SPARSE_MMA_MASK
	.align		4
.L_23:
        /*0018*/ 	.byte	0x03, 0x50
        /*001a*/ 	.short	0x0000


	//----- nvinfo : EIATTR_MAXREG_COUNT
	.align		4
        /*001c*/ 	.byte	0x03, 0x1b
        /*001e*/ 	.short	0x00a8


	//----- nvinfo : EIATTR_NUM_BARRIERS
	.align		4
        /*0020*/ 	.byte	0x02, 0x4c
        /*0022*/ 	.byte	0x01
	.zero		1


	//----- nvinfo : EIATTR_EXTERNS
	.align		4
        /*0024*/ 	.byte	0x04, 0x0f
        /*0026*/ 	.short	(.L_25 - .L_24)


	//   ....[0]....
	.align		4
.L_24:
        /*0028*/ 	.word	index@(__assertfail)


	//----- nvinfo : EIATTR_ANNOTATIONS
	.align		4
.L_25:
        /*002c*/ 	.byte	0x04, 0x55
        /*002e*/ 	.short	(.L_27 - .L_26)


	//   ....[0]....
.L_26:
        /*0030*/ 	.word	0x00000001
        /*0034*/ 	.byte	0xa0, 0x07, 0x00, 0x00, 0x01, 0x00, 0x00, 0x00, 0x90, 0x08, 0x00, 0x00, 0x01, 0x00, 0x00, 0x00
        /* <DEDUP_REMOVED lines=205> */
        /*0d14*/ 	.byte	0x20, 0x89, 0x01, 0x00, 0x01, 0x00, 0x00, 0x00, 0x40, 0x8f, 0x01, 0x00


	//----- nvinfo : EIATTR_MERCURY_ISA_VERSION
	.align		4
.L_27:
        /*0d20*/ 	.byte	0x03, 0x5f
        /*0d22*/ 	.short	0x0101


	//----- nvinfo : EIATTR_INT_WARP_WIDE_INSTR_OFFSETS
	.align		4
        /*0d24*/ 	.byte	0x04, 0x31
        /*0d26*/ 	.short	(.L_29 - .L_28)


	//   ....[0]....
.L_28:
        /*0d28*/ 	.word	0x00000530


	//   ....[1]....
        /*0d2c*/ 	.word	0x00000550


	//   ....[2]....
        /*0d30*/ 	.word	0x000006f0


	//----- nvinfo : EIATTR_COOP_GROUP_MASK_REGIDS
	.align		4
.L_29:
        /*0d34*/ 	.byte	0x04, 0x29
        /*0d36*/ 	.short	(.L_31 - .L_30)


	//   ....[0]....
.L_30:
        /*0d38*/ 	.word	0xffffffff


	//   ....[1]....
        /*0d3c*/ 	.word	0xffffffff


	//   ....[2]....
        /*0d40*/ 	.word	0xffffffff


	//   ....[3]....
        /*0d44*/ 	.word	0xffffffff


	//   ....[4]....
        /*0d48*/ 	.word	0xffffffff


	//   ....[5]....
        /*0d4c*/ 	.word	0xffffffff


	//----- nvinfo : EIATTR_COOP_GROUP_INSTR_OFFSETS
	.align		4
.L_31:
        /*0d50*/ 	.byte	0x04, 0x28
        /*0d52*/ 	.short	(.L_33 - .L_32)


	//   ....[0]....
.L_32:
        /*0d54*/ 	.word	0x00000070


	//   ....[1]....
        /*0d58*/ 	.word	0x00000080


	//   ....[2]....
        /*0d5c*/ 	.word	0x00000140


	//   ....[3]....
        /*0d60*/ 	.word	0x00000390


	//   ....[4]....
        /*0d64*/ 	.word	0x000008e0


	//   ....[5]....
        /*0d68*/ 	.word	0x00001450


	//----- nvinfo : EIATTR_REG_RECONFIG
	.align		4
.L_33:
        /*0d6c*/ 	.byte	0x01, 0x54
	.zero		2


	//----- nvinfo : EIATTR_SYSCALL_OFFSETS
	.align		4
        /*0d70*/ 	.byte	0x04, 0x46
        /*0d72*/ 	.short	(.L_35 - .L_34)


	//   ....[0]....
.L_34:
        /*0d74*/ 	.word	0x00001600


	//----- nvinfo : EIATTR_MBARRIER_INSTR_OFFSETS
	.align		4
.L_35:
        /*0d78*/ 	.byte	0x04, 0x39
        /*0d7a*/ 	.short	(.L_37 - .L_36)


	//   ....[0]....
.L_36:
        /*0d7c*/ 	.word	0x00000260
        /*0d80*/ 	.word	0x000000ff
        /*0d84*/ 	.word	0x00000000
        /*0d88*/ 	.short	0x0100
        /*0d8a*/ 	.byte	0x08
	.zero		1


	//   ....[1]....
        /*0d8c*/ 	.word	0x00000270
        /*0d90*/ 	.word	0x000000ff
        /*0d94*/ 	.word	0x00000040
        /*0d98*/ 	.short	0x0100
        /*0d9a*/ 	.byte	0x08
	.zero		1


	//   ....[2]....
        /*0d9c*/ 	.word	0x00000280
        /*0da0*/ 	.word	0x000000ff
        /*0da4*/ 	.word	0x00000008
        /*0da8*/ 	.short	0x0100
        /*0daa*/ 	.byte	0x08
	.zero		1


	//   ....[3]....
        /*0dac*/ 	.word	0x00000290
        /*0db0*/ 	.word	0x000000ff
        /*0db4*/ 	.word	0x00000048
        /*0db8*/ 	.short	0x0100
        /*0dba*/ 	.byte	0x08
	.zero		1


	//   ....[4]....
        /*0dbc*/ 	.word	0x000002a0
        /*0dc0*/ 	.word	0x000000ff
        /*0dc4*/ 	.word	0x00000010
        /*0dc8*/ 	.short	0x0100
        /*0dca*/ 	.byte	0x08
	.zero		1


	//   ....[5]....
        /*0dcc*/ 	.word	0x000002b0
        /*0dd0*/ 	.word	0x000000ff
        /*0dd4*/ 	.word	0x00000050
        /*0dd8*/ 	.short	0x0100
        /*0dda*/ 	.byte	0x08
	.zero		1


	//   ....[6]....
        /*0ddc*/ 	.word	0x000002c0
        /*0de0*/ 	.word	0x000000ff
        /*0de4*/ 	.word	0x00000018
        /*0de8*/ 	.short	0x0100
        /*0dea*/ 	.byte	0x08
	.zero		1


	//   ....[7]....
        /*0dec*/ 	.word	0x000002d0
        /*0df0*/ 	.word	0x000000ff
        /*0df4*/ 	.word	0x00000058
        /*0df8*/ 	.short	0x0100
        /*0dfa*/ 	.byte	0x08
	.zero		1


	//   ....[8]....
        /*0dfc*/ 	.word	0x000002e0
        /*0e00*/ 	.word	0x000000ff
        /*0e04*/ 	.word	0x00000020
        /*0e08*/ 	.short	0x0100
        /*0e0a*/ 	.byte	0x08
	.zero		1


	//   ....[9]....
        /*0e0c*/ 	.word	0x000002f0
        /*0e10*/ 	.word	0x000000ff
        /*0e14*/ 	.word	0x00000060
        /*0e18*/ 	.short	0x0100
        /*0e1a*/ 	.byte	0x08
	.zero		1


	//   ....[10]....
        /*0e1c*/ 	.word	0x00000300
        /*0e20*/ 	.word	0x000000ff
        /*0e24*/ 	.word	0x00000028
        /*0e28*/ 	.short	0x0100
        /*0e2a*/ 	.byte	0x08
	.zero		1


	//   ....[11]....
        /*0e2c*/ 	.word	0x00000310
        /*0e30*/ 	.word	0x000000ff
        /*0e34*/ 	.word	0x00000068
        /*0e38*/ 	.short	0x0100
        /*0e3a*/ 	.byte	0x08
	.zero		1


	//   ....[12]....
        /*0e3c*/ 	.word	0x00000320
        /*0e40*/ 	.word	0x000000ff
        /*0e44*/ 	.word	0x00000030
        /*0e48*/ 	.short	0x0100
        /*0e4a*/ 	.byte	0x08
	.zero		1


	//   ....[13]....
        /*0e4c*/ 	.word	0x00000330
        /*0e50*/ 	.word	0x000000ff
        /*0e54*/ 	.word	0x00000070
        /*0e58*/ 	.short	0x0100
        /*0e5a*/ 	.byte	0x08
	.zero		1


	//   ....[14]....
        /*0e5c*/ 	.word	0x00000340
        /*0e60*/ 	.word	0x000000ff
        /*0e64*/ 	.word	0x00000038
        /*0e68*/ 	.short	0x0100
        /*0e6a*/ 	.byte	0x08
	.zero		1


	//   ....[15]....
        /*0e6c*/ 	.word	0x00000350
        /*0e70*/ 	.word	0x000000ff
        /*0e74*/ 	.word	0x00000078
        /*0e78*/ 	.short	0x0100
        /*0e7a*/ 	.byte	0x08
	.zero		1


	//   ....[16]....
        /*0e7c*/ 	.word	0x000007d0
        /*0e80*/ 	.word	0x000000ff
        /*0e84*/ 	.word	0x00000090
        /*0e88*/ 	.short	0x0100
        /*0e8a*/ 	.byte	0x06
	.zero		1


	//   ....[17]....
        /*0e8c*/ 	.word	0x00000860
        /*0e90*/ 	.word	0x000000ff
        /*0e94*/ 	.word	0x00000098
        /*0e98*/ 	.short	0x0100
        /*0e9a*/ 	.byte	0x06
	.zero		1


	//   ....[18]....
        /*0e9c*/ 	.word	0x000016f0
        /*0ea0*/ 	.word	0x00000003
        /*0ea4*/ 	.word	0x00000000
        /*0ea8*/ 	.short	0x010a
        /*0eaa*/ 	.byte	0x3f
	.zero		1


	//   ....[19]....
        /*0eac*/ 	.word	0x00001730
        /*0eb0*/ 	.word	0x00000003
        /*0eb4*/ 	.word	0x00000000
        /*0eb8*/ 	.short	0x010a
        /*0eba*/ 	.byte	0x3f
	.zero		1


	//   ....[20]....
        /*0ebc*/ 	.word	0x00003da0
        /*0ec0*/ 	.word	0x000000ff
        /*0ec4*/ 	.word	0x00000000
        /*0ec8*/ 	.short	0x010a
        /*0eca*/ 	.byte	0x04
	.zero		1


	//   ....[21]....
        /*0ecc*/ 	.word	0x00003de0
        /*0ed0*/ 	.word	0x000000ff
        /*0ed4*/ 	.word	0x00000000
        /*0ed8*/ 	.short	0x010a
        /*0eda*/ 	.byte	0x04
	.zero		1


	//   ....[22]....
        /*0edc*/ 	.word	0x00006300
        /*0ee0*/ 	.word	0x00000005
        /*0ee4*/ 	.word	0x00000000
        /*0ee8*/ 	.short	0x0101
        /*0eea*/ 	.byte	0x3f
	.zero		1


	//   ....[23]....
        /*0eec*/ 	.word	0x00006510
        /*0ef0*/ 	.word	0x00000000
        /*0ef4*/ 	.word	0x00000000
        /*0ef8*/ 	.short	0x0101
        /*0efa*/ 	.byte	0x3f
	.zero		1


	//   ....[24]....
        /*0efc*/ 	.word	0x000184a0
        /*0f00*/ 	.word	0x0000000f
        /*0f04*/ 	.word	0x00000040
        /*0f08*/ 	.short	0x010a
        /*0f0a*/ 	.byte	0x3f
	.zero		1


	//   ....[25]....
        /*0f0c*/ 	.word	0x00018870
        /*0f10*/ 	.word	0x00000003
        /*0f14*/ 	.word	0x00000098
        /*0f18*/ 	.short	0x0101
        /*0f1a*/ 	.byte	0x3f
	.zero		1


	//   ....[26]....
        /*0f1c*/ 	.word	0x00019000
        /*0f20*/ 	.word	0x00000007
        /*0f24*/ 	.word	0x00000000
        /*0f28*/ 	.short	0x010a
        /*0f2a*/ 	.byte	0x3f
	.zero		1


	//   ....[27]....
        /*0f2c*/ 	.word	0x00019080
        /*0f30*/ 	.word	0x00000009
        /*0f34*/ 	.word	0x00000000
        /*0f38*/ 	.short	0x010a
        /*0f3a*/ 	.byte	0x3f
	.zero		1


	//   ....[28]....
        /*0f3c*/ 	.word	0x00019110
        /*0f40*/ 	.word	0x00000006
        /*0f44*/ 	.word	0x00000000
        /*0f48*/ 	.short	0x010a
        /*0f4a*/ 	.byte	0x3f
	.zero		1


	//   ....[29]....
        /*0f4c*/ 	.word	0x000191a0
        /*0f50*/ 	.word	0x00000009
        /*0f54*/ 	.word	0x00000000
        /*0f58*/ 	.short	0x010a
        /*0f5a*/ 	.byte	0x3f
	.zero		1


	//   ....[30]....
        /*0f5c*/ 	.word	0x00019230
        /*0f60*/ 	.word	0x00000006
        /*0f64*/ 	.word	0x00000000
        /*0f68*/ 	.short	0x010a
        /*0f6a*/ 	.byte	0x3f
	.zero		1


	//   ....[31]....
        /*0f6c*/ 	.word	0x000192c0
        /*0f70*/ 	.word	0x00000009
        /*0f74*/ 	.word	0x00000000
        /*0f78*/ 	.short	0x010a
        /*0f7a*/ 	.byte	0x3f
	.zero		1


	//   ....[32]....
        /*0f7c*/ 	.word	0x00019350
        /*0f80*/ 	.word	0x00000006
        /*0f84*/ 	.word	0x00000000
        /*0f88*/ 	.short	0x010a
        /*0f8a*/ 	.byte	0x3f
	.zero		1


	//   ....[33]....
        /*0f8c*/ 	.word	0x000193e0
        /*0f90*/ 	.word	0x00000003
        /*0f94*/ 	.word	0x00000000
        /*0f98*/ 	.short	0x010a
        /*0f9a*/ 	.byte	0x3f
	.zero		1


	//   ....[34]....
        /*0f9c*/ 	.word	0x00019440
        /*0fa0*/ 	.word	0x00000003
        /*0fa4*/ 	.word	0x00000000
        /*0fa8*/ 	.short	0x010a
        /*0faa*/ 	.byte	0x3f
	.zero		1


	//   ....[35]....
        /*0fac*/ 	.word	0x000194a0
        /*0fb0*/ 	.word	0x00000009
        /*0fb4*/ 	.word	0x00000000
        /*0fb8*/ 	.short	0x010a
        /*0fba*/ 	.byte	0x3f
	.zero		1


	//   ....[36]....
        /*0fbc*/ 	.word	0x00019570
        /*0fc0*/ 	.word	0x0000000f
        /*0fc4*/ 	.word	0x00000040
        /*0fc8*/ 	.short	0x010a
        /*0fca*/ 	.byte	0x3f
	.zero		1


	//   ....[37]....
        /*0fcc*/ 	.word	0x00019640
        /*0fd0*/ 	.word	0x00000007
        /*0fd4*/ 	.word	0x00000000
        /*0fd8*/ 	.short	0x010a
        /*0fda*/ 	.byte	0x3f
	.zero		1


	//   ....[38]....
        /*0fdc*/ 	.word	0x00019690
        /*0fe0*/ 	.word	0x00000009
        /*0fe4*/ 	.word	0x00000000
        /*0fe8*/ 	.short	0x010a
        /*0fea*/ 	.byte	0x3f
	.zero		1


	//   ....[39]....
        /*0fec*/ 	.word	0x000196e0
        /*0ff0*/ 	.word	0x00000006
        /*0ff4*/ 	.word	0x00000000
        /*0ff8*/ 	.short	0x010a
        /*0ffa*/ 	.byte	0x3f
	.zero		1


	//   ....[40]....
        /*0ffc*/ 	.word	0x00019730
        /*1000*/ 	.word	0x00000009
        /*1004*/ 	.word	0x00000000
        /*1008*/ 	.short	0x010a
        /*100a*/ 	.byte	0x3f
	.zero		1


	//   ....[41]....
        /*100c*/ 	.word	0x00019780
        /*1010*/ 	.word	0x00000006
        /*1014*/ 	.word	0x00000000
        /*1018*/ 	.short	0x010a
        /*101a*/ 	.byte	0x3f
	.zero		1


	//   ....[42]....
        /*101c*/ 	.word	0x000197d0
        /*1020*/ 	.word	0x00000009
        /*1024*/ 	.word	0x00000000
        /*1028*/ 	.short	0x010a
        /*102a*/ 	.byte	0x3f
	.zero		1


	//   ....[43]....
        /*102c*/ 	.word	0x00019820
        /*1030*/ 	.word	0x00000006
        /*1034*/ 	.word	0x00000000
        /*1038*/ 	.short	0x010a
        /*103a*/ 	.byte	0x3f
	.zero		1


	//----- nvinfo : EIATTR_NUM_MBARRIERS
	.align		4
.L_37:
        /*103c*/ 	.byte	0x03, 0x38
        /*103e*/ 	.short	0x0012


	//----- nvinfo : EIATTR_EXIT_INSTR_OFFSETS
	.align		4
        /*1040*/ 	.byte	0x04, 0x1c
        /*1042*/ 	.short	(.L_39 - .L_38)


	//   ....[0]....
.L_38:
        /*1044*/ 	.word	0x00000a60


	//   ....[1]....
        /*1048*/ 	.word	0x00001300


	//   ....[2]....
        /*104c*/ 	.word	0x00017b70


	//   ....[3]....
        /*1050*/ 	.word	0x00018120


	//   ....[4]....
        /*1054*/ 	.word	0x00019430


	//----- nvinfo : EIATTR_MAX_THREADS
	.align		4
.L_39:
        /*1058*/ 	.byte	0x04, 0x05
        /*105a*/ 	.short	(.L_41 - .L_40)
.L_40:
        /*105c*/ 	.word	0x00000180
        /*1060*/ 	.word	0x00000001
        /*1064*/ 	.word	0x00000001


	//----- nvinfo : EIATTR_CRS_STACK_SIZE
	.align		4
.L_41:
        /*1068*/ 	.byte	0x04, 0x1e
        /*106a*/ 	.short	(.L_43 - .L_42)
.L_42:
        /*106c*/ 	.word	0x00000000


	//----- nvinfo : EIATTR_CBANK_PARAM_SIZE
	.align		4
.L_43:
        /*1070*/ 	.byte	0x03, 0x19
        /*1072*/ 	.short	0x0470


	//----- nvinfo : EIATTR_PARAM_CBANK
	.align		4
        /*1074*/ 	.byte	0x04, 0x0a
        /*1076*/ 	.short	(.L_45 - .L_44)
	.align		4
.L_44:
        /*1078*/ 	.word	index@(.nv.constant0._ZN7cutlass13device_kernelINS_4gemm6kernel13GemmUniversalIN4cute5tupleIJiiiiEEENS1_10collective13CollectiveMmaINS1_34MainloopSm90TmaGmmaWarpSpecializedILi8ENS5_IJNS4_1CILi2EEENSA_ILi1EEESC_EEENS1_35KernelTmaWarpSpecializedCooperativeEEENS5_IJNSA_ILi192EEENSA_ILi240EEENSA_ILi32EEEEEENS_10bfloat16_tENS5_IJlSC_lEEESK_SL_NS4_8TiledMMAINS4_8MMA_AtomIJNS4_4SM904GMMA27MMA_64x16x16_F32BF16BF16_SSILNSP_5MajorE0ELSR_0ELNSP_7ScaleInE1ELSS_1EEEEEENS4_6LayoutISD_NS5_IJSC_NSA_ILi0EEESW_EEEEENS5_IJNS4_10UnderscoreESZ_SZ_EEEEENS4_13SM90_TMA_LOADENS4_14ComposedLayoutINS4_7SwizzleILi2ELi4ELi3EEENS4_18smem_ptr_flag_bitsILi16EEENSV_INS5_IJNSA_ILi8EEESI_EEENS5_IJSI_SC_EEEEEEEvNS4_8identityENS4_23SM90_TMA_LOAD_MULTICASTES1C_vS1D_EENS_8epilogue10collective6detail29Sm90TmaWarpSpecializedAdapterINS1H_15DefaultEpilogueISK_SL_SL_NS1G_6thread17LinearCombinationISK_Li1EffLNS1L_9ScaleType4KindE0ELNS_15FloatRoundStyleE2ESK_EENS1_15EpilogueDefaultEEEEEvvEEEEvNT_6ParamsE)
        /*107c*/ 	.short	0x0210
        /*107e*/ 	.short	0x0470


	//----- nvinfo : EIATTR_SW_WAR
	.align		4
.L_45:
        /*1080*/ 	.byte	0x04, 0x36
        /*1082*/ 	.short	(.L_47 - .L_46)
.L_46:
        /*1084*/ 	.word	0x00000008
.L_47:


//--------------------- .nv.callgraph             --------------------------
	.section	.nv.callgraph,"",@"SHT_CUDA_CALLGRAPH"
	.align	4
	.sectionentsize	8
	.align		4
        /*0000*/ 	.word	0x00000000
	.align		4
        /*0004*/ 	.word	0xffffffff
	.align		4
        /*0008*/ 	.word	index@(_ZN7cutlass13device_kernelINS_4gemm6kernel13GemmUniversalIN4cute5tupleIJiiiiEEENS1_10collective13CollectiveMmaINS1_34MainloopSm90TmaGmmaWarpSpecializedILi8ENS5_IJNS4_1CILi2EEENSA_ILi1EEESC_EEENS1_35KernelTmaWarpSpecializedCooperativeEEENS5_IJNSA_ILi192EEENSA_ILi240EEENSA_ILi32EEEEEENS_10bfloat16_tENS5_IJlSC_lEEESK_SL_NS4_8TiledMMAINS4_8MMA_AtomIJNS4_4SM904GMMA27MMA_64x16x16_F32BF16BF16_SSILNSP_5MajorE0ELSR_0ELNSP_7ScaleInE1ELSS_1EEEEEENS4_6LayoutISD_NS5_IJSC_NSA_ILi0EEESW_EEEEENS5_IJNS4_10UnderscoreESZ_SZ_EEEEENS4_13SM90_TMA_LOADENS4_14ComposedLayoutINS4_7SwizzleILi2ELi4ELi3EEENS4_18smem_ptr_flag_bitsILi16EEENSV_INS5_IJNSA_ILi8EEESI_EEENS5_IJSI_SC_EEEEEEEvNS4_8identityENS4_23SM90_TMA_LOAD_MULTICASTES1C_vS1D_EENS_8epilogue10collective6detail29Sm90TmaWarpSpecializedAdapterINS1H_15DefaultEpilogueISK_SL_SL_NS1G_6thread17LinearCombinationISK_Li1EffLNS1L_9ScaleType4KindE0ELNS_15FloatRoundStyleE2ESK_EENS1_15EpilogueDefaultEEEEEvvEEEEvNT_6ParamsE)
	.align		4
        /*000c*/ 	.word	index@(__assertfail)
	.align		4
        /*0010*/ 	.word	0x00000000
	.align		4
        /*0014*/ 	.word	0xfffffffe
	.align		4
        /*0018*/ 	.word	0x00000000
	.align		4
        /*001c*/ 	.word	0xfffffffd
	.align		4
        /*0020*/ 	.word	0x00000000
	.align		4
        /*0024*/ 	.word	0xfffffffc


//--------------------- .nv.constant4             --------------------------
	.section	.nv.constant4,"a",@progbits
	.align	8
	.align		8
.nv.constant4:
        /*0000*/ 	.dword	__assertfail
	.align		8
        /*0008*/ 	.dword	__unnamed_1
	.align		8
        /*0010*/ 	.dword	_ZN39_INTERNAL_94905ef2_4_k_cu_1533cfcd_29734cuda3std3__45__cpo5beginE
	.align		8
        /*0018*/ 	.dword	_ZN39_INTERNAL_94905ef2_4_k_cu_1533cfcd_29734cuda3std3__45__cpo3endE
	.align		8
        /*0020*/ 	.dword	_ZN39_INTERNAL_94905ef2_4_k_cu_1533cfcd_29734cuda3std3__45__cpo6cbeginE
	.align		8
        /*0028*/ 	.dword	_ZN39_INTERNAL_94905ef2_4_k_cu_1533cfcd_29734cuda3std3__45__cpo4cendE
	.align		8
        /*0030*/ 	.dword	_ZN39_INTERNAL_94905ef2_4_k_cu_1533cfcd_29734cuda3std3__441_GLOBAL__N__94905ef2_4_k_cu_1533cfcd_29736ignoreE
	.align		8
        /*0038*/ 	.dword	_ZN39_INTERNAL_94905ef2_4_k_cu_1533cfcd_29734cuda3std3__419piecewise_constructE
	.align		8
        /*0040*/ 	.dword	_ZN39_INTERNAL_94905ef2_4_k_cu_1533cfcd_29734cuda3std3__48in_placeE
	.align		8
        /*0048*/ 	.dword	_ZN39_INTERNAL_94905ef2_4_k_cu_1533cfcd_29734cuda3std6ranges3__45__cpo4swapE
	.align		8
        /*0050*/ 	.dword	_ZN39_INTERNAL_94905ef2_4_k_cu_1533cfcd_29734cuda3std6ranges3__45__cpo9iter_moveE
	.align		8
        /*0058*/ 	.dword	_ZN39_INTERNAL_94905ef2_4_k_cu_1533cfcd_29734cute7productE
	.align		8
        /*0060*/ 	.dword	_ZN39_INTERNAL_94905ef2_4_k_cu_1533cfcd_29734cute1_E
	.align		8
        /*0068*/ 	.dword	$str$22
	.align		8
        /*0070*/ 	.dword	$str$23


//--------------------- .text._ZN7cutlass13device_kernelINS_4gemm6kernel13GemmUniversalIN4cute5tupleIJiiiiEEENS1_10collective13CollectiveMmaINS1_34MainloopSm90TmaGmmaWarpSpecializedILi8ENS5_IJNS4_1CILi2EEENSA_ILi1EEESC_EEENS1_35KernelTmaWarpSpecializedCooperativeEEENS5_IJNSA_ILi192EEENSA_ILi240EEENSA_ILi32EEEEEENS_10bfloat16_tENS5_IJlSC_lEEESK_SL_NS4_8TiledMMAINS4_8MMA_AtomIJNS4_4SM904GMMA27MMA_64x16x16_F32BF16BF16_SSILNSP_5MajorE0ELSR_0ELNSP_7ScaleInE1ELSS_1EEEEEENS4_6LayoutISD_NS5_IJSC_NSA_ILi0EEESW_EEEEENS5_IJNS4_10UnderscoreESZ_SZ_EEEEENS4_13SM90_TMA_LOADENS4_14ComposedLayoutINS4_7SwizzleILi2ELi4ELi3EEENS4_18smem_ptr_flag_bitsILi16EEENSV_INS5_IJNSA_ILi8EEESI_EEENS5_IJSI_SC_EEEEEEEvNS4_8identityENS4_23SM90_TMA_LOAD_MULTICASTES1C_vS1D_EENS_8epilogue10collective6detail29Sm90TmaWarpSpecializedAdapterINS1H_15DefaultEpilogueISK_SL_SL_NS1G_6thread17LinearCombinationISK_Li1EffLNS1L_9ScaleType4KindE0ELNS_15FloatRoundStyleE2ESK_EENS1_15EpilogueDefaultEEEEEvvEEEEvNT_6ParamsE --------------------------
	.section	.text._ZN7cutlass13device_kernelINS_4gemm6kernel13GemmUniversalIN4cute5tupleIJiiiiEEENS1_10collective13CollectiveMmaINS1_34MainloopSm90TmaGmmaWarpSpecializedILi8ENS5_IJNS4_1CILi2EEENSA_ILi1EEESC_EEENS1_35KernelTmaWarpSpecializedCooperativeEEENS5_IJNSA_ILi192EEENSA_ILi240EEENSA_ILi32EEEEEENS_10bfloat16_tENS5_IJlSC_lEEESK_SL_NS4_8TiledMMAINS4_8MMA_AtomIJNS4_4SM904GMMA27MMA_64x16x16_F32BF16BF16_SSILNSP_5MajorE0ELSR_0ELNSP_7ScaleInE1ELSS_1EEEEEENS4_6LayoutISD_NS5_IJSC_NSA_ILi0EEESW_EEEEENS5_IJNS4_10UnderscoreESZ_SZ_EEEEENS4_13SM90_TMA_LOADENS4_14ComposedLayoutINS4_7SwizzleILi2ELi4ELi3EEENS4_18smem_ptr_flag_bitsILi16EEENSV_INS5_IJNSA_ILi8EEESI_EEENS5_IJSI_SC_EEEEEEEvNS4_8identityENS4_23SM90_TMA_LOAD_MULTICASTES1C_vS1D_EENS_8epilogue10collective6detail29Sm90TmaWarpSpecializedAdapterINS1H_15DefaultEpilogueISK_SL_SL_NS1G_6thread17LinearCombinationISK_Li1EffLNS1L_9ScaleType4KindE0ELNS_15FloatRoundStyleE2ESK_EENS1_15EpilogueDefaultEEEEEvvEEEEvNT_6ParamsE,"ax",@progbits
	.align	128
.text._ZN7cutlass13device_kernelINS_4gemm6kernel13GemmUniversalIN4cute5tupleIJiiiiEEENS1_10collective13CollectiveMmaINS1_34MainloopSm90TmaGmmaWarpSpecializedILi8ENS5_IJNS4_1CILi2EEENSA_ILi1EEESC_EEENS1_35KernelTmaWarpSpecializedCooperativeEEENS5_IJNSA_ILi192EEENSA_ILi240EEENSA_ILi32EEEEEENS_10bfloat16_tENS5_IJlSC_lEEESK_SL_NS4_8TiledMMAINS4_8MMA_AtomIJNS4_4SM904GMMA27MMA_64x16x16_F32BF16BF16_SSILNSP_5MajorE0ELSR_0ELNSP_7ScaleInE1ELSS_1EEEEEENS4_6LayoutISD_NS5_IJSC_NSA_ILi0EEESW_EEEEENS5_IJNS4_10UnderscoreESZ_SZ_EEEEENS4_13SM90_TMA_LOADENS4_14ComposedLayoutINS4_7SwizzleILi2ELi4ELi3EEENS4_18smem_ptr_flag_bitsILi16EEENSV_INS5_IJNSA_ILi8EEESI_EEENS5_IJSI_SC_EEEEEEEvNS4_8identityENS4_23SM90_TMA_LOAD_MULTICASTES1C_vS1D_EENS_8epilogue10collective6detail29Sm90TmaWarpSpecializedAdapterINS1H_15DefaultEpilogueISK_SL_SL_NS1G_6thread17LinearCombinationISK_Li1EffLNS1L_9ScaleType4KindE0ELNS_15FloatRoundStyleE2ESK_EENS1_15EpilogueDefaultEEEEEvvEEEEvNT_6ParamsE:
        .type           _ZN7cutlass13device_kernelINS_4gemm6kernel13GemmUniversalIN4cute5tupleIJiiiiEEENS1_10collective13CollectiveMmaINS1_34MainloopSm90TmaGmmaWarpSpecializedILi8ENS5_IJNS4_1CILi2EEENSA_ILi1EEESC_EEENS1_35KernelTmaWarpSpecializedCooperativeEEENS5_IJNSA_ILi192EEENSA_ILi240EEENSA_ILi32EEEEEENS_10bfloat16_tENS5_IJlSC_lEEESK_SL_NS4_8TiledMMAINS4_8MMA_AtomIJNS4_4SM904GMMA27MMA_64x16x16_F32BF16BF16_SSILNSP_5MajorE0ELSR_0ELNSP_7ScaleInE1ELSS_1EEEEEENS4_6LayoutISD_NS5_IJSC_NSA_ILi0EEESW_EEEEENS5_IJNS4_10UnderscoreESZ_SZ_EEEEENS4_13SM90_TMA_LOADENS4_14ComposedLayoutINS4_7SwizzleILi2ELi4ELi3EEENS4_18smem_ptr_flag_bitsILi16EEENSV_INS5_IJNSA_ILi8EEESI_EEENS5_IJSI_SC_EEEEEEEvNS4_8identityENS4_23SM90_TMA_LOAD_MULTICASTES1C_vS1D_EENS_8epilogue10collective6detail29Sm90TmaWarpSpecializedAdapterINS1H_15DefaultEpilogueISK_SL_SL_NS1G_6thread17LinearCombinationISK_Li1EffLNS1L_9ScaleType4KindE0ELNS_15FloatRoundStyleE2ESK_EENS1_15EpilogueDefaultEEEEEvvEEEEvNT_6ParamsE,@function
        .size           _ZN7cutlass13device_kernelINS_4gemm6kernel13GemmUniversalIN4cute5tupleIJiiiiEEENS1_10collective13CollectiveMmaINS1_34MainloopSm90TmaGmmaWarpSpecializedILi8ENS5_IJNS4_1CILi2EEENSA_ILi1EEESC_EEENS1_35KernelTmaWarpSpecializedCooperativeEEENS5_IJNSA_ILi192EEENSA_ILi240EEENSA_ILi32EEEEEENS_10bfloat16_tENS5_IJlSC_lEEESK_SL_NS4_8TiledMMAINS4_8MMA_AtomIJNS4_4SM904GMMA27MMA_64x16x16_F32BF16BF16_SSILNSP_5MajorE0ELSR_0ELNSP_7ScaleInE1ELSS_1EEEEEENS4_6LayoutISD_NS5_IJSC_NSA_ILi0EEESW_EEEEENS5_IJNS4_10UnderscoreESZ_SZ_EEEEENS4_13SM90_TMA_LOADENS4_14ComposedLayoutINS4_7SwizzleILi2ELi4ELi3EEENS4_18smem_ptr_flag_bitsILi16EEENSV_INS5_IJNSA_ILi8EEESI_EEENS5_IJSI_SC_EEEEEEEvNS4_8identityENS4_23SM90_TMA_LOAD_MULTICASTES1C_vS1D_EENS_8epilogue10collective6detail29Sm90TmaWarpSpecializedAdapterINS1H_15DefaultEpilogueISK_SL_SL_NS1G_6thread17LinearCombinationISK_Li1EffLNS1L_9ScaleType4KindE0ELNS_15FloatRoundStyleE2ESK_EENS1_15EpilogueDefaultEEEEEvvEEEEvNT_6ParamsE,(.L_x_556 - _ZN7cutlass13device_kernelINS_4gemm6kernel13GemmUniversalIN4cute5tupleIJiiiiEEENS1_10collective13CollectiveMmaINS1_34MainloopSm90TmaGmmaWarpSpecializedILi8ENS5_IJNS4_1CILi2EEENSA_ILi1EEESC_EEENS1_35KernelTmaWarpSpecializedCooperativeEEENS5_IJNSA_ILi192EEENSA_ILi240EEENSA_ILi32EEEEEENS_10bfloat16_tENS5_IJlSC_lEEESK_SL_NS4_8TiledMMAINS4_8MMA_AtomIJNS4_4SM904GMMA27MMA_64x16x16_F32BF16BF16_SSILNSP_5MajorE0ELSR_0ELNSP_7ScaleInE1ELSS_1EEEEEENS4_6LayoutISD_NS5_IJSC_NSA_ILi0EEESW_EEEEENS5_IJNS4_10UnderscoreESZ_SZ_EEEEENS4_13SM90_TMA_LOADENS4_14ComposedLayoutINS4_7SwizzleILi2ELi4ELi3EEENS4_18smem_ptr_flag_bitsILi16EEENSV_INS5_IJNSA_ILi8EEESI_EEENS5_IJSI_SC_EEEEEEEvNS4_8identityENS4_23SM90_TMA_LOAD_MULTICASTES1C_vS1D_EENS_8epilogue10collective6detail29Sm90TmaWarpSpecializedAdapterINS1H_15DefaultEpilogueISK_SL_SL_NS1G_6thread17LinearCombinationISK_Li1EffLNS1L_9ScaleType4KindE0ELNS_15FloatRoundStyleE2ESK_EENS1_15EpilogueDefaultEEEEEvvEEEEvNT_6ParamsE)
        .other          _ZN7cutlass13device_kernelINS_4gemm6kernel13GemmUniversalIN4cute5tupleIJiiiiEEENS1_10collective13CollectiveMmaINS1_34MainloopSm90TmaGmmaWarpSpecializedILi8ENS5_IJNS4_1CILi2EEENSA_ILi1EEESC_EEENS1_35KernelTmaWarpSpecializedCooperativeEEENS5_IJNSA_ILi192EEENSA_ILi240EEENSA_ILi32EEEEEENS_10bfloat16_tENS5_IJlSC_lEEESK_SL_NS4_8TiledMMAINS4_8MMA_AtomIJNS4_4SM904GMMA27MMA_64x16x16_F32BF16BF16_SSILNSP_5MajorE0ELSR_0ELNSP_7ScaleInE1ELSS_1EEEEEENS4_6LayoutISD_NS5_IJSC_NSA_ILi0EEESW_EEEEENS5_IJNS4_10UnderscoreESZ_SZ_EEEEENS4_13SM90_TMA_LOADENS4_14ComposedLayoutINS4_7SwizzleILi2ELi4ELi3EEENS4_18smem_ptr_flag_bitsILi16EEENSV_INS5_IJNSA_ILi8EEESI_EEENS5_IJSI_SC_EEEEEEEvNS4_8identityENS4_23SM90_TMA_LOAD_MULTICASTES1C_vS1D_EENS_8epilogue10collective6detail29Sm90TmaWarpSpecializedAdapterINS1H_15DefaultEpilogueISK_SL_SL_NS1G_6thread17LinearCombinationISK_Li1EffLNS1L_9ScaleType4KindE0ELNS_15FloatRoundStyleE2ESK_EENS1_15EpilogueDefaultEEEEEvvEEEEvNT_6ParamsE,@"STO_CUDA_ENTRY STV_DEFAULT"
_ZN7cutlass13device_kernelINS_4gemm6kernel13GemmUniversalIN4cute5tupleIJiiiiEEENS1_10collective13CollectiveMmaINS1_34MainloopSm90TmaGmmaWarpSpecializedILi8ENS5_IJNS4_1CILi2EEENSA_ILi1EEESC_EEENS1_35KernelTmaWarpSpecializedCooperativeEEENS5_IJNSA_ILi192EEENSA_ILi240EEENSA_ILi32EEEEEENS_10bfloat16_tENS5_IJlSC_lEEESK_SL_NS4_8TiledMMAINS4_8MMA_AtomIJNS4_4SM904GMMA27MMA_64x16x16_F32BF16BF16_SSILNSP_5MajorE0ELSR_0ELNSP_7ScaleInE1ELSS_1EEEEEENS4_6LayoutISD_NS5_IJSC_NSA_ILi0EEESW_EEEEENS5_IJNS4_10UnderscoreESZ_SZ_EEEEENS4_13SM90_TMA_LOADENS4_14ComposedLayoutINS4_7SwizzleILi2ELi4ELi3EEENS4_18smem_ptr_flag_bitsILi16EEENSV_INS5_IJNSA_ILi8EEESI_EEENS5_IJSI_SC_EEEEEEEvNS4_8identityENS4_23SM90_TMA_LOAD_MULTICASTES1C_vS1D_EENS_8epilogue10collective6detail29Sm90TmaWarpSpecializedAdapterINS1H_15DefaultEpilogueISK_SL_SL_NS1G_6thread17LinearCombinationISK_Li1EffLNS1L_9ScaleType4KindE0ELNS_15FloatRoundStyleE2ESK_EENS1_15EpilogueDefaultEEEEEvvEEEEvNT_6ParamsE:
[----:B------:R-:W0:Y:S02]  /*0000*/  LDC R1, c[0x0][0x28] ;  /* 0x00000a00ff017b82 */ /* 0x000e240000000800 */
[----:B0-----:R-:W-:Y:S01]  /*0010*/  VIADD R1, R1, 0xfffffdf8 ;  /* 0xfffffdf801017836 */ /* 0x001fe20000000000 */
[----:B------:R-:W0:Y:S01]  /*0020*/  S2R R5, SR_TID.X ;  /* 0x0000000000057919 */ /* 0x000e220000002100 */
[----:B------:R-:W-:Y:S01]  /*0030*/  ELECT P0, URZ, PT ;  /* 0x00000000003f782f */ /* 0x000fe20003800000 */
[----:B------:R-:W-:Y:S01]  /*0040*/  BSSY B0, `(.L_x_0) ;  /* 0x000000f000007945 */ /* 0x000fe20003800000 */
[--C-:B0-----:R-:W-:Y:S02]  /*0050*/  SHF.R.U32.HI R0, RZ, 0x5, R5.reuse ;  /* 0x00000005ff007819 */ /* 0x101fe40000011605 */
[----:B------:R-:W-:-:S03]  /*0060*/  SHF.R.U32.HI R2, RZ, 0x7, R5 ;  /* 0x00000007ff027819 */ /* 0x000fc60000011605 */
[----:B------:R-:W0:Y:S04]  /*0070*/  SHFL.IDX PT, R3, R0, RZ, 0x1f ;  /* 0x00001fff00037589 */ /* 0x000e2800000e0000 */
[----:B------:R1:W2:Y:S01]  /*0080*/  SHFL.IDX PT, R6, R2, RZ, 0x1f ;  /* 0x00001fff02067589 */ /* 0x0002a200000e0000 */
[----:B0-----:R-:W-:-:S13]  /*0090*/  ISETP.NE.OR P0, PT, R3, RZ, !P0 ;  /* 0x000000ff0300720c */ /* 0x001fda0004705670 */
[----:B-12---:R-:W-:Y:S05]  /*00a0*/  @P0 BRA `(.L_x_1) ;  /* 0x0000000000200947 */ /* 0x006fea0003800000 */
[----:B------:R-:W-:Y:S02]  /*00b0*/  ULDC.64 UR4, c[0x0][0x198] ;  /* 0x0000660000047ab9 */ /* 0x000fe40000000a00 */
[----:B------:R-:W-:Y:S02]  /*00c0*/  UIADD3 UR6, UP0, UR4, 0xf0, URZ ;  /* 0x000000f004067890 */ /* 0x000fe4000ff1e03f */
[----:B------:R-:W-:Y:S02]  /*00d0*/  UIADD3 UR4, UP1, UR4, 0x1f0, URZ ;  /* 0x000001f004047890 */ /* 0x000fe4000ff3e03f */
[----:B------:R-:W-:Y:S02]  /*00e0*/  UIADD3.X UR7, URZ, UR5, URZ, UP0, !UPT ;  /* 0x000000053f077290 */ /* 0x000fe400087fe43f */
[----:B------:R-:W-:-:S07]  /*00f0*/  UIADD3.X UR5, URZ, UR5, URZ, UP1, !UPT ;  /* 0x000000053f057290 */ /* 0x000fce0008ffe43f */
[----:B------:R0:W-:Y:S02]  /*0100*/  UTMACCTL.PF [UR6] ;  /* 0x00000000060079b9 */ /* 0x0001e40008040000 */
[----:B------:R0:W-:Y:S02]  /*0110*/  UTMACCTL.PF [UR4] ;  /* 0x00000000040079b9 */ /* 0x0001e40008040000 */
[----:B0-----:R-:W-:Y:S01]  /*0120*/  NOP ;  /* 0x0000000000007918 */ /* 0x001fe20000000000 */
.L_x_1:
[----:B------:R-:W-:Y:S05]  /*0130*/  BSYNC B0 ;  /* 0x0000000000007941 */ /* 0x000fea0003800000 */
.L_x_0:
[----:B------:R-:W0:Y:S02]  /*0140*/  SHFL.IDX PT, R4, R0, RZ, 0x1f ;  /* 0x00001fff00047589 */ /* 0x000e2400000e0000 */
[----:B0-----:R-:W-:-:S13]  /*0150*/  ISETP.NE.AND P0, PT, R4, RZ, PT ;  /* 0x000000ff0400720c */ /* 0x001fda0003f05270 */
[----:B------:R-:W-:Y:S05]  /*0160*/  @P0 BRA `(.L_x_2) ;  /* 0x0000000000840947 */ /* 0x000fea0003800000 */
[----:B------:R-:W-:Y:S01]  /*0170*/  ELECT P0, URZ, PT ;  /* 0x00000000003f782f */ /* 0x000fe20003800000 */
[----:B------:R-:W-:-:S12]  /*0180*/  BSSY B0, `(.L_x_2) ;  /* 0x000001f000007945 */ /* 0x000fd80003800000 */
[----:B------:R-:W-:Y:S05]  /*0190*/  @!P0 BRA `(.L_x_3) ;  /* 0x0000000000748947 */ /* 0x000fea0003800000 */
[----:B------:R-:W0:Y:S01]  /*01a0*/  S2UR UR8, SR_CgaCtaId ;  /* 0x00000000000879c3 */ /* 0x000e220000008800 */
[----:B------:R-:W-:Y:S01]  /*01b0*/  UMOV UR4, 0x400 ;  /* 0x0000040000047882 */ /* 0x000fe20000000000 */
[----:B------:R-:W-:Y:S01]  /*01c0*/  UMOV UR5, 0x1 ;  /* 0x0000000100057882 */ /* 0x000fe20000000000 */
[----:B------:R-:W-:Y:S02]  /*01d0*/  UMOV UR6, 0x4 ;  /* 0x0000000400067882 */ /* 0x000fe40000000000 */
[----:B------:R-:W-:-:S04]  /*01e0*/  UIADD3 UR6, -UR6, 0x100000, URZ ;  /* 0x0010000006067890 */ /* 0x000fc8000fffe13f */
[----:B------:R-:W-:Y:S02]  /*01f0*/  USHF.L.U32 UR7, UR6, 0xb, URZ ;  /* 0x0000000b06077899 */ /* 0x000fe4000800063f */
[----:B------:R-:W-:Y:S02]  /*0200*/  USHF.L.U32 UR6, UR6, 0x1, URZ ;  /* 0x0000000106067899 */ /* 0x000fe4000800063f */
[----:B0-----:R-:W-:Y:S02]  /*0210*/  ULEA UR8, UR8, UR4, 0x18 ;  /* 0x0000000408087291 */ /* 0x001fe4000f8ec03f */
[----:B------:R-:W-:-:S04]  /*0220*/  UIADD3 UR4, -UR5, 0x100000, URZ ;  /* 0x0010000005047890 */ /* 0x000fc8000fffe13f */
[----:B------:R-:W-:Y:S02]  /*0230*/  USHF.L.U32 UR5, UR4, 0xb, URZ ;  /* 0x0000000b04057899 */ /* 0x000fe4000800063f */
[----:B------:R-:W-:Y:S01]  /*0240*/  USHF.L.U32 UR4, UR4, 0x1, URZ ;  /* 0x0000000104047899 */ /* 0x000fe2000800063f */
[----:B------:R-:W0:Y:S11]  /*0250*/  FENCE.VIEW.ASYNC.S ;  /* 0x00000000000073c6 */ /* 0x000e360000000000 */
[----:B0-----:R0:W1:Y:S01]  /*0260*/  SYNCS.EXCH.64 URZ, [UR8], UR4 ;  /* 0x00000004083f75b2 */ /* 0x0010620008000100 */
[----:B------:R0:W2:Y:S01]  /*0270*/  SYNCS.EXCH.64 URZ, [UR8+0x40], UR6 ;  /* 0x00004006083f75b2 */ /* 0x0000a20008000100 */
[----:B------:R0:W3:Y:S01]  /*0280*/  SYNCS.EXCH.64 URZ, [UR8+0x8], UR4 ;  /* 0x00000804083f75b2 */ /* 0x0000e20008000100 */
[----:B------:R0:W4:Y:S01]  /*0290*/  SYNCS.EXCH.64 URZ, [UR8+0x48], UR6 ;  /* 0x00004806083f75b2 */ /* 0x0001220008000100 */
[----:B------:R0:W0:Y:S01]  /*02a0*/  SYNCS.EXCH.64 URZ, [UR8+0x10], UR4 ;  /* 0x00001004083f75b2 */ /* 0x0000220008000100 */
        /* <DEDUP_REMOVED lines=11> */
[----:B------:R-:W-:Y:S01]  /*0360*/  NOP ;  /* 0x0000000000007918 */ /* 0x000fe20000000000 */
.L_x_3:
[----:B0-----:R-:W-:Y:S05]  /*0370*/  BSYNC B0 ;  /* 0x0000000000007941 */ /* 0x001fea0003800000 */
.L_x_2:
[----:B------:R-:W-:Y:S01]  /*0380*/  SHF.R.S32.HI R2, RZ, 0x1f, R5 ;  /* 0x0000001fff027819 */ /* 0x000fe20000011405 */
[----:B------:R-:W0:Y:S01]  /*0390*/  SHFL.IDX PT, R0, R0, RZ, 0x1f ;  /* 0x00001fff00007589 */ /* 0x000e2200000e0000 */
[----:B------:R-:W5:Y:S01]  /*03a0*/  S2UR UR8, SR_CTAID.X ;  /* 0x00000000000879c3 */ /* 0x000f620000002500 */
[----:B------:R-:W-:Y:S02]  /*03b0*/  ELECT P0, URZ, PT ;  /* 0x00000000003f782f */ /* 0x000fe40003800000 */
[----:B------:R-:W-:Y:S01]  /*03c0*/  LEA.HI R2, R2, R5, RZ, 0x7 ;  /* 0x0000000502027211 */ /* 0x000fe200078f38ff */
[----:B------:R-:W-:Y:S01]  /*03d0*/  ULDC UR4, c[0x0][0x150] ;  /* 0x0000540000047ab9 */ /* 0x000fe20000000800 */
[----:B------:R-:W-:Y:S01]  /*03e0*/  SHF.R.S32.HI R9, RZ, 0x1f, R4 ;  /* 0x0000001fff097819 */ /* 0x000fe20000011404 */
[----:B------:R-:W-:Y:S01]  /*03f0*/  NOP ;  /* 0x0000000000007918 */ /* 0x000fe20000000000 */
[----:B------:R-:W-:Y:S01]  /*0400*/  LOP3.LUT R2, R2, 0xffffff80, RZ, 0xc0, !PT ;  /* 0xffffff8002027812 */ /* 0x000fe200078ec0ff */
[----:B------:R-:W-:Y:S01]  /*0410*/  NOP ;  /* 0x0000000000007918 */ /* 0x000fe20000000000 */
[----:B------:R-:W-:Y:S01]  /*0420*/  LEA.HI R9, R9, R4, RZ, 0x2 ;  /* 0x0000000409097211 */ /* 0x000fe200078f10ff */
[----:B------:R-:W1:Y:S01]  /*0430*/  LDC R11, c[0x0][0x144] ;  /* 0x00005100ff0b7b82 */ /* 0x000e620000000800 */
[----:B------:R-:W-:Y:S01]  /*0440*/  ISETP.NE.AND P3, PT, R6, RZ, PT ;  /* 0x000000ff0600720c */ /* 0x000fe20003f65270 */
[----:B------:R-:W-:Y:S01]  /*0450*/  IMAD.IADD R7, R5, 0x1, -R2 ;  /* 0x0000000105077824 */ /* 0x000fe200078e0a02 */
[----:B------:R-:W-:Y:S01]  /*0460*/  LOP3.LUT R9, R9, 0x3ffffffc, RZ, 0xc0, !PT ;  /* 0x3ffffffc09097812 */ /* 0x000fe200078ec0ff */
[----:B------:R-:W2:Y:S03]  /*0470*/  S2R R2, SR_CTAID.Y ;  /* 0x0000000000027919 */ /* 0x000ea60000002600 */
[----:B------:R-:W-:Y:S01]  /*0480*/  SHF.R.S32.HI R8, RZ, 0x1f, R7 ;  /* 0x0000001fff087819 */ /* 0x000fe20000011407 */
[----:B------:R-:W-:Y:S01]  /*0490*/  IMAD.IADD R4, R4, 0x1, -R9 ;  /* 0x0000000104047824 */ /* 0x000fe200078e0a09 */
[----:B------:R-:W3:Y:S02]  /*04a0*/  LDC R12, c[0x0][0x140] ;  /* 0x00005000ff0c7b82 */ /* 0x000ee40000000800 */
[----:B------:R-:W-:-:S02]  /*04b0*/  LEA.HI R8, R8, R7, RZ, 0x3 ;  /* 0x0000000708087211 */ /* 0x000fc400078f18ff */
[----:B0-----:R-:W-:Y:S02]  /*04c0*/  ISETP.NE.OR P0, PT, R0, RZ, !P0 ;  /* 0x000000ff0000720c */ /* 0x001fe40004705670 */
[--C-:B------:R-:W-:Y:S02]  /*04d0*/  SHF.R.S32.HI R0, RZ, 0x3, R8.reuse ;  /* 0x00000003ff007819 */ /* 0x100fe40000011408 */
[----:B------:R-:W-:Y:S02]  /*04e0*/  SHF.R.S32.HI R5, RZ, 0x1f, R8 ;  /* 0x0000001fff057819 */ /* 0x000fe40000011408 */
[----:B-----5:R-:W-:Y:S02]  /*04f0*/  I2FP.F32.U32 R8, UR8 ;  /* 0x0000000800087c45 */ /* 0x020fe40008201000 */
[----:B------:R-:W-:-:S03]  /*0500*/  LEA.HI R5, R5, R0, RZ, 0x2 ;  /* 0x0000000005057211 */ /* 0x000fc600078f10ff */
[----:B------:R-:W-:Y:S01]  /*0510*/  FMUL R10, R8, UR4 ;  /* 0x00000004080a7c20 */ /* 0x000fe20008400000 */
[----:B------:R-:W-:Y:S01]  /*0520*/  LOP3.LUT R5, R5, 0xfffffffc, RZ, 0xc0, !PT ;  /* 0xfffffffc05057812 */ /* 0x000fe200078ec0ff */
[----:B------:R-:W-:Y:S01]  /*0530*/  VOTEU.ALL UP0, P0 ;  /* 0x00000000003f7886 */ /* 0x000fe20000000000 */
[----:B------:R-:W-:Y:S01]  /*0540*/  ULDC UR4, c[0x0][0x154] ;  /* 0x0000550000047ab9 */ /* 0x000fe20000000800 */
[----:B------:R-:W-:Y:S02]  /*0550*/  VOTEU.ALL UP1, P0 ;  /* 0x00000000003f7886 */ /* 0x000fe40000020000 */
[----:B------:R-:W0:Y:S01]  /*0560*/  F2I.U32.TRUNC.NTZ R10, R10 ;  /* 0x0000000a000a7305 */ /* 0x000e22000020f000 */
[----:B------:R-:W-:Y:S01]  /*0570*/  IMAD.IADD R5, R0, 0x1, -R5 ;  /* 0x0000000100057824 */ /* 0x000fe200078e0a05 */
[----:B------:R-:W5:Y:S01]  /*0580*/  @!UP0 S2UR UR7, SR_CgaCtaId ;  /* 0x00000000000789c3 */ /* 0x000f620000008800 */
[----:B------:R-:W-:Y:S01]  /*0590*/  @!UP0 UMOV UR6, 0x400 ;  /* 0x0000040000068882 */ /* 0x000fe20000000000 */
[----:B---3--:R-:W-:Y:S01]  /*05a0*/  ISETP.EQ.U32.AND P2, PT, R12, 0x1, PT ;  /* 0x000000010c00780c */ /* 0x008fe20003f42070 */
[----:B------:R-:W-:Y:S01]  /*05b0*/  IMAD R8, R4, 0x4, R5 ;  /* 0x0000000404087824 */ /* 0x000fe200078e0205 */
[----:B--2---:R-:W-:-:S04]  /*05c0*/  I2FP.F32.U32 R4, R2 ;  /* 0x0000000200047245 */ /* 0x004fc80000201000 */
[----:B------:R-:W-:Y:S01]  /*05d0*/  LEA.HI R0, R8, R8, RZ, 0x1 ;  /* 0x0000000808007211 */ /* 0x000fe200078f08ff */
[----:B------:R-:W2:Y:S03]  /*05e0*/  LDC R5, c[0x0][0x148] ;  /* 0x00005200ff057b82 */ /* 0x000ea60000000800 */
[----:B------:R-:W-:Y:S01]  /*05f0*/  LOP3.LUT R9, R0, 0xfffffffe, RZ, 0xc0, !PT ;  /* 0xfffffffe00097812 */ /* 0x000fe200078ec0ff */
[----:B0-----:R-:W-:Y:S02]  /*0600*/  IMAD.MOV R14, RZ, RZ, -R10 ;  /* 0x000000ffff0e7224 */ /* 0x001fe400078e0a0a */
[----:B------:R-:W-:Y:S01]  /*0610*/  FMUL R10, R4, UR4 ;  /* 0x00000004040a7c20 */ /* 0x000fe20008400000 */
[----:B------:R-:W-:Y:S01]  /*0620*/  SHF.R.S32.HI R0, RZ, 0x1f, R3 ;  /* 0x0000001fff007819 */ /* 0x000fe20000011403 */
[----:B------:R-:W-:Y:S01]  /*0630*/  UMOV UR4, 0x20 ;  /* 0x0000002000047882 */ /* 0x000fe20000000000 */
[----:B-1----:R-:W-:Y:S01]  /*0640*/  IMAD R4, R11, R14, UR8 ;  /* 0x000000080b047e24 */ /* 0x002fe2000f8e020e */
[----:B------:R-:W-:-:S04]  /*0650*/  @!UP0 UIADD3 UR4, -UR4, 0x100000, URZ ;  /* 0x0010000004048890 */ /* 0x000fc8000fffe13f */
[----:B------:R-:W-:Y:S02]  /*0660*/  @!UP0 USHF.L.U32 UR5, UR4, 0xb, URZ ;  /* 0x0000000b04058899 */ /* 0x000fe4000800063f */
[----:B------:R-:W-:Y:S01]  /*0670*/  @!UP0 USHF.L.U32 UR4, UR4, 0x1, URZ ;  /* 0x0000000104048899 */ /* 0x000fe2000800063f */
[----:B------:R-:W-:Y:S01]  /*0680*/  IMAD.IADD R9, R8, 0x1, -R9 ;  /* 0x0000000108097824 */ /* 0x000fe200078e0a09 */
[----:B------:R-:W0:Y:S01]  /*0690*/  F2I.U32.TRUNC.NTZ R10, R10 ;  /* 0x0000000a000a7305 */ /* 0x000e22000020f000 */
[----:B------:R-:W-:-:S03]  /*06a0*/  LEA.HI R0, R0, R3, RZ, 0x2 ;  /* 0x0000000300007211 */ /* 0x000fc600078f10ff */
[----:B------:R-:W-:Y:S01]  /*06b0*/  ISETP.NE.AND P4, PT, R9, R4, PT ;  /* 0x000000040900720c */ /* 0x000fe20003f85270 */
[----:B------:R-:W-:Y:S01]  /*06c0*/  IMAD.SHL.U32 R9, R8, 0x4, RZ ;  /* 0x0000000408097824 */ /* 0x000fe200078e00ff */
[----:B------:R-:W-:Y:S01]  /*06d0*/  LOP3.LUT R0, R0, 0xfffffffc, RZ, 0xc0, !PT ;  /* 0xfffffffc00007812 */ /* 0x000fe200078ec0ff */
[----:B-----5:R-:W-:Y:S01]  /*06e0*/  @!UP0 ULEA UR6, UR7, UR6, 0x18 ;  /* 0x0000000607068291 */ /* 0x020fe2000f8ec03f */
[----:B------:R-:W-:Y:S02]  /*06f0*/  VOTEU.ALL UP0, P0 ;  /* 0x00000000003f7886 */ /* 0x000fe40000000000 */
[----:B------:R-:W-:Y:S01]  /*0700*/  LOP3.LUT R13, R8, 0xc, R9, 0x78, !PT ;  /* 0x0000000c080d7812 */ /* 0x000fe200078e7809 */
[----:B------:R-:W-:Y:S01]  /*0710*/  IMAD.IADD R0, R3, 0x1, -R0 ;  /* 0x0000000103007824 */ /* 0x000fe200078e0a00 */
[----:B------:R-:W-:Y:S01]  /*0720*/  LOP3.LUT P0, RZ, R7, 0x7, RZ, 0xc0, !PT ;  /* 0x0000000707ff7812 */ /* 0x000fe2000780c0ff */
[----:B------:R-:W-:Y:S02]  /*0730*/  IMAD.MOV.U32 R7, RZ, RZ, 0x1 ;  /* 0x00000001ff077424 */ /* 0x000fe400078e00ff */
[----:B0-----:R-:W-:Y:S01]  /*0740*/  IMAD.MOV R14, RZ, RZ, -R10 ;  /* 0x000000ffff0e7224 */ /* 0x001fe200078e0a0a */
[----:B------:R-:W-:Y:S01]  /*0750*/  ISETP.NE.AND P1, PT, R0, 0x3, PT ;  /* 0x000000030000780c */ /* 0x000fe20003f25270 */
[----:B------:R-:W-:Y:S01]  /*0760*/  VIADD R10, R6, 0xffffffff ;  /* 0xffffffff060a7836 */ /* 0x000fe20000000000 */
[----:B------:R-:W-:Y:S01]  /*0770*/  @P4 LEA.HI R8, R13, R13, RZ, 0x1 ;  /* 0x0000000d0d084211 */ /* 0x000fe200078f08ff */
[----:B--2---:R-:W-:Y:S01]  /*0780*/  IMAD R9, R5, R14, R2 ;  /* 0x0000000e05097224 */ /* 0x004fe200078e0202 */
[----:B------:R-:W-:Y:S01]  /*0790*/  ISETP.EQ.OR P1, PT, R0, RZ, !P1 ;  /* 0x000000ff0000720c */ /* 0x000fe20004f22670 */
[----:B------:R0:W-:Y:S01]  /*07a0*/  STL [R1+0xa4], R13 ;  /* 0x0000a40d01007387 */ /* 0x0001e20000100800 */
[----:B------:R-:W-:-:S03]  /*07b0*/  @P4 SHF.R.S32.HI R8, RZ, 0x1, R8 ;  /* 0x00000001ff084819 */ /* 0x000fc60000011408 */
[----:B------:R-:W1:Y:S02]  /*07c0*/  FENCE.VIEW.ASYNC.S ;  /* 0x00000000000073c6 */ /* 0x000e640000000000 */
[----:B-1----:R0:W1:Y:S01]  /*07d0*/  @!UP0 SYNCS.EXCH.64 URZ, [UR6+0x90], UR4 ;  /* 0x00009004063f85b2 */ /* 0x0020620008000100 */
[----:B------:R-:W-:Y:S02]  /*07e0*/  ISETP.LT.U32.AND P0, PT, R13, 0x2, !P0 ;  /* 0x000000020d00780c */ /* 0x000fe40004701070 */
[----:B------:R-:W-:Y:S02]  /*07f0*/  @P4 ISETP.NE.AND P5, PT, R8, R9, PT ;  /* 0x000000090800420c */ /* 0x000fe40003fa5270 */
[----:B------:R-:W-:Y:S02]  /*0800*/  ISETP.EQ.AND P1, PT, R6, RZ, P1 ;  /* 0x000000ff0600720c */ /* 0x000fe40000f22270 */
[----:B------:R-:W-:Y:S02]  /*0810*/  SEL R8, RZ, 0x1, !P0 ;  /* 0x00000001ff087807 */ /* 0x000fe40004000000 */
[----:B------:R-:W-:-:S02]  /*0820*/  @P4 SEL R7, RZ, 0x1, P5 ;  /* 0x00000001ff074807 */ /* 0x000fc40002800000 */
[----:B------:R-:W-:Y:S02]  /*0830*/  ISETP.GE.U32.AND P6, PT, R10, 0x2, PT ;  /* 0x000000020a00780c */ /* 0x000fe40003fc6070 */
[----:B------:R-:W-:Y:S02]  /*0840*/  SEL R6, RZ, 0x1, !P1 ;  /* 0x00000001ff067807 */ /* 0x000fe40004800000 */
[----:B------:R-:W-:Y:S01]  /*0850*/  LOP3.LUT R7, R7, R8, RZ, 0xc0, !PT ;  /* 0x0000000807077212 */ /* 0x000fe200078ec0ff */
[----:B------:R0:W2:Y:S01]  /*0860*/  @!UP1 SYNCS.EXCH.64 URZ, [UR6+0x98], UR4 ;  /* 0x00009804063f95b2 */ /* 0x0000a20008000100 */
[----:B------:R-:W-:Y:S01]  /*0870*/  SEL R6, R6, 0x2, P6 ;  /* 0x0000000206067807 */ /* 0x000fe20003000000 */
[----:B------:R-:W-:Y:S02]  /*0880*/  NOP ;  /* 0x0000000000007918 */ /* 0x000fe40000000000 */
[----:B------:R0:W-:Y:S04]  /*0890*/  STL [R1+0xa0], R7 ;  /* 0x0000a00701007387 */ /* 0x0001e80000100800 */
[----:B------:R0:W-:Y:S01]  /*08a0*/  STL [R1+0xb8], R6 ;  /* 0x0000b80601007387 */ /* 0x0001e20000100800 */
[----:B-1----:R-:W-:Y:S05]  /*08b0*/  @!P2 BRA `(.L_x_4) ;  /* 0x000000000008a947 */ /* 0x002fea0003800000 */
[----:B--2-4-:R-:W-:Y:S01]  /*08c0*/  UCGABAR_ARV ;  /* 0x00000000000079c7 */ /* 0x014fe20008000000 */
[----:B------:R-:W-:Y:S05]  /*08d0*/  BRA `(.L_x_5) ;  /* 0x0000000000047947 */ /* 0x000fea0003800000 */
.L_x_4:
[----:B--2-4-:R-:W-:Y:S01]  /*08e0*/  NOP ;  /* 0x0000000000007918 */ /* 0x014fe20000000000 */
.L_x_5:
[----:B0-----:R-:W0:Y:S01]  /*08f0*/  LDC R6, c[0x0][0x65c] ;  /* 0x00019700ff067b82 */ /* 0x001e220000000800 */
[----:B------:R-:W-:Y:S01]  /*0900*/  IMAD.MOV.U32 R7, RZ, RZ, RZ ;  /* 0x000000ffff077224 */ /* 0x000fe200078e00ff */
[----:B0-----:R-:W-:Y:S01]  /*0910*/  ISETP.NE.AND P1, PT, R6, 0x1, PT ;  /* 0x000000010600780c */ /* 0x001fe20003f25270 */
[----:B------:R-:W-:-:S12]  /*0920*/  IMAD.U32 R6, RZ, RZ, UR8 ;  /* 0x00000008ff067e24 */ /* 0x000fd8000f8e00ff */
[----:B------:R-:W0:Y:S01]  /*0930*/  @P1 LDC R9, c[0x0][0x10] ;  /* 0x00000400ff091b82 */ /* 0x000e220000000800 */
[----:B------:R-:W-:Y:S02]  /*0940*/  @P1 IMAD.MOV.U32 R3, RZ, RZ, RZ ;  /* 0x000000ffff031224 */ /* 0x000fe400078e00ff */
[----:B------:R-:W-:-:S05]  /*0950*/  @P1 IMAD.MOV.U32 R13, RZ, RZ, RZ ;  /* 0x000000ffff0d1224 */ /* 0x000fca00078e00ff */
[----:B------:R-:W1:Y:S01]  /*0960*/  @!P1 LDC R11, c[0x0][0xc] ;  /* 0x00000300ff0b9b82 */ /* 0x000e620000000800 */
[----:B0-----:R-:W-:-:S04]  /*0970*/  @P1 IMAD.WIDE.U32 R8, R9, UR8, R2 ;  /* 0x0000000809081c25 */ /* 0x001fc8000f8e0002 */
[----:B------:R-:W-:Y:S02]  /*0980*/  @P1 IMAD.MOV.U32 R15, RZ, RZ, R8 ;  /* 0x000000ffff0f1224 */ /* 0x000fe400078e0008 */
[----:B------:R-:W-:Y:S02]  /*0990*/  @P1 IMAD.IADD R23, R9, 0x1, R13 ;  /* 0x0000000109171824 */ /* 0x000fe400078e020d */
[----:B-1----:R-:W-:-:S04]  /*09a0*/  @!P1 IMAD.WIDE.U32 R6, R2, R11, R6 ;  /* 0x0000000b02069225 */ /* 0x002fc800078e0006 */
[----:B------:R-:W-:Y:S02]  /*09b0*/  @!P1 IMAD.MOV.U32 R15, RZ, RZ, R6 ;  /* 0x000000ffff0f9224 */ /* 0x000fe400078e0006 */
[----:B------:R-:W-:-:S03]  /*09c0*/  @!P1 IMAD.MOV.U32 R23, RZ, RZ, R7 ;  /* 0x000000ffff179224 */ /* 0x000fc600078e0007 */
[----:B------:R0:W-:Y:S04]  /*09d0*/  STL [R1+0xc4], R15 ;  /* 0x0000c40f01007387 */ /* 0x0001e80000100800 */
[----:B------:R0:W-:Y:S01]  /*09e0*/  STL [R1+0xc0], R23 ;  /* 0x0000c01701007387 */ /* 0x0001e20000100800 */
[----:B------:R-:W-:Y:S05]  /*09f0*/  @!P2 BRA `(.L_x_6) ;  /* 0x00000000000ca947 */ /* 0x000fea0003800000 */
[----:B------:R-:W-:Y:S01]  /*0a00*/  UCGABAR_WAIT ;  /* 0x0000000000007dc7 */ /* 0x000fe20008000000 */
[----:B------:R-:W-:Y:S01]  /*0a10*/  CCTL.IVALL ;  /* 0x00000000ff00798f */ /* 0x000fe20002000000 */
[----:B------:R-:W-:Y:S05]  /*0a20*/  BRA `(.L_x_7) ;  /* 0x0000000000047947 */ /* 0x000fea0003800000 */
.L_x_6:
[----:B------:R-:W-:Y:S06]  /*0a30*/  BAR.SYNC.DEFER_BLOCKING 0x0 ;  /* 0x0000000000007b1d */ /* 0x000fec0000010000 */
.L_x_7:
[----:B------:R-:W-:Y:S05]  /*0a40*/  @!P3 BRA `(.L_x_8) ;  /* 0x00000170004cb947 */ /* 0x000fea0003800000 */
[----:B------:R-:W-:-:S13]  /*0a50*/  ISETP.GT.U32.AND P0, PT, R10, 0x1, PT ;  /* 0x000000010a00780c */ /* 0x000fda0003f04070 */
[----:B------:R-:W-:Y:S05]  /*0a60*/  @P0 EXIT ;  /* 0x000000000000094d */ /* 0x000fea0003800000 */
[----:B------:R-:W-:Y:S01]  /*0a70*/  IMAD.MOV.U32 R6, RZ, RZ, -0x1 ;  /* 0xffffffffff067424 */ /* 0x000fe200078e00ff */
[----:B------:R-:W-:Y:S01]  /*0a80*/  ULDC.64 UR4, c[0x0][0x650] ;  /* 0x0001940000047ab9 */ /* 0x000fe20000000a00 */
[----:B------:R-:W-:Y:S01]  /*0a90*/  PRMT R0, RZ, 0x7610, R0 ;  /* 0x00007610ff007816 */ /* 0x000fe20000000000 */
[----:B------:R-:W-:Y:S01]  /*0aa0*/  IMAD.MOV.U32 R18, RZ, RZ, -0x1 ;  /* 0xffffffffff127424 */ /* 0x000fe200078e00ff */
[----:B------:R-:W-:Y:S01]  /*0ab0*/  ISETP.GE.U32.AND P0, PT, R15, UR4, PT ;  /* 0x000000040f007c0c */ /* 0x000fe2000bf06070 */
[----:B------:R1:W-:Y:S01]  /*0ac0*/  STL [R1+0xbc], R6 ;  /* 0x0000bc0601007387 */ /* 0x0003e20000100800 */
[----:B------:R-:W-:Y:S02]  /*0ad0*/  IMAD.MOV.U32 R19, RZ, RZ, -0x1 ;  /* 0xffffffffff137424 */ /* 0x000fe400078e00ff */
[----:B------:R-:W-:-:S13]  /*0ae0*/  ISETP.GE.U32.AND.EX P0, PT, R23, UR5, PT, P0 ;  /* 0x0000000517007c0c */ /* 0x000fda000bf06100 */
[----:B-1----:R-:W-:Y:S05]  /*0af0*/  @P0 BRA `(.L_x_9) ;  /* 0x0000000400340947 */ /* 0x002fea0003800000 */
[----:B------:R-:W1:Y:S01]  /*0b00*/  LDC.64 R16, c[0x0][0x628] ;  /* 0x00018a00ff107b82 */ /* 0x000e620000000a00 */
[----:B------:R-:W-:Y:S02]  /*0b10*/  IMAD.MOV.U32 R6, RZ, RZ, R15 ;  /* 0x000000ffff067224 */ /* 0x000fe400078e000f */
[----:B------:R-:W-:-:S05]  /*0b20*/  IMAD.MOV.U32 R7, RZ, RZ, R23 ;  /* 0x000000ffff077224 */ /* 0x000fca00078e0017 */
[----:B------:R-:W2:Y:S08]  /*0b30*/  LDC R0, c[0x0][0x630] ;  /* 0x00018c00ff007b82 */ /* 0x000eb00000000800 */
[----:B------:R-:W3:Y:S01]  /*0b40*/  LDC.64 R18, c[0x0][0x620] ;  /* 0x00018800ff127b82 */ /* 0x000ee20000000a00 */
[----:B-1----:R-:W-:-:S04]  /*0b50*/  ISETP.NE.U32.AND P0, PT, R16, RZ, PT ;  /* 0x000000ff1000720c */ /* 0x002fc80003f05070 */
[----:B------:R-:W-:-:S13]  /*0b60*/  ISETP.NE.AND.EX P0, PT, R17, RZ, PT, P0 ;  /* 0x000000ff1100720c */ /* 0x000fda0003f05300 */
[----:B--23--:R-:W-:Y:S05]  /*0b70*/  @!P0 BRA `(.L_x_10) ;  /* 0x0000000000288947 */ /* 0x00cfea0003800000 */
[----:B------:R-:W1:Y:S02]  /*0b80*/  LDC R11, c[0x0][0x634] ;  /* 0x00018d00ff0b7b82 */ /* 0x000e640000000800 */
[----:B-1----:R-:W-:-:S05]  /*0b90*/  IADD3 R11, P0, R15, R11, RZ ;  /* 0x0000000b0f0b7210 */ /* 0x002fca0007f1e0ff */
[----:B------:R-:W-:-:S04]  /*0ba0*/  IMAD.X R13, RZ, RZ, R23, P0 ;  /* 0x000000ffff0d7224 */ /* 0x000fc800000e0617 */
[----:B------:R-:W-:-:S04]  /*0bb0*/  IMAD.WIDE.U32 R6, R13, R16, RZ ;  /* 0x000000100d067225 */ /* 0x000fc800078e00ff */
[----:B------:R-:W-:-:S04]  /*0bc0*/  IMAD.WIDE.U32 R8, P0, R11, R17, R6 ;  /* 0x000000110b087225 */ /* 0x000fc80007800006 */
[----:B------:R-:W-:-:S04]  /*0bd0*/  IMAD.WIDE.U32 R6, R11, R16, RZ ;  /* 0x000000100b067225 */ /* 0x000fc800078e00ff */
[----:B------:R-:W-:Y:S01]  /*0be0*/  IMAD.X R11, RZ, RZ, RZ, P0 ;  /* 0x000000ffff0b7224 */ /* 0x000fe200000e06ff */
[----:B------:R-:W-:Y:S01]  /*0bf0*/  IADD3 RZ, P0, R7, R8, RZ ;  /* 0x0000000807ff7210 */ /* 0x000fe20007f1e0ff */
[----:B------:R-:W-:-:S04]  /*0c00*/  IMAD.MOV.U32 R10, RZ, RZ, R9 ;  /* 0x000000ffff0a7224 */ /* 0x000fc800078e0009 */
[----:B------:R-:W-:-:S08]  /*0c10*/  IMAD.WIDE.U32.X R6, R13, R17, R10, P0 ;  /* 0x000000110d067225 */ /* 0x000fd000000e040a */
.L_x_10:
[-CC-:B------:R-:W-:Y:S01]  /*0c20*/  SHF.R.U64 R22, R6, R0.reuse, R7.reuse ;  /* 0x0000000006167219 */ /* 0x180fe20000001207 */
[----:B------:R-:W1:Y:S01]  /*0c30*/  LDC.64 R20, c[0x0][0x640] ;  /* 0x00019000ff147b82 */ /* 0x000e620000000a00 */
[----:B------:R-:W-:Y:S01]  /*0c40*/  SHF.R.U32.HI R0, RZ, R0, R7 ;  /* 0x00000000ff007219 */ /* 0x000fe20000011607 */
[----:B------:R-:W-:Y:S01]  /*0c50*/  IMAD.MOV.U32 R6, RZ, RZ, R15 ;  /* 0x000000ffff067224 */ /* 0x000fe200078e000f */
[----:B------:R-:W-:-:S05]  /*0c60*/  IADD3 R3, P0, RZ, -R22, RZ ;  /* 0x80000016ff037210 */ /* 0x000fca0007f1e0ff */
[----:B------:R-:W2:Y:S01]  /*0c70*/  LDC R8, c[0x0][0x618] ;  /* 0x00018600ff087b82 */ /* 0x000ea20000000800 */
[----:B------:R-:W-:-:S04]  /*0c80*/  IMAD.X R7, RZ, RZ, ~R0, P0 ;  /* 0x000000ffff077224 */ /* 0x000fc800000e0e00 */
[----:B------:R-:W-:Y:S02]  /*0c90*/  IMAD R0, R7, R18, RZ ;  /* 0x0000001207007224 */ /* 0x000fe400078e02ff */
[----:B------:R-:W-:Y:S01]  /*0ca0*/  IMAD.MOV.U32 R7, RZ, RZ, R23 ;  /* 0x000000ffff077224 */ /* 0x000fe200078e0017 */
[----:B------:R-:W3:Y:S01]  /*0cb0*/  LDC R12, c[0x0][0x608] ;  /* 0x00018200ff0c7b82 */ /* 0x000ee20000000800 */
[----:B0-----:R-:W-:Y:S02]  /*0cc0*/  IMAD R23, R5, R14, R2 ;  /* 0x0000000e05177224 */ /* 0x001fe400078e0202 */
[----:B------:R-:W-:-:S04]  /*0cd0*/  IMAD.WIDE.U32 R6, R3, R18, R6 ;  /* 0x0000001203067225 */ /* 0x000fc800078e0006 */
[----:B------:R-:W-:Y:S01]  /*0ce0*/  IMAD R3, R3, R19, R0 ;  /* 0x0000001303037224 */ /* 0x000fe200078e0200 */
[----:B------:R-:W0:Y:S01]  /*0cf0*/  LDC R16, c[0x0][0x658] ;  /* 0x00019600ff107b82 */ /* 0x000e220000000800 */
[----:B-1----:R-:W-:Y:S01]  /*0d00*/  ISETP.NE.U32.AND P0, PT, R20, RZ, PT ;  /* 0x000000ff1400720c */ /* 0x002fe20003f05070 */
[----:B------:R-:W-:Y:S02]  /*0d10*/  IMAD.MOV.U32 R19, RZ, RZ, 0x1 ;  /* 0x00000001ff137424 */ /* 0x000fe400078e00ff */
[----:B------:R-:W-:Y:S01]  /*0d20*/  IMAD.IADD R3, R7, 0x1, R3 ;  /* 0x0000000107037824 */ /* 0x000fe200078e0203 */
[----:B------:R-:W-:Y:S01]  /*0d30*/  ISETP.NE.AND.EX P0, PT, R21, RZ, PT, P0 ;  /* 0x000000ff1500720c */ /* 0x000fe20003f05300 */
[----:B------:R-:W-:Y:S02]  /*0d40*/  IMAD.MOV.U32 R7, RZ, RZ, -0x1 ;  /* 0xffffffffff077424 */ /* 0x000fe400078e00ff */
[----:B------:R-:W1:Y:S01]  /*0d50*/  LDC R13, c[0x0][0x600] ;  /* 0x00018000ff0d7b82 */ /* 0x000e620000000800 */
[----:B--2---:R-:W-:-:S02]  /*0d60*/  SHF.R.U64 R10, R6, R8, R3 ;  /* 0x00000008060a7219 */ /* 0x004fc40000001203 */
[----:B------:R-:W-:-:S05]  /*0d70*/  SHF.R.U32.HI R3, RZ, R8, R3 ;  /* 0x00000008ff037219 */ /* 0x000fca0000011603 */
[----:B------:R-:W2:Y:S01]  /*0d80*/  LDC R15, c[0x0][0x648] ;  /* 0x00019200ff0f7b82 */ /* 0x000ea20000000800 */
[-CC-:B---3--:R-:W-:Y:S02]  /*0d90*/  SHF.R.U64 R24, R10, R12.reuse, R3.reuse ;  /* 0x0000000c0a187219 */ /* 0x188fe40000001203 */
[----:B------:R-:W-:-:S05]  /*0da0*/  SHF.R.U32.HI R3, RZ, R12, R3 ;  /* 0x0000000cff037219 */ /* 0x000fca0000011603 */
[----:B------:R-:W3:Y:S01]  /*0db0*/  LDC R17, c[0x0][0x638] ;  /* 0x00018e00ff117b82 */ /* 0x000ee20000000800 */
[-CC-:B0-----:R-:W-:Y:S02]  /*0dc0*/  SHF.R.U64 R12, R24, R16.reuse, R3.reuse ;  /* 0x00000010180c7219 */ /* 0x181fe40000001203 */
[-C--:B------:R-:W-:Y:S02]  /*0dd0*/  SHF.L.U32 R0, R7, R16.reuse, RZ ;  /* 0x0000001007007219 */ /* 0x080fe400000006ff */
[----:B------:R-:W-:Y:S01]  /*0de0*/  SHF.R.U32.HI R3, RZ, R16, R3 ;  /* 0x00000010ff037219 */ /* 0x000fe20000011603 */
[----:B------:R-:W-:Y:S01]  /*0df0*/  IMAD.MOV.U32 R2, RZ, RZ, R12 ;  /* 0x000000ffff027224 */ /* 0x000fe200078e000c */
[----:B------:R-:W-:Y:S01]  /*0e00*/  LOP3.LUT R5, RZ, R0, RZ, 0x33, !PT ;  /* 0x00000000ff057212 */ /* 0x000fe200078e33ff */
[----:B------:R-:W0:Y:S01]  /*0e10*/  LDC R18, c[0x0][0x610] ;  /* 0x00018400ff127b82 */ /* 0x000e220000000800 */
[----:B------:R-:W-:Y:S05]  /*0e20*/  @!P0 BRA `(.L_x_11) ;  /* 0x0000000000288947 */ /* 0x000fea0003800000 */
[----:B------:R-:W4:Y:S02]  /*0e30*/  LDC R9, c[0x0][0x64c] ;  /* 0x00019300ff097b82 */ /* 0x000f240000000800 */
[----:B----4-:R-:W-:-:S05]  /*0e40*/  IADD3 R9, P0, R12, R9, RZ ;  /* 0x000000090c097210 */ /* 0x010fca0007f1e0ff */
        /* <DEDUP_REMOVED lines=8> */
.L_x_11:
[----:B------:R4:W-:Y:S01]  /*0ed0*/  STL [R1+0xbc], R22 ;  /* 0x0000bc1601007387 */ /* 0x0009e20000100800 */
[----:B--2---:R-:W-:Y:S01]  /*0ee0*/  SHF.R.U64 R2, R2, R15, R3 ;  /* 0x0000000f02027219 */ /* 0x004fe20000001203 */
[----:B-1----:R-:W-:Y:S01]  /*0ef0*/  VIADD R3, R13, 0xffffffff ;  /* 0xffffffff0d037836 */ /* 0x002fe20000000000 */
[----:B------:R-:W-:Y:S02]  /*0f00*/  SHF.L.U32 R0, R19, R16, RZ ;  /* 0x0000001013007219 */ /* 0x000fe400000006ff */
[----:B------:R-:W-:Y:S01]  /*0f10*/  LOP3.LUT R5, R24, R5, RZ, 0xc0, !PT ;  /* 0x0000000518057212 */ /* 0x000fe200078ec0ff */
[----:B------:R-:W-:Y:S01]  /*0f20*/  IMAD.MOV R6, RZ, RZ, -R2 ;  /* 0x000000ffff067224 */ /* 0x000fe200078e0a02 */
[----:B------:R-:W-:Y:S02]  /*0f30*/  SEL R4, R4, R23, !P1 ;  /* 0x0000001704047207 */ /* 0x000fe40004800000 */
[----:B------:R-:W-:Y:S01]  /*0f40*/  LOP3.LUT R3, R10, R3, RZ, 0xc0, !PT ;  /* 0x000000030a037212 */ /* 0x000fe200078ec0ff */
[----:B------:R-:W-:-:S02]  /*0f50*/  IMAD R5, R0, R2, R5 ;  /* 0x0000000200057224 */ /* 0x000fc400078e0205 */
[----:B---3--:R-:W-:Y:S02]  /*0f60*/  IMAD R0, R6, R17, R12 ;  /* 0x0000001106007224 */ /* 0x008fe400078e020c */
[----:B0-----:R-:W-:Y:S02]  /*0f70*/  IMAD R4, R5, R18, R4 ;  /* 0x0000001205047224 */ /* 0x001fe400078e0204 */
[----:B------:R-:W-:Y:S02]  /*0f80*/  IMAD.MOV.U32 R2, RZ, RZ, 0x1 ;  /* 0x00000001ff027424 */ /* 0x000fe400078e00ff */
[----:B------:R-:W-:-:S03]  /*0f90*/  IMAD R3, R0, R13, R3 ;  /* 0x0000000d00037224 */ /* 0x000fc600078e0203 */
[----:B------:R-:W-:Y:S02]  /*0fa0*/  PRMT R0, R2, 0x7610, R0 ;  /* 0x0000761002007816 */ /* 0x000fe40000000000 */
[----:B------:R-:W-:Y:S02]  /*0fb0*/  SEL R19, R3, R4, !P1 ;  /* 0x0000000403137207 */ /* 0x000fe40004800000 */
[----:B----4-:R-:W-:-:S07]  /*0fc0*/  SEL R18, R4, R3, !P1 ;  /* 0x0000000304127207 */ /* 0x010fce0004800000 */
.L_x_9:
[----:B------:R-:W-:-:S08]  /*0fd0*/  NOP ;  /* 0x0000000000007918 */ /* 0x000fd00000000000 */
[----:B------:R-:W1:Y:S02]  /*0fe0*/  USETMAXREG.TRY_ALLOC.CTAPOOL UP0, 0xe8 ;  /* 0x000000e8000079c8 */ /* 0x000e640008000600 */
[----:B-1----:R-:W-:-:S13]  /*0ff0*/  PLOP3.LUT P0, PT, PT, PT, UP0, 0x80, 0x0 ;  /* 0x000000000000781c */ /* 0x002fda0003f0f008 */
[----:B------:R-:W-:Y:S05]  /*1000*/  @!P0 BRA `(.L_x_9) ;  /* 0xfffffffc00f08947 */ /* 0x000fea000383ffff */
[----:B------:R-:W-:Y:S02]  /*1010*/  ULDC.64 UR4, c[0x0][0x598] ;  /* 0x0001660000047ab9 */ /* 0x000fe40000000a00 */
[----:B------:R-:W-:-:S04]  /*1020*/  ISETP.NE.U32.AND P0, PT, RZ, UR4, PT ;  /* 0x00000004ff007c0c */ /* 0x000fc8000bf05070 */
[----:B------:R-:W-:-:S13]  /*1030*/  ISETP.NE.AND.EX P0, PT, RZ, UR5, PT, P0 ;  /* 0x00000005ff007c0c */ /* 0x000fda000bf05300 */
[----:B------:R-:W-:Y:S05]  /*1040*/  @!P0 BRA `(.L_x_12) ;  /* 0x0000000000248947 */ /* 0x000fea0003800000 */
[----:B------:R-:W1:Y:S01]  /*1050*/  LDC.64 R2, c[0x0][0x598] ;  /* 0x00016600ff027b82 */ /* 0x000e620000000a00 */
[----:B------:R-:W-:Y:S02]  /*1060*/  ULDC.64 UR4, c[0x0][0x208] ;  /* 0x0000820000047ab9 */ /* 0x000fe40000000a00 */
[----:B-1----:R-:W2:Y:S02]  /*1070*/  LDG.E.64 R2, desc[UR4][R2.64] ;  /* 0x0000000402027981 */ /* 0x002ea4000c1e1b00 */
[----:B--2---:R-:W-:-:S04]  /*1080*/  ISETP.NE.U32.AND P0, PT, R2, RZ, PT ;  /* 0x000000ff0200720c */ /* 0x004fc80003f05070 */
[----:B------:R-:W-:-:S13]  /*1090*/  ISETP.NE.AND.EX P0, PT, R3, RZ, PT, P0 ;  /* 0x000000ff0300720c */ /* 0x000fda0003f05300 */
[----:B------:R-:W-:Y:S05]  /*10a0*/  @!P0 BRA `(.L_x_12) ;  /* 0x00000000000c8947 */ /* 0x000fea0003800000 */
[----:B------:R-:W-:Y:S02]  /*10b0*/  ULDC.64 UR4, c[0x0][0x208] ;  /* 0x0000820000047ab9 */ /* 0x000fe40000000a00 */
[----:B------:R1:W5:Y:S01]  /*10c0*/  LD.E R2, desc[UR4][R2.64] ;  /* 0x0000000402027980 */ /* 0x000362000c101900 */
[----:B------:R-:W-:Y:S05]  /*10d0*/  BRA `(.L_x_13) ;  /* 0x0000000000287947 */ /* 0x000fea0003800000 */
.L_x_12:
[----:B------:R-:W-:Y:S02]  /*10e0*/  ULDC.64 UR4, c[0x0][0x588] ;  /* 0x0001620000047ab9 */ /* 0x000fe40000000a00 */
[----:B------:R-:W-:-:S04]  /*10f0*/  ISETP.NE.U32.AND P0, PT, RZ, UR4, PT ;  /* 0x00000004ff007c0c */ /* 0x000fc8000bf05070 */
[----:B------:R-:W-:-:S13]  /*1100*/  ISETP.NE.AND.EX P0, PT, RZ, UR5, PT, P0 ;  /* 0x00000005ff007c0c */ /* 0x000fda000bf05300 */
[----:B------:R-:W-:Y:S05]  /*1110*/  @!P0 BRA `(.L_x_14) ;  /* 0x0000000000108947 */ /* 0x000fea0003800000 */
[----:B------:R-:W1:Y:S01]  /*1120*/  LDC.64 R2, c[0x0][0x588] ;  /* 0x00016200ff027b82 */ /* 0x000e620000000a00 */
[----:B------:R-:W-:Y:S02]  /*1130*/  ULDC.64 UR4, c[0x0][0x208] ;  /* 0x0000820000047ab9 */ /* 0x000fe40000000a00 */
[----:B-1----:R2:W5:Y:S01]  /*1140*/  LDG.E R2, desc[UR4][R2.64] ;  /* 0x0000000402027981 */ /* 0x002562000c1e1900 */
[----:B------:R-:W-:Y:S05]  /*1150*/  BRA `(.L_x_13) ;  /* 0x0000000000087947 */ /* 0x000fea0003800000 */
.L_x_14:
[----:B------:R-:W-:Y:S02]  /*1160*/  ULDC UR4, c[0x0][0x580] ;  /* 0x0001600000047ab9 */ /* 0x000fe40000000800 */
[----:B------:R-:W-:-:S07]  /*1170*/  IMAD.U32 R2, RZ, RZ, UR4 ;  /* 0x00000004ff027e24 */ /* 0x000fce000f8e00ff */
.L_x_13:
[----:B------:R-:W-:Y:S02]  /*1180*/  ULDC.64 UR4, c[0x0][0x5a0] ;  /* 0x0001680000047ab9 */ /* 0x000fe40000000a00 */
[----:B------:R-:W-:-:S04]  /*1190*/  ISETP.NE.U32.AND P0, PT, RZ, UR4, PT ;  /* 0x00000004ff007c0c */ /* 0x000fc8000bf05070 */
[----:B------:R-:W-:-:S13]  /*11a0*/  ISETP.NE.AND.EX P0, PT, RZ, UR5, PT, P0 ;  /* 0x00000005ff007c0c */ /* 0x000fda000bf05300 */
[----:B------:R-:W-:Y:S05]  /*11b0*/  @!P0 BRA `(.L_x_15) ;  /* 0x0000000000248947 */ /* 0x000fea0003800000 */
[----:B------:R-:W3:Y:S01]  /*11c0*/  LDC.64 R4, c[0x0][0x5a0] ;  /* 0x00016800ff047b82 */ /* 0x000ee20000000a00 */
[----:B------:R-:W-:Y:S02]  /*11d0*/  ULDC.64 UR4, c[0x0][0x208] ;  /* 0x0000820000047ab9 */ /* 0x000fe40000000a00 */
[----:B---3--:R-:W3:Y:S02]  /*11e0*/  LDG.E.64 R4, desc[UR4][R4.64] ;  /* 0x0000000404047981 */ /* 0x008ee4000c1e1b00 */
[----:B---3--:R-:W-:-:S04]  /*11f0*/  ISETP.NE.U32.AND P0, PT, R4, RZ, PT ;  /* 0x000000ff0400720c */ /* 0x008fc80003f05070 */
[----:B------:R-:W-:-:S13]  /*1200*/  ISETP.NE.AND.EX P0, PT, R5, RZ, PT, P0 ;  /* 0x000000ff0500720c */ /* 0x000fda0003f05300 */
[----:B------:R-:W-:Y:S05]  /*1210*/  @!P0 BRA `(.L_x_15) ;  /* 0x00000000000c8947 */ /* 0x000fea0003800000 */
[----:B------:R-:W-:Y:S02]  /*1220*/  ULDC.64 UR4, c[0x0][0x208] ;  /* 0x0000820000047ab9 */ /* 0x000fe40000000a00 */
[----:B------:R3:W5:Y:S01]  /*1230*/  LD.E R16, desc[UR4][R4.64] ;  /* 0x0000000404107980 */ /* 0x000762000c101900 */
[----:B------:R-:W-:Y:S05]  /*1240*/  BRA `(.L_x_16) ;  /* 0x0000000000287947 */ /* 0x000fea0003800000 */
.L_x_15:
[----:B------:R-:W-:Y:S02]  /*1250*/  ULDC.64 UR4, c[0x0][0x590] ;  /* 0x0001640000047ab9 */ /* 0x000fe40000000a00 */
[----:B------:R-:W-:-:S04]  /*1260*/  ISETP.NE.U32.AND P0, PT, RZ, UR4, PT ;  /* 0x00000004ff007c0c */ /* 0x000fc8000bf05070 */
[----:B------:R-:W-:-:S13]  /*1270*/  ISETP.NE.AND.EX P0, PT, RZ, UR5, PT, P0 ;  /* 0x00000005ff007c0c */ /* 0x000fda000bf05300 */
[----:B------:R-:W-:Y:S05]  /*1280*/  @!P0 BRA `(.L_x_17) ;  /* 0x0000000000108947 */ /* 0x000fea0003800000 */
[----:B------:R-:W3:Y:S01]  /*1290*/  LDC.64 R16, c[0x0][0x590] ;  /* 0x00016400ff107b82 */ /* 0x000ee20000000a00 */
[----:B------:R-:W-:Y:S02]  /*12a0*/  ULDC.64 UR4, c[0x0][0x208] ;  /* 0x0000820000047ab9 */ /* 0x000fe40000000a00 */
[----:B---3--:R4:W5:Y:S01]  /*12b0*/  LDG.E R16, desc[UR4][R16.64] ;  /* 0x0000000410107981 */ /* 0x008962000c1e1900 */
[----:B------:R-:W-:Y:S05]  /*12c0*/  BRA `(.L_x_16) ;  /* 0x0000000000087947 */ /* 0x000fea0003800000 */
.L_x_17:
[----:B------:R-:W-:Y:S02]  /*12d0*/  ULDC UR4, c[0x0][0x584] ;  /* 0x0001610000047ab9 */ /* 0x000fe40000000800 */
[----:B------:R-:W-:-:S07]  /*12e0*/  IMAD.U32 R16, RZ, RZ, UR4 ;  /* 0x00000004ff107e24 */ /* 0x000fce000f8e00ff */
.L_x_16:
[----:B------:R-:W-:-:S13]  /*12f0*/  LOP3.LUT P0, RZ, R0, 0xff, RZ, 0xc0, !PT ;  /* 0x000000ff00ff7812 */ /* 0x000fda000780c0ff */
[----:B------:R-:W-:Y:S05]  /*1300*/  @!P0 EXIT ;  /* 0x000000000000894d */ /* 0x000fea0003800000 */
[----:B------:R-:W-:Y:S02]  /*1310*/  ULDC UR4, c[0x0][0x28c] ;  /* 0x0000a30000047ab9 */ /* 0x000fe40000000800 */
[----:B------:R-:W-:-:S04]  /*1320*/  UIADD3 UR4, UR4, 0x1f, URZ ;  /* 0x0000001f04047890 */ /* 0x000fc8000fffe03f */
[----:B------:R-:W-:-:S04]  /*1330*/  USHF.R.S32.HI UR5, URZ, 0x1f, UR4 ;  /* 0x0000001f3f057899 */ /* 0x000fc80008011404 */
[----:B------:R-:W-:-:S03]  /*1340*/  ULEA.HI UR5, UR5, UR4, URZ, 0x5 ;  /* 0x0000000405057291 */ /* 0x000fc6000f8f283f */
[----:B------:R-:W-:Y:S01]  /*1350*/  UMOV UR4, URZ ;  /* 0x0000003f00047c82 */ /* 0x000fe20008000000 */
[----:B------:R-:W-:Y:S01]  /*1360*/  USHF.R.S32.HI UR6, URZ, 0x5, UR5 ;  /* 0x000000053f067899 */ /* 0x000fe20008011405 */
[----:B-12---:R-:W-:Y:S02]  /*1370*/  IMAD.U32 R3, RZ, RZ, UR4 ;  /* 0x00000004ff037e24 */ /* 0x006fe4000f8e00ff */
[----:B------:R-:W-:Y:S02]  /*1380*/  UMOV UR5, URZ ;  /* 0x0000003f00057c82 */ /* 0x000fe40008000000 */
[----:B------:R-:W-:Y:S02]  /*1390*/  IMAD.U32 R0, RZ, RZ, UR5 ;  /* 0x00000005ff007e24 */ /* 0x000fe4000f8e00ff */
[----:B---3--:R-:W-:-:S05]  /*13a0*/  IMAD.U32 R4, RZ, RZ, UR6 ;  /* 0x00000006ff047e24 */ /* 0x008fca000f8e00ff */
[----:B------:R1:W-:Y:S04]  /*13b0*/  STL [R1+0xe0], R4 ;  /* 0x0000e00401007387 */ /* 0x0003e80000100800 */
[----:B------:R1:W-:Y:S04]  /*13c0*/  STL [R1+0xd4], R0 ;  /* 0x0000d40001007387 */ /* 0x0003e80000100800 */
[----:B------:R1:W-:Y:S02]  /*13d0*/  STL [R1+0xcc], R3 ;  /* 0x0000cc0301007387 */ /* 0x0003e40000100800 */
.L_x_513:
[----:B-1----:R-:W1:Y:S01]  /*13e0*/  S2R R0, SR_TID.X ;  /* 0x0000000000007919 */ /* 0x002e620000002100 */
[----:B--2---:R-:W2:Y:S01]  /*13f0*/  S2UR UR7, SR_CgaCtaId ;  /* 0x00000000000779c3 */ /* 0x004ea20000008800 */
[----:B------:R-:W-:Y:S02]  /*1400*/  UMOV UR6, 0x400 ;  /* 0x0000040000067882 */ /* 0x000fe40000000000 */
[----:B--2---:R-:W-:-:S06]  /*1410*/  ULEA UR8, UR7, UR6, 0x18 ;  /* 0x0000000607087291 */ /* 0x004fcc000f8ec03f */
[----:B----4-:R-:W-:Y:S01]  /*1420*/  IMAD.U32 R17, RZ, RZ, UR8 ;  /* 0x00000008ff117e24 */ /* 0x010fe2000f8e00ff */
[----:B-1----:R-:W-:-:S04]  /*1430*/  LOP3.LUT R0, R0, 0x80, RZ, 0xc0, !PT ;  /* 0x0000008000007812 */ /* 0x002fc800078ec0ff */
[----:B------:R-:W-:-:S06]  /*1440*/  SHF.R.U32.HI R0, RZ, 0x7, R0 ;  /* 0x00000007ff007819 */ /* 0x000fcc0000011600 */
[----:B------:R-:W1:Y:S02]  /*1450*/  SHFL.IDX PT, R0, R0, RZ, 0x1f ;  /* 0x00001fff00007589 */ /* 0x000e6400000e0000 */
[----:B-1----:R-:W-:-:S13]  /*1460*/  R2UR UR4, R0 ;  /* 0x00000000000472ca */ /* 0x002fda00000e0000 */
[----:B------:R-:W-:-:S04]  /*1470*/  ULEA.HI UR5, UR4, UR4, URZ, 0x1 ;  /* 0x0000000404057291 */ /* 0x000fc8000f8f083f */
[----:B------:R-:W-:-:S04]  /*1480*/  ULOP3.LUT UR5, UR5, 0xffffe, URZ, 0xc0, !UPT ;  /* 0x000ffffe05057892 */ /* 0x000fc8000f8ec03f */
[----:B------:R-:W-:-:S03]  /*1490*/  UIADD3 UR5, UR4, -UR5, URZ ;  /* 0x8000000504057290 */ /* 0x000fc6000fffe03f */
[----:B------:R-:W-:Y:S01]  /*14a0*/  ULDC UR4, c[0x0][0x28c] ;  /* 0x0000a30000047ab9 */ /* 0x000fe20000000800 */
[----:B------:R-:W-:Y:S01]  /*14b0*/  ULEA UR5, UR5, UR8, 0xc ;  /* 0x0000000805057291 */ /* 0x000fe2000f8e603f */
[----:B------:R-:W-:-:S03]  /*14c0*/  ISETP.LT.AND P0, PT, RZ, UR4, PT ;  /* 0x00000004ff007c0c */ /* 0x000fc6000bf01270 */
[----:B------:R-:W-:-:S04]  /*14d0*/  UIADD3 UR5, UR5, 0x180, URZ ;  /* 0x0000018005057890 */ /* 0x000fc8000fffe03f */
[----:B------:R-:W-:-:S04]  /*14e0*/  USHF.R.U32.HI UR5, URZ, 0x4, UR5 ;  /* 0x000000043f057899 */ /* 0x000fc80008011605 */
[----:B------:R-:W-:Y:S02]  /*14f0*/  ULOP3.LUT UR36, UR5, 0x3fff, URZ, 0xc0, !UPT ;  /* 0x00003fff05247892 */ /* 0x000fe4000f8ec03f */
[----:B0-----:R-:W-:Y:S10]  /*1500*/  @P0 BRA `(.L_x_18) ;  /* 0x0000000000400947 */ /* 0x001ff40003800000 */
[----:B------:R-:W-:Y:S01]  /*1510*/  MOV R0, 0x0 ;  /* 0x0000000000007802 */ /* 0x000fe20000000f00 */
[----:B------:R-:W-:Y:S01]  /*1520*/  ULDC.64 UR4, c[0x4][0x68] ;  /* 0x01001a0000047ab9 */ /* 0x000fe20000000a00 */
[----:B------:R-:W-:Y:S01]  /*1530*/  ULDC.64 UR6, c[0x4][0x8] ;  /* 0x0100020000067ab9 */ /* 0x000fe20000000a00 */
[----:B------:R-:W-:Y:S01]  /*1540*/  IMAD.U32 R4, RZ, RZ, UR4 ;  /* 0x00000004ff047e24 */ /* 0x000fe2000f8e00ff */
[----:B0-----:R0:W1:Y:S01]  /*1550*/  LDC.64 R14, c[0x4][R0] ;  /* 0x01000000000e7b82 */ /* 0x0010620000000a00 */
[----:B------:R-:W-:Y:S01]  /*1560*/  IMAD.U32 R5, RZ, RZ, UR5 ;  /* 0x00000005ff057e24 */ /* 0x000fe2000f8e00ff */
[----:B------:R-:W-:Y:S01]  /*1570*/  ULDC.64 UR4, c[0x4][0x70] ;  /* 0x01001c0000047ab9 */ /* 0x000fe20000000a00 */
[----:B------:R-:W-:Y:S02]  /*1580*/  IMAD.U32 R10, RZ, RZ, UR6 ;  /* 0x00000006ff0a7e24 */ /* 0x000fe4000f8e00ff */
[----:B------:R-:W-:Y:S02]  /*1590*/  IMAD.U32 R6, RZ, RZ, UR4 ;  /* 0x00000004ff067e24 */ /* 0x000fe4000f8e00ff */
[----:B------:R-:W-:-:S02]  /*15a0*/  IMAD.U32 R7, RZ, RZ, UR5 ;  /* 0x00000005ff077e24 */ /* 0x000fc4000f8e00ff */
[----:B------:R-:W-:Y:S02]  /*15b0*/  IMAD.U32 R11, RZ, RZ, UR7 ;  /* 0x00000007ff0b7e24 */ /* 0x000fe4000f8e00ff */
[----:B------:R-:W-:Y:S02]  /*15c0*/  IMAD.MOV.U32 R8, RZ, RZ, 0x1e1 ;  /* 0x000001e1ff087424 */ /* 0x000fe400078e00ff */
[----:B------:R-:W-:Y:S02]  /*15d0*/  IMAD.MOV.U32 R12, RZ, RZ, 0x1 ;  /* 0x00000001ff0c7424 */ /* 0x000fe400078e00ff */
[----:B0-----:R-:W-:-:S07]  /*15e0*/  IMAD.MOV.U32 R13, RZ, RZ, RZ ;  /* 0x000000ffff0d7224 */ /* 0x001fce00078e00ff */
[----:B------:R-:W-:-:S07]  /*15f0*/  LEPC R20, `(.L_x_18) ;  /* 0x000000001014794e */ /* 0x000fce0000000000 */
[----:B-1---5:R-:W-:Y:S05]  /*1600*/  CALL.ABS.NOINC R14 ;  /* 0x000000000e007343 */ /* 0x022fea0003c00000 */
.L_x_18:
[----:B------:R-:W2:Y:S02]  /*1610*/  LDL R20, [R1+0xb8] ;  /* 0x0000b80001147983 */ /* 0x000ea40000100800 */
[----:B--2---:R-:W-:-:S04]  /*1620*/  LOP3.LUT R0, R20, 0x1, RZ, 0xfc, !PT ;  /* 0x0000000114007812 */ /* 0x004fc800078efcff */
[----:B------:R-:W-:-:S13]  /*1630*/  ISETP.NE.AND P0, PT, R0, 0x3, PT ;  /* 0x000000030000780c */ /* 0x000fda0003f05270 */
[----:B------:R-:W-:Y:S05]  /*1640*/  @!P0 BRA `(.L_x_19) ;  /* 0x0000000000048947 */ /* 0x000fea0003800000 */
[----:B------:R-:W-:Y:S01]  /*1650*/  BPT.TRAP 0x1 ;  /* 0x000000040000795c */ /* 0x000fe20000300000 */
.L_x_19:
[----:B------:R-:W2:Y:S04]  /*1660*/  LDL R3, [R1+0xcc] ;  /* 0x0000cc0001037983 */ /* 0x000ea80000100800 */
[----:B------:R-:W3:Y:S01]  /*1670*/  LDL R0, [R1+0xd4] ;  /* 0x0000d40001007983 */ /* 0x000ee20000100800 */
[----:B------:R-:W-:Y:S02]  /*1680*/  R2UR UR4, R17 ;  /* 0x00000000110472ca */ /* 0x000fe400000e0000 */
[----:B--2---:R-:W-:Y:S02]  /*1690*/  R2UR UR6, R3 ;  /* 0x00000000030672ca */ /* 0x004fe400000e0000 */
[----:B---3--:R-:W-:-:S11]  /*16a0*/  R2UR UR5, R0 ;  /* 0x00000000000572ca */ /* 0x008fd600000e0000 */
[----:B------:R-:W-:Y:S02]  /*16b0*/  IMAD.U32 R3, RZ, RZ, UR6 ;  /* 0x00000006ff037e24 */ /* 0x000fe4000f8e00ff */
[----:B------:R-:W-:-:S03]  /*16c0*/  IMAD.U32 R0, RZ, RZ, UR5 ;  /* 0x00000005ff007e24 */ /* 0x000fc6000f8e00ff */
[----:B------:R-:W-:Y:S02]  /*16d0*/  LEA R3, R3, UR4, 0x3 ;  /* 0x0000000403037c11 */ /* 0x000fe4000f8e18ff */
[----:B------:R-:W-:-:S04]  /*16e0*/  SHF.L.U32 R0, R0, 0x1f, RZ ;  /* 0x0000001f00007819 */ /* 0x000fc800000006ff */
[----:B------:R1:W2:Y:S01]  /*16f0*/  SYNCS.PHASECHK.TRANS64.TRYWAIT P1, [R3+URZ], R0 ;  /* 0x00000000030075a7 */ /* 0x0002a2000802017f */
[----:B------:R-:W-:Y:S05]  /*1700*/  @!P0 BRA `(.L_x_20) ;  /* 0x0000000000048947 */ /* 0x000fea0003800000 */
[----:B------:R-:W-:Y:S01]  /*1710*/  BPT.TRAP 0x1 ;  /* 0x000000040000795c */ /* 0x000fe20000300000 */
.L_x_20:
[----:B--2---:R-:W-:Y:S05]  /*1720*/  @P1 BRA `(.L_x_21) ;  /* 0x0000000000081947 */ /* 0x004fea0003800000 */
[----:B------:R-:W2:Y:S02]  /*1730*/  SYNCS.PHASECHK.TRANS64.TRYWAIT P1, [R3+URZ], R0 ;  /* 0x00000000030075a7 */ /* 0x000ea4000802017f */
[----:B--2---:R-:W-:Y:S05]  /*1740*/  @!P1 BRA `(.L_x_22) ;  /* 0x0000017c003c9947 */ /* 0x004fea0003800000 */
.L_x_21:
[----:B------:R-:W3:Y:S02]  /*1750*/  LDL R4, [R1+0xe0] ;  /* 0x0000e00001047983 */ /* 0x000ee40000100800 */
[----:B---3--:R-:W-:-:S13]  /*1760*/  R2UR UR5, R4 ;  /* 0x00000000040572ca */ /* 0x008fda00000e0000 */
[----:B------:R-:W-:-:S04]  /*1770*/  UISETP.LT.AND UP0, UPT, UR5, 0x1, UPT ;  /* 0x000000010500788c */ /* 0x000fc8000bf01270 */
[----:B------:R-:W-:-:S06]  /*1780*/  USEL UR4, UR5, 0x1, UP0 ;  /* 0x0000000105047887 */ /* 0x000fcc0008000000 */
[----:B------:R-:W-:-:S05]  /*1790*/  IMAD.U32 R8, RZ, RZ, UR4 ;  /* 0x00000004ff087e24 */ /* 0x000fca000f8e00ff */
[----:B------:R-:W-:Y:S01]  /*17a0*/  IADD3 R8, -R8, UR5, RZ ;  /* 0x0000000508087c10 */ /* 0x000fe2000fffe1ff */
[----:B------:R-:W-:Y:S05]  /*17b0*/  WARPSYNC.ALL ;  /* 0x0000000000007948 */ /* 0x000fea0003800000 */
[----:B------:R-:W-:Y:S01]  /*17c0*/  ISETP.GE.AND P1, PT, R8, 0x1, PT ;  /* 0x000000010800780c */ /* 0x000fe20003f26270 */
[----:B0-----:R-:W3:Y:S01]  /*17d0*/  LDL R15, [R1+0xcc] ;  /* 0x0000cc00010f7983 */ /* 0x001ee20000100800 */
[----:B------:R-:W-:Y:S01]  /*17e0*/  R2UR UR4, R17 ;  /* 0x00000000110472ca */ /* 0x000fe200000e0000 */
[----:B------:R-:W-:Y:S01]  /*17f0*/  ULOP3.LUT UR5, UR36, 0x10000, URZ, 0xfc, !UPT ;  /* 0x0001000024057892 */ /* 0x000fe2000f8efc3f */
[----:B------:R-:W-:Y:S01]  /*1800*/  WARPGROUP.ARRIVE ;  /* 0x00000000000079c5 */ /* 0x000fe20000000000 */
[----:B------:R-:W-:Y:S01]  /*1810*/  UMOV UR27, 0x80000020 ;  /* 0x80000020001b7882 */ /* 0x000fe20000000000 */
[----:B------:R-:W-:Y:S01]  /*1820*/  UMOV UR31, 0x80000020 ;  /* 0x80000020001f7882 */ /* 0x000fe20000000000 */
[----:B------:R-:W-:Y:S01]  /*1830*/  UMOV UR15, 0x80000020 ;  /* 0x80000020000f7882 */ /* 0x000fe20000000000 */
[----:B------:R-:W-:Y:S01]  /*1840*/  UMOV UR19, 0x80000020 ;  /* 0x8000002000137882 */ /* 0x000fe20000000000 */
[----:B------:R-:W-:Y:S01]  /*1850*/  IMAD.U32 R6, RZ, RZ, UR5 ;  /* 0x00000005ff067e24 */ /* 0x000fe2000f8e00ff */
[----:B------:R-:W-:Y:S01]  /*1860*/  UMOV UR23, 0x80000020 ;  /* 0x8000002000177882 */ /* 0x000fe20000000000 */
[----:B------:R-:W-:Y:S01]  /*1870*/  UMOV UR35, UR27 ;  /* 0x0000001b00237c82 */ /* 0x000fe20008000000 */
[----:B------:R-:W-:Y:S01]  /*1880*/  UMOV UR39, 0x80000020 ;  /* 0x8000002000277882 */ /* 0x000fe20000000000 */
[----:B------:R-:W-:Y:S01]  /*1890*/  UMOV UR59, 0x80000020 ;  /* 0x80000020003b7882 */ /* 0x000fe20000000000 */
[----:B------:R-:W-:Y:S01]  /*18a0*/  UMOV UR43, 0x80000020 ;  /* 0x80000020002b7882 */ /* 0x000fe20000000000 */
[----:B------:R-:W-:Y:S01]  /*18b0*/  UIADD3 UR4, UR4, 0x18180, URZ ;  /* 0x0001818004047890 */ /* 0x000fe2000fffe03f */
[----:B------:R-:W-:Y:S01]  /*18c0*/  UMOV UR47, 0x80000020 ;  /* 0x80000020002f7882 */ /* 0x000fe20000000000 */
[----:B------:R-:W-:-:S02]  /*18d0*/  UMOV UR51, 0x80000020 ;  /* 0x8000002000337882 */ /* 0x000fc40000000000 */
[----:B------:R-:W-:Y:S01]  /*18e0*/  USHF.R.U32.HI UR4, URZ, 0x4, UR4 ;  /* 0x000000043f047899 */ /* 0x000fe20008011604 */
[----:B------:R-:W-:Y:S01]  /*18f0*/  UMOV UR53, 0x80000020 ;  /* 0x8000002000357882 */ /* 0x000fe20000000000 */
[----:B------:R-:W-:Y:S02]  /*1900*/  UMOV UR55, UR51 ;  /* 0x0000003300377c82 */ /* 0x000fe40008000000 */
[----:B------:R-:W-:-:S04]  /*1910*/  ULOP3.LUT UR4, UR4, 0x3fff, URZ, 0xc0, !UPT ;  /* 0x00003fff04047892 */ /* 0x000fc8000f8ec03f */
[----:B------:R-:W-:-:S06]  /*1920*/  ULOP3.LUT UR7, UR4, 0x10000, URZ, 0xfc, !UPT ;  /* 0x0001000004077892 */ /* 0x000fcc000f8efc3f */
[----:B------:R-:W-:Y:S01]  /*1930*/  IMAD.U32 R7, RZ, RZ, UR7 ;  /* 0x00000007ff077e24 */ /* 0x000fe2000f8e00ff */
[----:B---3--:R-:W-:-:S13]  /*1940*/  R2UR UR6, R15 ;  /* 0x000000000f0672ca */ /* 0x008fda00000e0000 */
[----:B------:R-:W-:Y:S02]  /*1950*/  UIMAD UR60, UR6, 0x300, UR5 ;  /* 0x00000300063c78a4 */ /* 0x000fe4000f8e0205 */
[----:B------:R-:W-:Y:S01]  /*1960*/  UIMAD UR6, UR6, 0x3c0, UR7 ;  /* 0x000003c0060678a4 */ /* 0x000fe2000f8e0207 */
[----:B------:R-:W-:Y:S02]  /*1970*/  UMOV UR5, 0x80000020 ;  /* 0x8000002000057882 */ /* 0x000fe40000000000 */
[----:B------:R-:W-:Y:S01]  /*1980*/  UMOV UR7, 0x80000020 ;  /* 0x8000002000077882 */ /* 0x000fe20000000000 */
[----:B------:R-:W-:Y:S01]  /*1990*/  UIADD3 UR10, UR6, 0x40, URZ ;  /* 0x00000040060a7890 */ /* 0x000fe2000fffe03f */
[----:B------:R-:W-:Y:S01]  /*19a0*/  UMOV UR4, UR60 ;  /* 0x0000003c00047c82 */ /* 0x000fe20008000000 */
[----:B------:R-:W-:Y:S01]  /*19b0*/  UMOV UR25, UR5 ;  /* 0x0000000500197c82 */ /* 0x000fe20008000000 */
[----:B------:R-:W-:Y:S02]  /*19c0*/  UMOV UR24, UR4 ;  /* 0x0000000400187c82 */ /* 0x000fe40008000000 */
[----:B------:R-:W-:Y:S01]  /*19d0*/  HGMMA.64x16x16.F32.BF16 R20, gdesc[UR4], RZ, !UPT, gsb0 ;  /* 0x00200000041479f0 */ /* 0x000fe2000c0018ff */
[----:B------:R-:W-:Y:S01]  /*19e0*/  UIADD3 UR11, UR6, 0x80, URZ ;  /* 0x00000080060b7890 */ /* 0x000fe2000fffe03f */
[----:B------:R-:W-:Y:S01]  /*19f0*/  UMOV UR26, UR10 ;  /* 0x0000000a001a7c82 */ /* 0x000fe20008000000 */
[----:B------:R-:W-:Y:S01]  /*1a00*/  UMOV UR28, UR4 ;  /* 0x00000004001c7c82 */ /* 0x000fe20008000000 */
[----:B------:R-:W-:Y:S01]  /*1a10*/  UMOV UR29, UR5 ;  /* 0x00000005001d7c82 */ /* 0x000fe20008000000 */
[----:B------:R-:W-:-:S03]  /*1a20*/  UIADD3 UR10, UR6, 0xc0, URZ ;  /* 0x000000c0060a7890 */ /* 0x000fc6000fffe03f */
[----:B------:R-:W-:Y:S01]  /*1a30*/  UMOV UR30, UR11 ;  /* 0x0000000b001e7c82 */ /* 0x000fe20008000000 */
[----:B------:R-:W-:Y:S01]  /*1a40*/  UMOV UR8, UR4 ;  /* 0x0000000400087c82 */ /* 0x000fe20008000000 */
[----:B------:R-:W-:Y:S01]  /*1a50*/  UMOV UR9, UR5 ;  /* 0x0000000500097c82 */ /* 0x000fe20008000000 */
[----:B------:R-:W-:Y:S01]  /*1a60*/  UMOV UR11, 0x80000020 ;  /* 0x80000020000b7882 */ /* 0x000fe20000000000 */
[----:B------:R-:W-:Y:S01]  /*1a70*/  UIADD3 UR14, UR6, 0x100, URZ ;  /* 0x00000100060e7890 */ /* 0x000fe2000fffe03f */
[----:B------:R-:W-:Y:S01]  /*1a80*/  UMOV UR12, UR4 ;  /* 0x00000004000c7c82 */ /* 0x000fe20008000000 */
[----:B------:R-:W-:Y:S01]  /*1a90*/  UMOV UR13, UR5 ;  /* 0x00000005000d7c82 */ /* 0x000fe20008000000 */
[----:B------:R-:W-:Y:S01]  /*1aa0*/  UIADD3 UR18, UR6, 0x140, URZ ;  /* 0x0000014006127890 */ /* 0x000fe2000fffe03f */
[----:B------:R-:W-:Y:S01]  /*1ab0*/  UMOV UR16, UR4 ;  /* 0x0000000400107c82 */ /* 0x000fe20008000000 */
[----:B------:R-:W-:Y:S01]  /*1ac0*/  UMOV UR17, UR5 ;  /* 0x0000000500117c82 */ /* 0x000fe20008000000 */
[----:B------:R-:W-:Y:S01]  /*1ad0*/  UIADD3 UR22, UR6, 0x180, URZ ;  /* 0x0000018006167890 */ /* 0x000fe2000fffe03f */
[----:B------:R-:W-:Y:S01]  /*1ae0*/  UMOV UR20, UR4 ;  /* 0x0000000400147c82 */ /* 0x000fe20008000000 */
[----:B------:R-:W-:Y:S01]  /*1af0*/  UMOV UR21, UR5 ;  /* 0x0000000500157c82 */ /* 0x000fe20008000000 */
[----:B------:R-:W-:Y:S01]  /*1b00*/  UMOV UR34, UR26 ;  /* 0x0000001a00227c82 */ /* 0x000fe20008000000 */
        /* <DEDUP_REMOVED lines=13> */
[----:B------:R-:W-:Y:S01]  /*1be0*/  UIADD3 UR46, UR6, 0x340, URZ ;  /* 0x00000340062e7890 */ /* 0x000fe2000fffe03f */
[----:B------:R-:W-:Y:S01]  /*1bf0*/  UMOV UR45, UR5 ;  /* 0x00000005002d7c82 */ /* 0x000fe20008000000 */
[----:B------:R-:W-:Y:S01]  /*1c00*/  UIADD3 UR50, UR6, 0x380, URZ ;  /* 0x0000038006327890 */ /* 0x000fe2000fffe03f */
[----:B------:R-:W-:Y:S01]  /*1c10*/  UMOV UR49, UR5 ;  /* 0x0000000500317c82 */ /* 0x000fe20008000000 */
[----:B------:R-:W-:-:S05]  /*1c20*/  UIADD3 UR52, UR60, 0x200, URZ ;  /* 0x000002003c347890 */ /* 0x000fca000fffe03f */
[----:B------:R-:W-:Y:S01]  /*1c30*/  UMOV UR54, UR50 ;  /* 0x0000003200367c82 */ /* 0x000fe20008000000 */
[----:B------:R-:W-:Y:S02]  /*1c40*/  WARPGROUP.DEPBAR.LE gsb0, 0x0 ;  /* 0x00008000000079c5 */ /* 0x000fe40000010000 */
[----:B------:R-:W-:Y:S01]  /*1c50*/  WARPGROUP.ARRIVE ;  /* 0x00000000000079c5 */ /* 0x000fe20000000000 */
[----:B------:R-:W-:Y:S02]  /*1c60*/  IMAD.MOV.U32 R12, RZ, RZ, R20 ;  /* 0x000000ffff0c7224 */ /* 0x000fe400078e0014 */
[----:B------:R-:W-:Y:S02]  /*1c70*/  IMAD.MOV.U32 R11, RZ, RZ, R21 ;  /* 0x000000ffff0b7224 */ /* 0x000fe400078e0015 */
[----:B------:R-:W-:Y:S01]  /*1c80*/  IMAD.MOV.U32 R10, RZ, RZ, R22 ;  /* 0x000000ffff0a7224 */ /* 0x000fe200078e0016 */
[----:B------:R-:W-:Y:S01]  /*1c90*/  HGMMA.64x16x16.F32.BF16 R28, gdesc[UR24], RZ, !UPT, gsb0 ;  /* 0x00200000181c79f0 */ /* 0x000fe2000c0018ff */
[----:B------:R-:W-:Y:S01]  /*1ca0*/  UMOV UR26, UR30 ;  /* 0x0000001e001a7c82 */ /* 0x000fe20008000000 */
[----:B------:R-:W-:Y:S01]  /*1cb0*/  UMOV UR27, UR31 ;  /* 0x0000001f001b7c82 */ /* 0x000fe20008000000 */
[----:B------:R-:W-:Y:S01]  /*1cc0*/  UMOV UR24, UR4 ;  /* 0x0000000400187c82 */ /* 0x000fe20008000000 */
[----:B------:R-:W-:Y:S01]  /*1cd0*/  UMOV UR25, UR5 ;  /* 0x0000000500197c82 */ /* 0x000fe20008000000 */
[----:B------:R-:W-:-:S02]  /*1ce0*/  IMAD.MOV.U32 R9, RZ, RZ, R23 ;  /* 0x000000ffff097224 */ /* 0x000fc400078e0017 */
[----:B------:R-:W-:Y:S02]  /*1cf0*/  IMAD.MOV.U32 R5, RZ, RZ, R24 ;  /* 0x000000ffff057224 */ /* 0x000fe400078e0018 */
[----:B------:R-:W-:Y:S02]  /*1d00*/  IMAD.MOV.U32 R4, RZ, RZ, R25 ;  /* 0x000000ffff047224 */ /* 0x000fe400078e0019 */
[----:B-12---:R-:W-:Y:S02]  /*1d10*/  IMAD.MOV.U32 R3, RZ, RZ, R26 ;  /* 0x000000ffff037224 */ /* 0x006fe400078e001a */
[----:B------:R-:W-:Y:S01]  /*1d20*/  IMAD.MOV.U32 R0, RZ, RZ, R27 ;  /* 0x000000ffff007224 */ /* 0x000fe200078e001b */
[----:B------:R-:W-:Y:S02]  /*1d30*/  WARPGROUP.DEPBAR.LE gsb0, 0x0 ;  /* 0x00008000000079c5 */ /* 0x000fe40000010000 */
[----:B------:R-:W-:Y:S01]  /*1d40*/  WARPGROUP.ARRIVE ;  /* 0x00000000000079c5 */ /* 0x000fe20000000000 */
[----:B------:R-:W-:-:S02]  /*1d50*/  IMAD.MOV.U32 R21, RZ, RZ, R32 ;  /* 0x000000ffff157224 */ /* 0x000fc400078e0020 */
[----:B------:R-:W-:Y:S02]  /*1d60*/  IMAD.MOV.U32 R20, RZ, RZ, R33 ;  /* 0x000000ffff147224 */ /* 0x000fe400078e0021 */
[----:B------:R-:W-:Y:S01]  /*1d70*/  IMAD.MOV.U32 R23, RZ, RZ, R30 ;  /* 0x000000ffff177224 */ /* 0x000fe200078e001e */
[----:B------:R-:W-:Y:S01]  /*1d80*/  HGMMA.64x16x16.F32.BF16 R36, gdesc[UR28], RZ, !UPT, gsb0 ;  /* 0x002000001c2479f0 */ /* 0x000fe2000c0018ff */
[----:B------:R-:W-:Y:S01]  /*1d90*/  UIADD3 UR30, UR6, 0x200, URZ ;  /* 0x00000200061e7890 */ /* 0x000fe2000fffe03f */
[----:B------:R-:W-:Y:S01]  /*1da0*/  IMAD.MOV.U32 R22, RZ, RZ, R31 ;  /* 0x000000ffff167224 */ /* 0x000fe200078e001f */
[----:B------:R-:W-:Y:S01]  /*1db0*/  UMOV UR28, UR4 ;  /* 0x00000004001c7c82 */ /* 0x000fe20008000000 */
[----:B------:R-:W-:Y:S01]  /*1dc0*/  UMOV UR29, UR5 ;  /* 0x00000005001d7c82 */ /* 0x000fe20008000000 */
[----:B------:R-:W-:Y:S01]  /*1dd0*/  UMOV UR31, 0x80000020 ;  /* 0x80000020001f7882 */ /* 0x000fe20000000000 */
[----:B------:R-:W-:Y:S01]  /*1de0*/  UIADD3 UR4, UR6, 0x300, URZ ;  /* 0x0000030006047890 */ /* 0x000fe2000fffe03f */
[----:B------:R-:W-:Y:S01]  /*1df0*/  IMAD.MOV.U32 R14, RZ, RZ, R34 ;  /* 0x000000ffff0e7224 */ /* 0x000fe200078e0022 */
[----:B------:R-:W-:Y:S01]  /*1e00*/  UMOV UR5, UR53 ;  /* 0x0000003500057c82 */ /* 0x000fe20008000000 */
[----:B------:R-:W-:-:S02]  /*1e10*/  IMAD.MOV.U32 R13, RZ, RZ, R35 ;  /* 0x000000ffff0d7224 */ /* 0x000fc400078e0023 */
[----:B------:R-:W-:Y:S02]  /*1e20*/  IMAD.MOV.U32 R25, RZ, RZ, R28 ;  /* 0x000000ffff197224 */ /* 0x000fe400078e001c */
[----:B------:R-:W-:Y:S01]  /*1e30*/  IMAD.MOV.U32 R24, RZ, RZ, R29 ;  /* 0x000000ffff187224 */ /* 0x000fe200078e001d */
        /* <DEDUP_REMOVED lines=8> */
[----:B------:R-:W-:Y:S01]  /*1ec0*/  IMAD.MOV.U32 R30, RZ, RZ, R39 ;  /* 0x000000ffff1e7224 */ /* 0x000fe200078e0027 */
[----:B------:R-:W-:Y:S01]  /*1ed0*/  UMOV UR4, UR52 ;  /* 0x0000003400047c82 */ /* 0x000fe20008000000 */
[----:B------:R-:W-:Y:S01]  /*1ee0*/  IMAD.MOV.U32 R27, RZ, RZ, R42 ;  /* 0x000000ffff1b7224 */ /* 0x000fe200078e002a */
[----:B------:R-:W-:Y:S01]  /*1ef0*/  UMOV UR9, 0x80000020 ;  /* 0x8000002000097882 */ /* 0x000fe20000000000 */
[----:B------:R-:W-:-:S02]  /*1f00*/  IMAD.MOV.U32 R26, RZ, RZ, R43 ;  /* 0x000000ffff1a7224 */ /* 0x000fc400078e002b */
[----:B------:R-:W-:Y:S02]  /*1f10*/  IMAD.MOV.U32 R29, RZ, RZ, R40 ;  /* 0x000000ffff1d7224 */ /* 0x000fe400078e0028 */
[----:B------:R-:W-:Y:S01]  /*1f20*/  IMAD.MOV.U32 R28, RZ, RZ, R41 ;  /* 0x000000ffff1c7224 */ /* 0x000fe200078e0029 */
[----:B------:R-:W-:Y:S02]  /*1f30*/  WARPGROUP.DEPBAR.LE gsb0, 0x0 ;  /* 0x00008000000079c5 */ /* 0x000fe40000010000 */
[----:B------:R-:W-:Y:S01]  /*1f40*/  WARPGROUP.ARRIVE ;  /* 0x00000000000079c5 */ /* 0x000fe20000000000 */
[----:B------:R0:W-:Y:S04]  /*1f50*/  STL.64 [R1+0x140], R214 ;  /* 0x000140d601007387 */ /* 0x0001e80000100a00 */
[----:B------:R1:W-:Y:S01]  /*1f60*/  STL.64 [R1+0x138], R212 ;  /* 0x000138d401007387 */ /* 0x0003e20000100a00 */
[----:B------:R-:W-:Y:S01]  /*1f70*/  HGMMA.64x16x16.F32.BF16 R192, gdesc[UR12], RZ, !UPT, gsb0 ;  /* 0x002000000cc079f0 */ /* 0x000fe2000c0018ff */
[----:B------:R-:W-:Y:S01]  /*1f80*/  UMOV UR12, UR52 ;  /* 0x00000034000c7c82 */ /* 0x000fe20008000000 */
[----:B------:R-:W-:Y:S01]  /*1f90*/  UMOV UR13, UR53 ;  /* 0x00000035000d7c82 */ /* 0x000fe20008000000 */
[----:B------:R2:W-:Y:S04]  /*1fa0*/  STL.64 [R1+0x130], R210 ;  /* 0x000130d201007387 */ /* 0x0005e80000100a00 */
[----:B------:R3:W-:Y:S01]  /*1fb0*/  STL.64 [R1+0x128], R208 ;  /* 0x000128d001007387 */ /* 0x0007e20000100a00 */
[----:B0-----:R-:W-:-:S02]  /*1fc0*/  IMAD.MOV.U32 R214, RZ, RZ, R27 ;  /* 0x000000ffffd67224 */ /* 0x001fc400078e001b */
[----:B------:R-:W-:Y:S02]  /*1fd0*/  IMAD.MOV.U32 R215, RZ, RZ, R26 ;  /* 0x000000ffffd77224 */ /* 0x000fe400078e001a */
[----:B-1----:R-:W-:Y:S02]  /*1fe0*/  IMAD.MOV.U32 R212, RZ, RZ, R29 ;  /* 0x000000ffffd47224 */ /* 0x002fe400078e001d */
[----:B------:R-:W-:Y:S01]  /*1ff0*/  IMAD.MOV.U32 R213, RZ, RZ, R28 ;  /* 0x000000ffffd57224 */ /* 0x000fe200078e001c */
[----:B------:R0:W-:Y:S01]  /*2000*/  STL.64 [R1+0x160], R214 ;  /* 0x000160d601007387 */ /* 0x0001e20000100a00 */
[----:B--2---:R-:W-:Y:S02]  /*2010*/  IMAD.MOV.U32 R210, RZ, RZ, R31 ;  /* 0x000000ffffd27224 */ /* 0x004fe400078e001f */
[----:B------:R-:W-:Y:S01]  /*2020*/  IMAD.MOV.U32 R211, RZ, RZ, R30 ;  /* 0x000000ffffd37224 */ /* 0x000fe200078e001e */
[----:B------:R1:W-:Y:S01]  /*2030*/  STL.64 [R1+0x158], R212 ;  /* 0x000158d401007387 */ /* 0x0003e20000100a00 */
[----:B---3--:R-:W-:-:S02]  /*2040*/  IMAD.MOV.U32 R208, RZ, RZ, R33 ;  /* 0x000000ffffd07224 */ /* 0x008fc400078e0021 */
[----:B------:R-:W-:Y:S01]  /*2050*/  IMAD.MOV.U32 R209, RZ, RZ, R32 ;  /* 0x000000ffffd17224 */ /* 0x000fe200078e0020 */
[----:B------:R2:W-:Y:S04]  /*2060*/  STL.64 [R1+0x150], R210 ;  /* 0x000150d201007387 */ /* 0x0005e80000100a00 */
[----:B------:R3:W-:Y:S01]  /*2070*/  STL.64 [R1+0x148], R208 ;  /* 0x000148d001007387 */ /* 0x0007e20000100a00 */
[----:B0-----:R-:W-:Y:S01]  /*2080*/  IMAD.MOV.U32 R214, RZ, RZ, R14 ;  /* 0x000000ffffd67224 */ /* 0x001fe200078e000e */
[----:B------:R-:W-:Y:S01]  /*2090*/  MOV R14, UR6 ;  /* 0x00000006000e7c02 */ /* 0x000fe20008000f00 */
[----:B------:R-:W-:Y:S01]  /*20a0*/  IMAD.MOV.U32 R215, RZ, RZ, R13 ;  /* 0x000000ffffd77224 */ /* 0x000fe200078e000d */
[----:B------:R-:W-:Y:S01]  /*20b0*/  MOV R13, UR7 ;  /* 0x00000007000d7c02 */ /* 0x000fe20008000f00 */
[----:B------:R-:W-:Y:S01]  /*20c0*/  UMOV UR7, UR53 ;  /* 0x0000003500077c82 */ /* 0x000fe20008000000 */
[----:B-1----:R-:W-:-:S02]  /*20d0*/  IMAD.MOV.U32 R212, RZ, RZ, R21 ;  /* 0x000000ffffd47224 */ /* 0x002fc400078e0015 */
[----:B------:R-:W-:Y:S01]  /*20e0*/  IMAD.MOV.U32 R213, RZ, RZ, R20 ;  /* 0x000000ffffd57224 */ /* 0x000fe200078e0014 */
[----:B------:R0:W-:Y:S01]  /*20f0*/  STL.64 [R1+0x180], R214 ;  /* 0x000180d601007387 */ /* 0x0001e20000100a00 */
[----:B--2---:R-:W-:Y:S02]  /*2100*/  IMAD.MOV.U32 R210, RZ, RZ, R23 ;  /* 0x000000ffffd27224 */ /* 0x004fe400078e0017 */
[----:B---3--:R-:W-:Y:S01]  /*2110*/  IMAD.MOV.U32 R208, RZ, RZ, R25 ;  /* 0x000000ffffd07224 */ /* 0x008fe200078e0019 */
[----:B------:R1:W-:Y:S01]  /*2120*/  STL.64 [R1+0x178], R212 ;  /* 0x000178d401007387 */ /* 0x0003e20000100a00 */
[----:B------:R-:W-:Y:S02]  /*2130*/  IMAD.MOV.U32 R209, RZ, RZ, R24 ;  /* 0x000000ffffd17224 */ /* 0x000fe400078e0018 */
[----:B------:R-:W-:-:S05]  /*2140*/  IMAD.MOV.U32 R211, RZ, RZ, R22 ;  /* 0x000000ffffd37224 */ /* 0x000fca00078e0016 */
[----:B------:R2:W-:Y:S01]  /*2150*/  STL.64 [R1+0x170], R210 ;  /* 0x000170d201007387 */ /* 0x0005e20000100a00 */
[----:B0-----:R-:W-:Y:S02]  /*2160*/  IMAD.MOV.U32 R214, RZ, RZ, R3 ;  /* 0x000000ffffd67224 */ /* 0x001fe400078e0003 */
[----:B------:R-:W-:Y:S01]  /*2170*/  IMAD.MOV.U32 R215, RZ, RZ, R0 ;  /* 0x000000ffffd77224 */ /* 0x000fe200078e0000 */
[----:B------:R-:W-:Y:S02]  /*2180*/  WARPGROUP.DEPBAR.LE gsb0, 0x0 ;  /* 0x00008000000079c5 */ /* 0x000fe40000010000 */
[----:B------:R-:W-:Y:S01]  /*2190*/  WARPGROUP.ARRIVE ;  /* 0x00000000000079c5 */ /* 0x000fe20000000000 */
[----:B------:R0:W-:Y:S01]  /*21a0*/  STL.64 [R1+0x168], R208 ;  /* 0x000168d001007387 */ /* 0x0001e20000100a00 */
[----:B-1----:R-:W-:Y:S02]  /*21b0*/  IMAD.MOV.U32 R212, RZ, RZ, R5 ;  /* 0x000000ffffd47224 */ /* 0x002fe400078e0005 */
[----:B------:R-:W-:Y:S01]  /*21c0*/  IMAD.MOV.U32 R213, RZ, RZ, R4 ;  /* 0x000000ffffd57224 */ /* 0x000fe200078e0004 */
[----:B------:R-:W-:Y:S01]  /*21d0*/  STL.64 [R1+0x1a0], R214 ;  /* 0x0001a0d601007387 */ /* 0x000fe20000100a00 */
[----:B------:R-:W-:Y:S01]  /*21e0*/  HGMMA.64x16x16.F32.BF16 R176, gdesc[UR16], RZ, !UPT, gsb0 ;  /* 0x0020000010b079f0 */ /* 0x000fe2000c0018ff */
[----:B------:R-:W-:Y:S01]  /*21f0*/  UMOV UR16, UR26 ;  /* 0x0000001a00107c82 */ /* 0x000fe20008000000 */
[----:B------:R-:W-:Y:S01]  /*2200*/  UIADD3 UR26, UR6, 0x1c0, URZ ;  /* 0x000001c0061a7890 */ /* 0x000fe2000fffe03f */
[----:B--2---:R-:W-:Y:S01]  /*2210*/  IMAD.MOV.U32 R210, RZ, RZ, R10 ;  /* 0x000000ffffd27224 */ /* 0x004fe200078e000a */
[----:B------:R-:W-:Y:S01]  /*2220*/  UMOV UR17, UR27 ;  /* 0x0000001b00117c82 */ /* 0x000fe20008000000 */
[----:B------:R-:W-:Y:S01]  /*2230*/  UMOV UR27, 0x80000020 ;  /* 0x80000020001b7882 */ /* 0x000fe20000000000 */
[----:B------:R-:W-:Y:S01]  /*2240*/  IMAD.MOV.U32 R211, RZ, RZ, R9 ;  /* 0x000000ffffd37224 */ /* 0x000fe200078e0009 */
[----:B------:R-:W-:Y:S01]  /*2250*/  MOV R10, UR53 ;  /* 0x00000035000a7c02 */ /* 0x000fe20008000f00 */
[----:B0-----:R-:W-:Y:S01]  /*2260*/  IMAD.MOV.U32 R208, RZ, RZ, R12 ;  /* 0x000000ffffd07224 */ /* 0x001fe200078e000c */
[----:B------:R-:W-:Y:S01]  /*2270*/  MOV R9, UR52 ;  /* 0x0000003400097c02 */ /* 0x000fe20008000f00 */
[----:B------:R-:W-:Y:S01]  /*2280*/  IMAD.MOV.U32 R209, RZ, RZ, R11 ;  /* 0x000000ffffd17224 */ /* 0x000fe200078e000b */
[----:B------:R-:W-:Y:S04]  /*2290*/  STL.64 [R1+0x198], R212 ;  /* 0x000198d401007387 */ /* 0x000fe80000100a00 */
[----:B------:R-:W-:Y:S04]  /*22a0*/  STL.64 [R1+0x190], R210 ;  /* 0x000190d201007387 */ /* 0x000fe80000100a00 */
[----:B------:R0:W-:Y:S01]  /*22b0*/  STL.64 [R1+0x188], R208 ;  /* 0x000188d001007387 */ /* 0x0001e20000100a00 */
[----:B------:R-:W-:-:S02]  /*22c0*/  WARPGROUP.DEPBAR.LE gsb0, 0x0 ;  /* 0x00008000000079c5 */ /* 0x000fc40000010000 */
[----:B------:R-:W-:-:S06]  /*22d0*/  WARPGROUP.ARRIVE ;  /* 0x00000000000079c5 */ /* 0x000fcc0000000000 */
[----:B------:R-:W-:Y:S01]  /*22e0*/  HGMMA.64x16x16.F32.BF16 R160, gdesc[UR20], RZ, !UPT, gsb0 ;  /* 0x0020000014a079f0 */ /* 0x000fe2000c0018ff */
[----:B------:R-:W-:Y:S01]  /*22f0*/  UMOV UR20, UR52 ;  /* 0x0000003400147c82 */ /* 0x000fe20008000000 */
[----:B------:R-:W-:Y:S01]  /*2300*/  UMOV UR21, UR53 ;  /* 0x0000003500157c82 */ /* 0x000fe20008000000 */
[----:B------:R-:W-:Y:S02]  /*2310*/  WARPGROUP.DEPBAR.LE gsb0, 0x0 ;  /* 0x00008000000079c5 */ /* 0x000fe40000010000 */
[----:B------:R-:W-:-:S06]  /*2320*/  WARPGROUP.ARRIVE ;  /* 0x00000000000079c5 */ /* 0x000fcc0000000000 */
[----:B------:R-:W-:Y:S01]  /*2330*/  HGMMA.64x16x16.F32.BF16 R144, gdesc[UR24], RZ, !UPT, gsb0 ;  /* 0x00200000189079f0 */ /* 0x000fe2000c0018ff */
[----:B------:R-:W-:Y:S01]  /*2340*/  UMOV UR24, UR34 ;  /* 0x0000002200187c82 */ /* 0x000fe20008000000 */
[----:B------:R-:W-:Y:S01]  /*2350*/  UIADD3 UR34, UR6, 0x240, URZ ;  /* 0x0000024006227890 */ /* 0x000fe2000fffe03f */
[----:B------:R-:W-:Y:S01]  /*2360*/  UMOV UR25, UR35 ;  /* 0x0000002300197c82 */ /* 0x000fe20008000000 */
[----:B------:R-:W-:Y:S01]  /*2370*/  UMOV UR35, 0x80000020 ;  /* 0x8000002000237882 */ /* 0x000fe20000000000 */
[----:B------:R-:W-:Y:S01]  /*2380*/  UMOV UR6, UR52 ;  /* 0x0000003400067c82 */ /* 0x000fe20008000000 */
[----:B------:R-:W-:Y:S02]  /*2390*/  WARPGROUP.DEPBAR.LE gsb0, 0x0 ;  /* 0x00008000000079c5 */ /* 0x000fe40000010000 */
        /* <DEDUP_REMOVED lines=34> */
[----:B------:R-:W-:Y:S01]  /*25c0*/  UMOV UR24, UR8 ;  /* 0x0000000800187c82 */ /* 0x000fe20008000000 */
[----:B------:R-:W-:Y:S01]  /*25d0*/  UMOV UR25, UR9 ;  /* 0x0000000900197c82 */ /* 0x000fe20008000000 */
[----:B------:R-:W-:Y:S01]  /*25e0*/  MOV R11, UR24 ;  /* 0x00000018000b7c02 */ /* 0x000fe20008000f00 */
        /* <DEDUP_REMOVED lines=11> */
[----:B------:R-:W-:Y:S01]  /*26a0*/  UMOV UR11, 0x80000020 ;  /* 0x80000020000b7882 */ /* 0x000fe20000000000 */
[----:B------:R-:W-:Y:S01]  /*26b0*/  UMOV UR12, UR8 ;  /* 0x00000008000c7c82 */ /* 0x000fe20008000000 */
[----:B------:R-:W-:Y:S01]  /*26c0*/  UMOV UR13, UR9 ;  /* 0x00000009000d7c82 */ /* 0x000fe20008000000 */
[----:B------:R-:W-:-:S02]  /*26d0*/  WARPGROUP.DEPBAR.LE gsb0, 0x0 ;  /* 0x00008000000079c5 */ /* 0x000fc40000010000 */
[----:B------:R-:W-:-:S06]  /*26e0*/  WARPGROUP.ARRIVE ;  /* 0x00000000000079c5 */ /* 0x000fcc0000000000 */
[----:B------:R-:W-:Y:S01]  /*26f0*/  HGMMA.64x16x16.F32.BF16 R24, gdesc[UR52], RZ, !UPT, gsb0 ;  /* 0x00200000341879f0 */ /* 0x000fe2000c0018ff */
[----:B------:R-:W-:Y:S01]  /*2700*/  UMOV UR54, UR46 ;  /* 0x0000002e00367c82 */ /* 0x000fe20008000000 */
[----:B------:R-:W-:Y:S01]  /*2710*/  UMOV UR55, UR47 ;  /* 0x0000002f00377c82 */ /* 0x000fe20008000000 */
        /* <DEDUP_REMOVED lines=34> */
[----:B------:R-:W-:Y:S01]  /*2940*/  UMOV UR59, 0x80000020 ;  /* 0x80000020003b7882 */ /* 0x000fe20000000000 */
        /* <DEDUP_REMOVED lines=24> */
[----:B------:R-:W-:Y:S01]  /*2ad0*/  UMOV UR19, 0x80000020 ;  /* 0x8000002000137882 */ /* 0x000fe20000000000 */
[----:B------:R-:W-:Y:S01]  /*2ae0*/  UMOV UR23, 0x80000020 ;  /* 0x8000002000177882 */ /* 0x000fe20000000000 */
[----:B------:R-:W-:Y:S01]  /*2af0*/  UMOV UR31, 0x80000020 ;  /* 0x80000020001f7882 */ /* 0x000fe20000000000 */
[----:B------:R-:W-:Y:S01]  /*2b00*/  UMOV UR35, 0x80000020 ;  /* 0x8000002000237882 */ /* 0x000fe20000000000 */
[----:B------:R-:W-:Y:S01]  /*2b10*/  UMOV UR39, 0x80000020 ;  /* 0x8000002000277882 */ /* 0x000fe20000000000 */
[----:B------:R-:W-:Y:S01]  /*2b20*/  UMOV UR43, 0x80000020 ;  /* 0x80000020002b7882 */ /* 0x000fe20000000000 */
[----:B------:R-:W-:Y:S01]  /*2b30*/  UMOV UR44, UR8 ;  /* 0x00000008002c7c82 */ /* 0x000fe20008000000 */
[----:B------:R-:W-:Y:S01]  /*2b40*/  UMOV UR45, UR9 ;  /* 0x00000009002d7c82 */ /* 0x000fe20008000000 */
[----:B------:R-:W-:Y:S02]  /*2b50*/  WARPGROUP.DEPBAR.LE gsb0, 0x0 ;  /* 0x00008000000079c5 */ /* 0x000fe40000010000 */
[----:B------:R-:W-:-:S06]  /*2b60*/  WARPGROUP.ARRIVE ;  /* 0x00000000000079c5 */ /* 0x000fcc0000000000 */
[----:B------:R-:W-:Y:S01]  /*2b70*/  HGMMA.64x16x16.F32.BF16 R168, gdesc[UR4], RZ, !UPT, gsb0 ;  /* 0x0020000004a879f0 */ /* 0x000fe2000c0018ff */
[----:B------:R-:W-:Y:S01]  /*2b80*/  R2UR UR7, R13 ;  /* 0x000000000d0772ca */ /* 0x000fe200000e0000 */
[----:B------:R-:W-:Y:S01]  /*2b90*/  UMOV UR47, 0x80000020 ;  /* 0x80000020002f7882 */ /* 0x000fe20000000000 */
[----:B------:R-:W-:Y:S01]  /*2ba0*/  R2UR UR6, R14 ;  /* 0x000000000e0672ca */ /* 0x000fe200000e0000 */
[----:B------:R-:W-:Y:S01]  /*2bb0*/  UMOV UR4, UR8 ;  /* 0x0000000800047c82 */ /* 0x000fe20008000000 */
[----:B------:R-:W-:-:S11]  /*2bc0*/  UMOV UR5, UR9 ;  /* 0x0000000900057c82 */ /* 0x000fd60008000000 */
[----:B------:R-:W-:Y:S02]  /*2bd0*/  UIADD3 UR18, UR6, 0x2, URZ ;  /* 0x0000000206127890 */ /* 0x000fe4000fffe03f */
[----:B------:R-:W-:Y:S02]  /*2be0*/  UIADD3 UR14, UR6, 0x42, URZ ;  /* 0x00000042060e7890 */ /* 0x000fe4000fffe03f */
[----:B------:R-:W-:-:S03]  /*2bf0*/  UIADD3 UR58, UR6, 0x82, URZ ;  /* 0x00000082063a7890 */ /* 0x000fc6000fffe03f */
[----:B------:R-:W-:Y:S01]  /*2c00*/  UMOV UR10, UR18 ;  /* 0x00000012000a7c82 */ /* 0x000fe20008000000 */
[----:B------:R-:W-:Y:S02]  /*2c10*/  WARPGROUP.DEPBAR.LE gsb0, 0x0 ;  /* 0x00008000000079c5 */ /* 0x000fe40000010000 */
[----:B------:R-:W-:-:S06]  /*2c20*/  WARPGROUP.ARRIVE ;  /* 0x00000000000079c5 */ /* 0x000fcc0000000000 */
[----:B------:R-:W-:Y:S01]  /*2c30*/  HGMMA.64x16x16.F32.BF16 R184, gdesc[UR52], RZ, !UPT, gsb0 ;  /* 0x0020000034b879f0 */ /* 0x000fe2000c0018ff */
[----:B------:R-:W-:Y:S01]  /*2c40*/  R2UR UR53, R10 ;  /* 0x000000000a3572ca */ /* 0x000fe200000e0000 */
[----:B------:R-:W-:Y:S01]  /*2c50*/  UMOV UR54, UR6 ;  /* 0x0000000600367c82 */ /* 0x000fe20008000000 */
[----:B------:R-:W-:Y:S01]  /*2c60*/  R2UR UR52, R9 ;  /* 0x00000000093472ca */ /* 0x000fe200000e0000 */
[----:B------:R-:W-:Y:S01]  /*2c70*/  UMOV UR55, UR7 ;  /* 0x0000000700377c82 */ /* 0x000fe20008000000 */
[----:B------:R-:W-:Y:S02]  /*2c80*/  WARPGROUP.DEPBAR.LE gsb0, 0x0 ;  /* 0x00008000000079c5 */ /* 0x000fe40000010000 */
[----:B------:R-:W-:-:S06]  /*2c90*/  WARPGROUP.ARRIVE ;  /* 0x00000000000079c5 */ /* 0x000fcc0000000000 */
[----:B------:R-:W-:Y:S01]  /*2ca0*/  HGMMA.64x16x16.F32.BF16 R200, gdesc[UR48], RZ, !UPT, gsb0 ;  /* 0x0020000030c879f0 */ /* 0x000fe2000c0018ff */
[----:B------:R-:W-:Y:S02]  /*2cb0*/  R2UR UR51, R5 ;  /* 0x00000000053372ca */ /* 0x000fe400000e0000 */
[----:B------:R-:W-:Y:S02]  /*2cc0*/  R2UR UR50, R4 ;  /* 0x00000000043272ca */ /* 0x000fe400000e0000 */
[----:B------:R-:W-:Y:S02]  /*2cd0*/  R2UR UR49, R3 ;  /* 0x00000000033172ca */ /* 0x000fe400000e0000 */
[----:B------:R-:W-:Y:S01]  /*2ce0*/  R2UR UR48, R0 ;  /* 0x00000000003072ca */ /* 0x000fe200000e0000 */
[----:B------:R-:W-:Y:S02]  /*2cf0*/  WARPGROUP.DEPBAR.LE gsb0, 0x0 ;  /* 0x00008000000079c5 */ /* 0x000fe40000010000 */
[----:B------:R-:W-:-:S06]  /*2d00*/  WARPGROUP.ARRIVE ;  /* 0x00000000000079c5 */ /* 0x000fcc0000000000 */
[----:B------:R-:W-:Y:S01]  /*2d10*/  HGMMA.64x16x16.F32.BF16 R216, gdesc[UR24], RZ, !UPT, gsb0 ;  /* 0x0020000018d879f0 */ /* 0x000fe2000c0018ff */
[----:B------:R-:W-:Y:S02]  /*2d20*/  R2UR UR25, R12 ;  /* 0x000000000c1972ca */ /* 0x000fe400000e0000 */
[----:B------:R-:W-:Y:S01]  /*2d30*/  R2UR UR24, R11 ;  /* 0x000000000b1872ca */ /* 0x000fe200000e0000 */
[----:B------:R-:W-:Y:S02]  /*2d40*/  WARPGROUP.DEPBAR.LE gsb0, 0x0 ;  /* 0x00008000000079c5 */ /* 0x000fe40000010000 */
[----:B0-----:R-:W-:-:S06]  /*2d50*/  WARPGROUP.ARRIVE ;  /* 0x00000000000079c5 */ /* 0x001fcc0000000000 */
[----:B------:R-:W-:Y:S01]  /*2d60*/  HGMMA.64x16x16.F32.BF16 R208, gdesc[UR48], RZ, !UPT, gsb0 ;  /* 0x0020000030d079f0 */ /* 0x000fe2000c0018ff */
[----:B------:R-:W-:Y:S01]  /*2d70*/  UMOV UR48, UR8 ;  /* 0x0000000800307c82 */ /* 0x000fe20008000000 */
[----:B------:R-:W-:Y:S01]  /*2d80*/  UMOV UR49, UR9 ;  /* 0x0000000900317c82 */ /* 0x000fe20008000000 */
[----:B------:R-:W-:Y:S02]  /*2d90*/  WARPGROUP.DEPBAR.LE gsb0, 0x0 ;  /* 0x00008000000079c5 */ /* 0x000fe40000010000 */
[----:B------:R-:W-:Y:S02]  /*2da0*/  IMAD.MOV.U32 R12, RZ, RZ, R208 ;  /* 0x000000ffff0c7224 */ /* 0x000fe400078e00d0 */
[----:B------:R-:W-:Y:S02]  /*2db0*/  IMAD.MOV.U32 R11, RZ, RZ, R209 ;  /* 0x000000ffff0b7224 */ /* 0x000fe400078e00d1 */
[----:B------:R-:W-:Y:S02]  /*2dc0*/  IMAD.MOV.U32 R10, RZ, RZ, R210 ;  /* 0x000000ffff0a7224 */ /* 0x000fe400078e00d2 */
[----:B------:R-:W-:-:S02]  /*2dd0*/  IMAD.MOV.U32 R9, RZ, RZ, R211 ;  /* 0x000000ffff097224 */ /* 0x000fc400078e00d3 */
[----:B------:R-:W-:Y:S02]  /*2de0*/  IMAD.MOV.U32 R5, RZ, RZ, R212 ;  /* 0x000000ffff057224 */ /* 0x000fe400078e00d4 */
[----:B------:R-:W-:Y:S02]  /*2df0*/  IMAD.MOV.U32 R4, RZ, RZ, R213 ;  /* 0x000000ffff047224 */ /* 0x000fe400078e00d5 */
[----:B------:R-:W-:Y:S02]  /*2e00*/  IMAD.MOV.U32 R3, RZ, RZ, R214 ;  /* 0x000000ffff037224 */ /* 0x000fe400078e00d6 */
[----:B------:R-:W-:Y:S02]  /*2e10*/  IMAD.MOV.U32 R0, RZ, RZ, R215 ;  /* 0x000000ffff007224 */ /* 0x000fe400078e00d7 */
[----:B------:R-:W-:-:S06]  /*2e20*/  WARPGROUP.ARRIVE ;  /* 0x00000000000079c5 */ /* 0x000fcc0000000000 */
[----:B------:R-:W-:Y:S03]  /*2e30*/  HGMMA.64x16x16.F32.BF16 R208, gdesc[UR52], RZ, !UPT, gsb0 ;  /* 0x0020000034d079f0 */ /* 0x000fe6000c0018ff */
[----:B------:R-:W-:Y:S02]  /*2e40*/  WARPGROUP.DEPBAR.LE gsb0, 0x0 ;  /* 0x00008000000079c5 */ /* 0x000fe40000010000 */
[----:B------:R-:W-:Y:S02]  /*2e50*/  IMAD.MOV.U32 R14, RZ, RZ, R214 ;  /* 0x000000ffff0e7224 */ /* 0x000fe400078e00d6 */
[----:B------:R-:W-:Y:S02]  /*2e60*/  IMAD.MOV.U32 R13, RZ, RZ, R215 ;  /* 0x000000ffff0d7224 */ /* 0x000fe400078e00d7 */
[----:B------:R-:W-:Y:S01]  /*2e70*/  IMAD.MOV.U32 R21, RZ, RZ, R212 ;  /* 0x000000ffff157224 */ /* 0x000fe200078e00d4 */
[----:B------:R-:W2:Y:S01]  /*2e80*/  LDL.LU.64 R214, [R1+0x1a0] ;  /* 0x0001a00001d67983 */ /* 0x000ea20000300a00 */
[----:B------:R-:W-:-:S02]  /*2e90*/  IMAD.MOV.U32 R20, RZ, RZ, R213 ;  /* 0x000000ffff147224 */ /* 0x000fc400078e00d5 */
[----:B------:R-:W-:Y:S01]  /*2ea0*/  IMAD.MOV.U32 R23, RZ, RZ, R210 ;  /* 0x000000ffff177224 */ /* 0x000fe200078e00d2 */
[----:B------:R-:W2:Y:S01]  /*2eb0*/  LDL.LU.64 R212, [R1+0x198] ;  /* 0x0001980001d47983 */ /* 0x000ea20000300a00 */
[----:B------:R-:W-:Y:S02]  /*2ec0*/  IMAD.MOV.U32 R22, RZ, RZ, R211 ;  /* 0x000000ffff167224 */ /* 0x000fe400078e00d3 */
[----:B------:R-:W-:Y:S01]  /*2ed0*/  IMAD.MOV.U32 R225, RZ, RZ, R208 ;  /* 0x000000ffffe17224 */ /* 0x000fe200078e00d0 */
[----:B------:R-:W2:Y:S01]  /*2ee0*/  LDL.LU.64 R210, [R1+0x190] ;  /* 0x0001900001d27983 */ /* 0x000ea20000300a00 */
[----:B------:R-:W-:-:S03]  /*2ef0*/  IMAD.MOV.U32 R224, RZ, RZ, R209 ;  /* 0x000000ffffe07224 */ /* 0x000fc600078e00d1 */
[----:B------:R-:W2:Y:S02]  /*2f00*/  LDL.LU.64 R208, [R1+0x188] ;  /* 0x0001880001d07983 */ /* 0x000ea40000300a00 */
[----:B--2---:R-:W-:-:S06]  /*2f10*/  WARPGROUP.ARRIVE ;  /* 0x00000000000079c5 */ /* 0x004fcc0000000000 */
[----:B------:R-:W-:Y:S03]  /*2f20*/  HGMMA.64x16x16.F32.BF16 R208, gdesc[UR8], R208, gsb0 ;  /* 0x0020000008d079f0 */ /* 0x000fe600080018d0 */
[----:B------:R-:W-:Y:S02]  /*2f30*/  WARPGROUP.DEPBAR.LE gsb0, 0x0 ;  /* 0x00008000000079c5 */ /* 0x000fe40000010000 */
[----:B------:R-:W-:Y:S04]  /*2f40*/  STL.64 [R1+0x80], R208 ;  /* 0x000080d001007387 */ /* 0x000fe80000100a00 */
[----:B------:R-:W-:Y:S04]  /*2f50*/  STL.64 [R1+0x88], R210 ;  /* 0x000088d201007387 */ /* 0x000fe80000100a00 */
[----:B------:R-:W-:Y:S04]  /*2f60*/  STL.64 [R1+0x90], R212 ;  /* 0x000090d401007387 */ /* 0x000fe80000100a00 */
[----:B------:R0:W-:Y:S04]  /*2f70*/  STL.64 [R1+0x98], R214 ;  /* 0x000098d601007387 */ /* 0x0001e80000100a00 */
[----:B0-----:R-:W2:Y:S04]  /*2f80*/  LDL.LU.64 R214, [R1+0x180] ;  /* 0x0001800001d67983 */ /* 0x001ea80000300a00 */
[----:B------:R-:W2:Y:S04]  /*2f90*/  LDL.LU.64 R212, [R1+0x178] ;  /* 0x0001780001d47983 */ /* 0x000ea80000300a00 */
[----:B------:R-:W2:Y:S04]  /*2fa0*/  LDL.LU.64 R210, [R1+0x170] ;  /* 0x0001700001d27983 */ /* 0x000ea80000300a00 */
[----:B------:R-:W2:Y:S01]  /*2fb0*/  LDL.LU.64 R208, [R1+0x168] ;  /* 0x0001680001d07983 */ /* 0x000ea20000300a00 */
[----:B------:R-:W-:Y:S01]  /*2fc0*/  UMOV UR50, UR14 ;  /* 0x0000000e00327c82 */ /* 0x000fe20008000000 */
[----:B------:R-:W-:Y:S01]  /*2fd0*/  UMOV UR51, 0x80000020 ;  /* 0x8000002000337882 */ /* 0x000fe20000000000 */
        /* <DEDUP_REMOVED lines=10> */
[----:B------:R-:W2:Y:S02]  /*3080*/  LDL.LU.64 R208, [R1+0x148] ;  /* 0x0001480001d07983 */ /* 0x000ea40000300a00 */
[----:B--2---:R-:W-:-:S06]  /*3090*/  WARPGROUP.ARRIVE ;  /* 0x00000000000079c5 */ /* 0x004fcc0000000000 */
[----:B------:R-:W-:Y:S03]  /*30a0*/  HGMMA.64x16x16.F32.BF16 R208, gdesc[UR56], R208, gsb0 ;  /* 0x0020000038d079f0 */ /* 0x000fe600080018d0 */
[----:B------:R-:W-:Y:S02]  /*30b0*/  WARPGROUP.DEPBAR.LE gsb0, 0x0 ;  /* 0x00008000000079c5 */ /* 0x000fe40000010000 */
[----:B------:R-:W-:Y:S04]  /*30c0*/  STL.64 [R1], R208 ;  /* 0x000000d001007387 */ /* 0x000fe80000100a00 */
[----:B------:R-:W-:Y:S04]  /*30d0*/  STL.64 [R1+0x8], R210 ;  /* 0x000008d201007387 */ /* 0x000fe80000100a00 */
[----:B------:R-:W-:Y:S04]  /*30e0*/  STL.64 [R1+0x10], R212 ;  /* 0x000010d401007387 */ /* 0x000fe80000100a00 */
[----:B------:R0:W-:Y:S04]  /*30f0*/  STL.64 [R1+0x18], R214 ;  /* 0x000018d601007387 */ /* 0x0001e80000100a00 */
[----:B0-----:R-:W2:Y:S04]  /*3100*/  LDL.LU.64 R214, [R1+0x140] ;  /* 0x0001400001d67983 */ /* 0x001ea80000300a00 */
[----:B------:R-:W2:Y:S04]  /*3110*/  LDL.LU.64 R212, [R1+0x138] ;  /* 0x0001380001d47983 */ /* 0x000ea80000300a00 */
[----:B------:R-:W2:Y:S04]  /*3120*/  LDL.LU.64 R210, [R1+0x130] ;  /* 0x0001300001d27983 */ /* 0x000ea80000300a00 */
[----:B------:R-:W2:Y:S01]  /*3130*/  LDL.LU.64 R208, [R1+0x128] ;  /* 0x0001280001d07983 */ /* 0x000ea20000300a00 */
[----:B------:R-:W-:Y:S01]  /*3140*/  UIADD3 UR7, UR6, 0xc2, URZ ;  /* 0x000000c206077890 */ /* 0x000fe2000fffe03f */
[----:B------:R-:W-:Y:S01]  /*3150*/  UMOV UR14, UR50 ;  /* 0x00000032000e7c82 */ /* 0x000fe20008000000 */
[----:B------:R-:W-:Y:S01]  /*3160*/  UMOV UR15, UR51 ;  /* 0x00000033000f7c82 */ /* 0x000fe20008000000 */
[----:B------:R-:W-:Y:S01]  /*3170*/  UMOV UR56, UR14 ;  /* 0x0000000e00387c82 */ /* 0x000fe20008000000 */
[----:B------:R-:W-:Y:S01]  /*3180*/  UMOV UR57, UR15 ;  /* 0x0000000f00397c82 */ /* 0x000fe20008000000 */
[----:B------:R-:W-:-:S02]  /*3190*/  UMOV UR15, 0x80000020 ;  /* 0x80000020000f7882 */ /* 0x000fc40000000000 */
[----:B------:R-:W-:Y:S01]  /*31a0*/  UMOV UR14, UR7 ;  /* 0x00000007000e7c82 */ /* 0x000fe20008000000 */
[----:B------:R-:W-:Y:S02]  /*31b0*/  UIADD3 UR18, UR6, 0x102, URZ ;  /* 0x0000010206127890 */ /* 0x000fe4000fffe03f */
[----:B------:R-:W-:Y:S02]  /*31c0*/  UIADD3 UR22, UR6, 0x142, URZ ;  /* 0x0000014206167890 */ /* 0x000fe4000fffe03f */
[----:B------:R-:W-:Y:S01]  /*31d0*/  UIADD3 UR26, UR6, 0x182, URZ ;  /* 0x00000182061a7890 */ /* 0x000fe2000fffe03f */
[----:B------:R-:W-:Y:S01]  /*31e0*/  UMOV UR27, 0x80000020 ;  /* 0x80000020001b7882 */ /* 0x000fe20000000000 */
[----:B------:R-:W-:Y:S01]  /*31f0*/  UIADD3 UR30, UR6, 0x1c2, URZ ;  /* 0x000001c2061e7890 */ /* 0x000fe2000fffe03f */
[----:B--2---:R-:W-:-:S06]  /*3200*/  WARPGROUP.ARRIVE ;  /* 0x00000000000079c5 */ /* 0x004fcc0000000000 */
[----:B------:R-:W-:Y:S03]  /*3210*/  HGMMA.64x16x16.F32.BF16 R208, gdesc[UR12], R208, gsb0 ;  /* 0x002000000cd079f0 */ /* 0x000fe600080018d0 */
[----:B------:R-:W-:Y:S02]  /*3220*/  WARPGROUP.DEPBAR.LE gsb0, 0x0 ;  /* 0x00008000000079c5 */ /* 0x000fe40000010000 */
[----:B------:R-:W-:-:S06]  /*3230*/  WARPGROUP.ARRIVE ;  /* 0x00000000000079c5 */ /* 0x000fcc0000000000 */
        /* <DEDUP_REMOVED lines=9> */
[----:B------:R-:W-:Y:S01]  /*32d0*/  HGMMA.64x16x16.F32.BF16 R144, gdesc[UR28], R144, gsb0 ;  /* 0x002000001c9079f0 */ /* 0x000fe20008001890 */
[----:B------:R-:W-:Y:S02]  /*32e0*/  UIADD3 UR34, UR6, 0x202, URZ ;  /* 0x0000020206227890 */ /* 0x000fe4000fffe03f */
        /* <DEDUP_REMOVED lines=16> */
[----:B------:R-:W-:Y:S02]  /*33f0*/  UIADD3 UR50, UR6, 0x342, URZ ;  /* 0x0000034206327890 */ /* 0x000fe4000fffe03f */
[----:B------:R-:W-:Y:S01]  /*3400*/  UIADD3 UR54, UR6, 0x382, URZ ;  /* 0x0000038206367890 */ /* 0x000fe2000fffe03f */
[----:B------:R-:W-:Y:S02]  /*3410*/  UMOV UR7, 0x80000020 ;  /* 0x8000002000077882 */ /* 0x000fe40000000000 */
[----:B------:R-:W-:Y:S01]  /*3420*/  UMOV UR6, UR12 ;  /* 0x0000000c00067c82 */ /* 0x000fe20008000000 */
[----:B------:R-:W-:Y:S02]  /*3430*/  WARPGROUP.DEPBAR.LE gsb0, 0x0 ;  /* 0x00008000000079c5 */ /* 0x000fe40000010000 */
[----:B------:R-:W-:-:S06]  /*3440*/  WARPGROUP.ARRIVE ;  /* 0x00000000000079c5 */ /* 0x000fcc0000000000 */
[----:B------:R-:W-:Y:S01]  /*3450*/  HGMMA.64x16x16.F32.BF16 R64, gdesc[UR4], R64, gsb0 ;  /* 0x00200000044079f0 */ /* 0x000fe20008001840 */
[----:B------:R-:W-:Y:S01]  /*3460*/  UMOV UR48, UR8 ;  /* 0x0000000800307c82 */ /* 0x000fe20008000000 */
[----:B------:R-:W-:Y:S01]  /*3470*/  UMOV UR49, UR9 ;  /* 0x0000000900317c82 */ /* 0x000fe20008000000 */
[----:B------:R-:W-:Y:S01]  /*3480*/  UMOV UR51, 0x80000020 ;  /* 0x8000002000337882 */ /* 0x000fe20000000000 */
        /* <DEDUP_REMOVED lines=9> */
[----:B------:R-:W-:Y:S01]  /*3520*/  UIADD3 UR60, UR60, 0x202, URZ ;  /* 0x000002023c3c7890 */ /* 0x000fe2000fffe03f */
[----:B------:R-:W-:-:S06]  /*3530*/  UMOV UR53, 0x80000020 ;  /* 0x8000002000357882 */ /* 0x000fcc0000000000 */
[----:B------:R-:W-:Y:S01]  /*3540*/  UMOV UR52, UR60 ;  /* 0x0000003c00347c82 */ /* 0x000fe20008000000 */
[----:B------:R-:W-:Y:S02]  /*3550*/  WARPGROUP.DEPBAR.LE gsb0, 0x0 ;  /* 0x00008000000079c5 */ /* 0x000fe40000010000 */
[----:B------:R-:W-:-:S06]  /*3560*/  WARPGROUP.ARRIVE ;  /* 0x00000000000079c5 */ /* 0x000fcc0000000000 */
[----:B------:R-:W-:Y:S01]  /*3570*/  HGMMA.64x16x16.F32.BF16 R24, gdesc[UR52], R24, gsb0 ;  /* 0x00200000341879f0 */ /* 0x000fe20008001818 */
[----:B------:R-:W-:Y:S01]  /*3580*/  UMOV UR48, UR52 ;  /* 0x0000003400307c82 */ /* 0x000fe20008000000 */
        /* <DEDUP_REMOVED lines=56> */
[----:B------:R-:W-:Y:S01]  /*3910*/  UMOV UR56, UR52 ;  /* 0x0000003400387c82 */ /* 0x000fe20008000000 */
[----:B------:R-:W-:Y:S01]  /*3920*/  UMOV UR57, UR53 ;  /* 0x0000003500397c82 */ /* 0x000fe20008000000 */
[----:B------:R0:W-:Y:S01]  /*3930*/  STL.64 [R1+0x100], R214 ;  /* 0x000100d601007387 */ /* 0x0001e20000100a00 */
[----:B------:R-:W-:Y:S02]  /*3940*/  WARPGROUP.DEPBAR.LE gsb0, 0x0 ;  /* 0x00008000000079c5 */ /* 0x000fe40000010000 */
[----:B------:R-:W-:-:S06]  /*3950*/  WARPGROUP.ARRIVE ;  /* 0x00000000000079c5 */ /* 0x000fcc0000000000 */
[----:B------:R-:W-:Y:S01]  /*3960*/  HGMMA.64x16x16.F32.BF16 R216, gdesc[UR56], R216, gsb0 ;  /* 0x0020000038d879f0 */ /* 0x000fe200080018d8 */
[----:B------:R1:W-:Y:S01]  /*3970*/  STL.64 [R1+0xf8], R212 ;  /* 0x0000f8d401007387 */ /* 0x0003e20000100a00 */
[----:B0-----:R-:W-:Y:S02]  /*3980*/  IMAD.MOV.U32 R214, RZ, RZ, R14 ;  /* 0x000000ffffd67224 */ /* 0x001fe400078e000e */
[----:B------:R-:W-:Y:S01]  /*3990*/  IMAD.MOV.U32 R215, RZ, RZ, R13 ;  /* 0x000000ffffd77224 */ /* 0x000fe200078e000d */
[----:B------:R0:W-:Y:S04]  /*39a0*/  STL.64 [R1+0xf0], R210 ;  /* 0x0000f0d201007387 */ /* 0x0001e80000100a00 */
[----:B------:R2:W-:Y:S01]  /*39b0*/  STL.64 [R1+0xe8], R208 ;  /* 0x0000e8d001007387 */ /* 0x0005e20000100a00 */
[----:B-1----:R-:W-:-:S02]  /*39c0*/  IMAD.MOV.U32 R212, RZ, RZ, R21 ;  /* 0x000000ffffd47224 */ /* 0x002fc400078e0015 */
[----:B------:R-:W-:Y:S02]  /*39d0*/  IMAD.MOV.U32 R213, RZ, RZ, R20 ;  /* 0x000000ffffd57224 */ /* 0x000fe400078e0014 */
[----:B0-----:R-:W-:Y:S02]  /*39e0*/  IMAD.MOV.U32 R210, RZ, RZ, R23 ;  /* 0x000000ffffd27224 */ /* 0x001fe400078e0017 */
[----:B------:R-:W-:Y:S02]  /*39f0*/  IMAD.MOV.U32 R211, RZ, RZ, R22 ;  /* 0x000000ffffd37224 */ /* 0x000fe400078e0016 */
[----:B--2---:R-:W-:Y:S02]  /*3a00*/  IMAD.MOV.U32 R208, RZ, RZ, R225 ;  /* 0x000000ffffd07224 */ /* 0x004fe400078e00e1 */
[----:B------:R-:W-:Y:S01]  /*3a10*/  IMAD.MOV.U32 R209, RZ, RZ, R224 ;  /* 0x000000ffffd17224 */ /* 0x000fe200078e00e0 */
[----:B------:R0:W-:Y:S04]  /*3a20*/  STL.64 [R1+0x120], R214 ;  /* 0x000120d601007387 */ /* 0x0001e80000100a00 */
[----:B------:R1:W-:Y:S04]  /*3a30*/  STL.64 [R1+0x118], R212 ;  /* 0x000118d401007387 */ /* 0x0003e80000100a00 */
[----:B------:R2:W-:Y:S04]  /*3a40*/  STL.64 [R1+0x110], R210 ;  /* 0x000110d201007387 */ /* 0x0005e80000100a00 */
[----:B------:R3:W-:Y:S01]  /*3a50*/  STL.64 [R1+0x108], R208 ;  /* 0x000108d001007387 */ /* 0x0007e20000100a00 */
[----:B0-----:R-:W-:-:S02]  /*3a60*/  IMAD.MOV.U32 R214, RZ, RZ, R3 ;  /* 0x000000ffffd67224 */ /* 0x001fc400078e0003 */
[----:B------:R-:W-:Y:S02]  /*3a70*/  IMAD.MOV.U32 R215, RZ, RZ, R0 ;  /* 0x000000ffffd77224 */ /* 0x000fe400078e0000 */
[----:B-1----:R-:W-:Y:S02]  /*3a80*/  IMAD.MOV.U32 R212, RZ, RZ, R5 ;  /* 0x000000ffffd47224 */ /* 0x002fe400078e0005 */
[----:B------:R-:W-:Y:S02]  /*3a90*/  IMAD.MOV.U32 R213, RZ, RZ, R4 ;  /* 0x000000ffffd57224 */ /* 0x000fe400078e0004 */
[----:B--2---:R-:W-:Y:S02]  /*3aa0*/  IMAD.MOV.U32 R210, RZ, RZ, R10 ;  /* 0x000000ffffd27224 */ /* 0x004fe400078e000a */
[----:B------:R-:W-:Y:S02]  /*3ab0*/  IMAD.MOV.U32 R211, RZ, RZ, R9 ;  /* 0x000000ffffd37224 */ /* 0x000fe400078e0009 */
[----:B---3--:R-:W-:-:S02]  /*3ac0*/  IMAD.MOV.U32 R208, RZ, RZ, R12 ;  /* 0x000000ffffd07224 */ /* 0x008fc400078e000c */
[----:B------:R-:W-:Y:S01]  /*3ad0*/  IMAD.MOV.U32 R209, RZ, RZ, R11 ;  /* 0x000000ffffd17224 */ /* 0x000fe200078e000b */
[----:B------:R-:W-:-:S05]  /*3ae0*/  WARPGROUP.DEPBAR.LE gsb0, 0x0 ;  /* 0x00008000000079c5 */ /* 0x000fca0000010000 */
[----:B------:R-:W-:Y:S01]  /*3af0*/  WARPGROUP.ARRIVE ;  /* 0x00000000000079c5 */ /* 0x000fe20000000000 */
[----:B------:R-:W-:Y:S01]  /*3b00*/  UMOV UR54, UR8 ;  /* 0x0000000800367c82 */ /* 0x000fe20008000000 */
[----:B------:R-:W-:-:S04]  /*3b10*/  UMOV UR55, UR9 ;  /* 0x0000000900377c82 */ /* 0x000fc80008000000 */
        /* <DEDUP_REMOVED lines=11> */
[----:B------:R-:W-:Y:S01]  /*3bd0*/  UMOV UR9, UR53 ;  /* 0x0000003500097c82 */ /* 0x000fe20008000000 */
[----:B--2---:R-:W-:-:S06]  /*3be0*/  WARPGROUP.ARRIVE ;  /* 0x00000000000079c5 */ /* 0x004fcc0000000000 */
[----:B------:R-:W-:Y:S03]  /*3bf0*/  HGMMA.64x16x16.F32.BF16 R208, gdesc[UR8], R208, gsb0 ;  /* 0x0020000008d079f0 */ /* 0x000fe600080018d0 */
[----:B------:R-:W-:Y:S02]  /*3c00*/  WARPGROUP.DEPBAR.LE gsb0, 0x0 ;  /* 0x00008000000079c5 */ /* 0x000fe40000010000 */
[----:B------:R-:W-:Y:S04]  /*3c10*/  STL.64 [R1+0x60], R208 ;  /* 0x000060d001007387 */ /* 0x000fe80000100a00 */
[----:B------:R-:W-:Y:S04]  /*3c20*/  STL.64 [R1+0x68], R210 ;  /* 0x000068d201007387 */ /* 0x000fe80000100a00 */
[----:B------:R-:W-:Y:S04]  /*3c30*/  STL.64 [R1+0x70], R212 ;  /* 0x000070d401007387 */ /* 0x000fe80000100a00 */
[----:B------:R0:W-:Y:S04]  /*3c40*/  STL.64 [R1+0x78], R214 ;  /* 0x000078d601007387 */ /* 0x0001e80000100a00 */
[----:B0-----:R0:W5:Y:S04]  /*3c50*/  LDL.LU.64 R214, [R1+0x100] ;  /* 0x0001000001d67983 */ /* 0x0011680000300a00 */
[----:B------:R0:W5:Y:S04]  /*3c60*/  LDL.LU.64 R212, [R1+0xf8] ;  /* 0x0000f80001d47983 */ /* 0x0001680000300a00 */
[----:B------:R0:W5:Y:S04]  /*3c70*/  LDL.LU.64 R210, [R1+0xf0] ;  /* 0x0000f00001d27983 */ /* 0x0001680000300a00 */
[----:B------:R0:W5:Y:S01]  /*3c80*/  LDL.LU.64 R208, [R1+0xe8] ;  /* 0x0000e80001d07983 */ /* 0x0001620000300a00 */
[----:B------:R-:W-:Y:S05]  /*3c90*/  @!P1 BRA `(.L_x_23) ;  /* 0x0000002400d49947 */ /* 0x000fea0003800000 */
[----:B------:R-:W2:Y:S01]  /*3ca0*/  LDL R0, [R1+0xd4] ;  /* 0x0000d40001007983 */ /* 0x000ea20000100800 */
[----:B------:R-:W-:Y:S01]  /*3cb0*/  R2UR UR5, R15 ;  /* 0x000000000f0572ca */ /* 0x000fe200000e0000 */
[----:B------:R-:W-:-:S12]  /*3cc0*/  IMAD.MOV.U32 R3, RZ, RZ, R8 ;  /* 0x000000ffff037224 */ /* 0x000fd800078e0008 */
[----:B------:R-:W-:-:S04]  /*3cd0*/  UIADD3 UR60, UR5, 0x1, URZ ;  /* 0x00000001053c7890 */ /* 0x000fc8000fffe03f */
[----:B------:R-:W-:-:S04]  /*3ce0*/  UISETP.NE.AND UP0, UPT, UR60, 0x8, UPT ;  /* 0x000000083c00788c */ /* 0x000fc8000bf05270 */
[----:B------:R-:W-:Y:S02]  /*3cf0*/  USEL UR4, URZ, 0x1, UP0 ;  /* 0x000000013f047887 */ /* 0x000fe40008000000 */
[----:B------:R-:W-:Y:S01]  /*3d00*/  USEL UR60, UR60, URZ, UP0 ;  /* 0x0000003f3c3c7287 */ /* 0x000fe20008000000 */
[----:B--2---:R-:W-:Y:S01]  /*3d10*/  R2UR UR6, R0 ;  /* 0x00000000000672ca */ /* 0x004fe200000e0000 */
[----:B------:R-:W-:-:S12]  /*3d20*/  IMAD.U32 R0, RZ, RZ, UR5 ;  /* 0x00000005ff007e24 */ /* 0x000fd8000f8e00ff */
[----:B------:R-:W-:-:S06]  /*3d30*/  ULOP3.LUT UR4, UR6, UR4, URZ, 0x3c, !UPT ;  /* 0x0000000406047292 */ /* 0x000fcc000f8e3c3f */
[----:B------:R-:W-:-:S07]  /*3d40*/  IMAD.U32 R4, RZ, RZ, UR4 ;  /* 0x00000004ff047e24 */ /* 0x000fce000f8e00ff */
.L_x_30:
[----:B------:R-:W-:Y:S05]  /*3d50*/  @!P0 BRA `(.L_x_24) ;  /* 0x0000000000048947 */ /* 0x000fea0003800000 */
[----:B------:R-:W-:Y:S01]  /*3d60*/  BPT.TRAP 0x1 ;  /* 0x000000040000795c */ /* 0x000fe20000300000 */
.L_x_24:
[----:B------:R-:W-:Y:S02]  /*3d70*/  R2UR UR4, R17 ;  /* 0x00000000110472ca */ /* 0x000fe400000e0000 */
[----:B------:R-:W-:-:S11]  /*3d80*/  SHF.L.U32 R5, R4, 0x1f, RZ ;  /* 0x0000001f04057819 */ /* 0x000fd600000006ff */
[----:B------:R-:W-:-:S09]  /*3d90*/  ULEA UR4, UR60, UR4, 0x3 ;  /* 0x000000043c047291 */ /* 0x000fd2000f8e183f */
[----:B------:R1:W2:Y:S01]  /*3da0*/  SYNCS.PHASECHK.TRANS64.TRYWAIT P1, [UR4], R5 ;  /* 0x00000005ff0075a7 */ /* 0x0002a20008020144 */
[----:B------:R-:W-:Y:S05]  /*3db0*/  @!P0 BRA `(.L_x_25) ;  /* 0x0000000000048947 */ /* 0x000fea0003800000 */
[----:B------:R-:W-:Y:S01]  /*3dc0*/  BPT.TRAP 0x1 ;  /* 0x000000040000795c */ /* 0x000fe20000300000 */
.L_x_25:
[----:B--2---:R-:W-:Y:S05]  /*3dd0*/  @P1 BRA `(.L_x_26) ;  /* 0x0000000000081947 */ /* 0x004fea0003800000 */
[----:B------:R-:W2:Y:S02]  /*3de0*/  SYNCS.PHASECHK.TRANS64.TRYWAIT P1, [UR4], R5 ;  /* 0x00000005ff0075a7 */ /* 0x000ea40008020144 */
[----:B--2---:R-:W-:Y:S05]  /*3df0*/  @!P1 BRA `(.L_x_27) ;  /* 0x0000015400a49947 */ /* 0x004fea0003800000 */
.L_x_26:
[----:B------:R-:W-:Y:S04]  /*3e00*/  STL.64 [R1+0x200], R206 ;  /* 0x000200ce01007387 */ /* 0x000fe80000100a00 */
[----:B------:R-:W-:Y:S04]  /*3e10*/  STL.64 [R1+0x1f8], R204 ;  /* 0x0001f8cc01007387 */ /* 0x000fe80000100a00 */
[----:B------:R-:W-:Y:S04]  /*3e20*/  STL.64 [R1+0x1f0], R202 ;  /* 0x0001f0ca01007387 */ /* 0x000fe80000100a00 */
[----:B------:R3:W-:Y:S04]  /*3e30*/  STL.64 [R1+0x1e8], R200 ;  /* 0x0001e8c801007387 */ /* 0x0007e80000100a00 */
[----:B---3--:R-:W3:Y:S04]  /*3e40*/  LDL.LU.64 R200, [R1+0x40] ;  /* 0x0000400001c87983 */ /* 0x008ee80000300a00 */
[----:B------:R-:W3:Y:S04]  /*3e50*/  LDL.LU.64 R202, [R1+0x48] ;  /* 0x0000480001ca7983 */ /* 0x000ee80000300a00 */
[----:B------:R-:W3:Y:S04]  /*3e60*/  LDL.LU.64 R204, [R1+0x50] ;  /* 0x0000500001cc7983 */ /* 0x000ee80000300a00 */
[----:B------:R-:W3:Y:S04]  /*3e70*/  LDL.LU.64 R206, [R1+0x58] ;  /* 0x0000580001ce7983 */ /* 0x000ee80000300a00 */
[----:B------:R-:W-:Y:S04]  /*3e80*/  STL.64 [R1+0x1e0], R222 ;  /* 0x0001e0de01007387 */ /* 0x000fe80000100a00 */
[----:B------:R4:W-:Y:S04]  /*3e90*/  STL.64 [R1+0x1d8], R220 ;  /* 0x0001d8dc01007387 */ /* 0x0009e80000100a00 */
[----:B----4-:R-:W4:Y:S04]  /*3ea0*/  LDL.LU.64 R220, [R1+0x80] ;  /* 0x0000800001dc7983 */ /* 0x010f280000300a00 */
[----:B------:R-:W4:Y:S04]  /*3eb0*/  LDL.LU.64 R222, [R1+0x88] ;  /* 0x0000880001de7983 */ /* 0x000f280000300a00 */
[----:B------:R-:W4:Y:S04]  /*3ec0*/  LDL.LU.64 R224, [R1+0x90] ;  /* 0x0000900001e07983 */ /* 0x000f280000300a00 */
[----:B------:R-:W4:Y:S01]  /*3ed0*/  LDL.LU.64 R226, [R1+0x98] ;  /* 0x0000980001e27983 */ /* 0x000f220000300a00 */
[----:B------:R-:W-:Y:S01]  /*3ee0*/  R2UR UR5, R6 ;  /* 0x00000000060572ca */ /* 0x000fe200000e0000 */
[----:B------:R-:W-:Y:S01]  /*3ef0*/  UMOV UR9, 0x80000020 ;  /* 0x8000002000097882 */ /* 0x000fe20000000000 */
[----:B------:R-:W-:Y:S01]  /*3f00*/  R2UR UR4, R7 ;  /* 0x00000000070472ca */ /* 0x000fe200000e0000 */
[----:B------:R-:W-:Y:S01]  /*3f10*/  UMOV UR11, 0x80000020 ;  /* 0x80000020000b7882 */ /* 0x000fe20000000000 */
[----:B------:R-:W-:Y:S04]  /*3f20*/  STL.64 [R1+0x1d0], R218 ;  /* 0x0001d0da01007387 */ /* 0x000fe80000100a00 */
[----:B------:R0:W-:Y:S04]  /*3f30*/  STL.64 [R1+0x1c8], R216 ;  /* 0x0001c8d801007387 */ /* 0x0001e80000100a00 */
[----:B------:R-:W-:Y:S01]  /*3f40*/  STL [R1+0x1c4], R4 ;  /* 0x0001c40401007387 */ /* 0x000fe20000100800 */
[----:B------:R-:W-:-:S02]  /*3f50*/  UIMAD UR61, UR60, 0x300, UR5 ;  /* 0x000003003c3d78a4 */ /* 0x000fc4000f8e0205 */
[----:B------:R-:W-:Y:S01]  /*3f60*/  UIMAD UR4, UR60, 0x3c0, UR4 ;  /* 0x000003c03c0478a4 */ /* 0x000fe2000f8e0204 */
[----:B------:R-:W-:Y:S03]  /*3f70*/  STL [R1+0x1c0], R3 ;  /* 0x0001c00301007387 */ /* 0x000fe60000100800 */
[----:B------:R-:W-:Y:S01]  /*3f80*/  UIADD3 UR5, UR4, 0x40, URZ ;  /* 0x0000004004057890 */ /* 0x000fe2000fffe03f */
[----:B-----5:R-:W-:Y:S01]  /*3f90*/  STL [R1+0x1bc], R2 ;  /* 0x0001bc0201007387 */ /* 0x020fe20000100800 */
[----:B------:R-:W-:Y:S01]  /*3fa0*/  UMOV UR8, UR61 ;  /* 0x0000003d00087c82 */ /* 0x000fe20008000000 */
[----:B------:R-:W-:Y:S01]  /*3fb0*/  UMOV UR10, UR4 ;  /* 0x00000004000a7c82 */ /* 0x000fe20008000000 */
[----:B----4-:R-:W-:Y:S01]  /*3fc0*/  WARPGROUP.ARRIVE ;  /* 0x00000000000079c5 */ /* 0x010fe20000000000 */
[----:B------:R-:W-:Y:S01]  /*3fd0*/  STL [R1+0x1b8], R0 ;  /* 0x0001b80001007387 */ /* 0x000fe20000100800 */
[----:B------:R-:W-:Y:S01]  /*3fe0*/  UMOV UR17, UR9 ;  /* 0x0000000900117c82 */ /* 0x000fe20008000000 */
[----:B------:R-:W-:Y:S01]  /*3ff0*/  UMOV UR19, 0x80000020 ;  /* 0x8000002000137882 */ /* 0x000fe20000000000 */
[----:B------:R-:W-:Y:S01]  /*4000*/  UIADD3 UR6, UR4, 0x80, URZ ;  /* 0x0000008004067890 */ /* 0x000fe2000fffe03f */
[----:B------:R-:W-:Y:S01]  /*4010*/  STL.64 [R1+0x1b0], R18 ;  /* 0x0001b01201007387 */ /* 0x000fe20000100a00 */
[----:B------:R-:W-:Y:S03]  /*4020*/  HGMMA.64x16x16.F32.BF16 R220, gdesc[UR8], R220, gsb0 ;  /* 0x0020000008dc79f0 */ /* 0x000fe600080018dc */
[----:B------:R4:W-:Y:S04]  /*4030*/  STL.64 [R1+0x1a8], R16 ;  /* 0x0001a81001007387 */ /* 0x0009e80000100a00 */
[----:B0-----:R-:W4:Y:S04]  /*4040*/  LDL.LU.64 R216, [R1] ;  /* 0x0000000001d87983 */ /* 0x001f280000300a00 */
[----:B------:R-:W4:Y:S01]  /*4050*/  LDL.LU.64 R218, [R1+0x8] ;  /* 0x0000080001da7983 */ /* 0x000f220000300a00 */
[----:B------:R-:W-:-:S02]  /*4060*/  WARPGROUP.DEPBAR.LE gsb0, 0x0 ;  /* 0x00008000000079c5 */ /* 0x000fc40000010000 */
[----:B------:R-:W-:Y:S02]  /*4070*/  IMAD.MOV.U32 R15, RZ, RZ, R220 ;  /* 0x000000ffff0f7224 */ /* 0x000fe400078e00dc */
[----:B------:R-:W-:Y:S02]  /*4080*/  IMAD.MOV.U32 R14, RZ, RZ, R221 ;  /* 0x000000ffff0e7224 */ /* 0x000fe400078e00dd */
[----:B------:R-:W-:Y:S01]  /*4090*/  IMAD.MOV.U32 R13, RZ, RZ, R222 ;  /* 0x000000ffff0d7224 */ /* 0x000fe200078e00de */
[----:B------:R-:W4:Y:S01]  /*40a0*/  LDL.LU.64 R220, [R1+0x10] ;  /* 0x0000100001dc7983 */ /* 0x000f220000300a00 */
[----:B------:R-:W-:Y:S01]  /*40b0*/  IMAD.MOV.U32 R12, RZ, RZ, R223 ;  /* 0x000000ffff0c7224 */ /* 0x000fe200078e00df */
[----:B---3--:R-:W-:Y:S01]  /*40c0*/  WARPGROUP.ARRIVE ;  /* 0x00000000000079c5 */ /* 0x008fe20000000000 */
[----:B------:R-:W-:Y:S01]  /*40d0*/  UMOV UR16, UR8 ;  /* 0x0000000800107c82 */ /* 0x000fe20008000000 */
[----:B------:R-:W4:Y:S01]  /*40e0*/  LDL.LU.64 R222, [R1+0x18] ;  /* 0x0000180001de7983 */ /* 0x000f220000300a00 */
[----:B------:R-:W-:Y:S01]  /*40f0*/  UMOV UR18, UR5 ;  /* 0x0000000500127c82 */ /* 0x000fe20008000000 */
[----:B------:R-:W-:Y:S01]  /*4100*/  UMOV UR20, UR8 ;  /* 0x0000000800147c82 */ /* 0x000fe20008000000 */
[----:B------:R-:W-:Y:S01]  /*4110*/  UMOV UR21, UR9 ;  /* 0x0000000900157c82 */ /* 0x000fe20008000000 */
[----:B------:R-:W-:Y:S01]  /*4120*/  HGMMA.64x16x16.F32.BF16 R200, gdesc[UR16], R200, gsb0 ;  /* 0x0020000010c879f0 */ /* 0x000fe200080018c8 */
[----:B------:R-:W-:Y:S01]  /*4130*/  UMOV UR22, UR6 ;  /* 0x0000000600167c82 */ /* 0x000fe20008000000 */
[----:B------:R-:W-:Y:S01]  /*4140*/  UMOV UR23, 0x80000020 ;  /* 0x8000002000177882 */ /* 0x000fe20000000000 */
[----:B------:R-:W-:Y:S01]  /*4150*/  UIADD3 UR14, UR4, 0xc0, URZ ;  /* 0x000000c0040e7890 */ /* 0x000fe2000fffe03f */
[----:B------:R-:W-:Y:S01]  /*4160*/  IMAD.MOV.U32 R11, RZ, RZ, R224 ;  /* 0x000000ffff0b7224 */ /* 0x000fe200078e00e0 */
[----:B------:R-:W-:Y:S01]  /*4170*/  UMOV UR13, UR19 ;  /* 0x00000013000d7c82 */ /* 0x000fe20008000000 */
[----:B------:R-:W-:Y:S01]  /*4180*/  UMOV UR15, 0x80000020 ;  /* 0x80000020000f7882 */ /* 0x000fe20000000000 */
[----:B------:R-:W-:Y:S01]  /*4190*/  UIADD3 UR26, UR4, 0x180, URZ ;  /* 0x00000180041a7890 */ /* 0x000fe2000fffe03f */
[----:B------:R-:W-:Y:S01]  /*41a0*/  IMAD.MOV.U32 R10, RZ, RZ, R225 ;  /* 0x000000ffff0a7224 */ /* 0x000fe200078e00e1 */
[----:B------:R-:W-:Y:S01]  /*41b0*/  UMOV UR24, UR8 ;  /* 0x0000000800187c82 */ /* 0x000fe20008000000 */
[----:B------:R-:W-:Y:S01]  /*41c0*/  UMOV UR25, UR9 ;  /* 0x0000000900197c82 */ /* 0x000fe20008000000 */
[----:B------:R-:W-:Y:S01]  /*41d0*/  UMOV UR27, 0x80000020 ;  /* 0x80000020001b7882 */ /* 0x000fe20000000000 */
[----:B------:R-:W-:Y:S01]  /*41e0*/  UIADD3 UR30, UR4, 0x1c0, URZ ;  /* 0x000001c0041e7890 */ /* 0x000fe2000fffe03f */
[----:B--2---:R-:W-:Y:S01]  /*41f0*/  IMAD.MOV.U32 R9, RZ, RZ, R226 ;  /* 0x000000ffff097224 */ /* 0x004fe200078e00e2 */
[----:B------:R-:W-:Y:S01]  /*4200*/  UMOV UR28, UR8 ;  /* 0x00000008001c7c82 */ /* 0x000fe20008000000 */
[----:B------:R-:W-:Y:S01]  /*4210*/  UMOV UR29, UR9 ;  /* 0x00000009001d7c82 */ /* 0x000fe20008000000 */
[----:B------:R-:W-:Y:S01]  /*4220*/  UMOV UR31, 0x80000020 ;  /* 0x80000020001f7882 */ /* 0x000fe20000000000 */
[----:B------:R-:W-:Y:S01]  /*4230*/  UIADD3 UR34, UR4, 0x200, URZ ;  /* 0x0000020004227890 */ /* 0x000fe2000fffe03f */
[----:B-1----:R-:W-:Y:S01]  /*4240*/  IMAD.MOV.U32 R5, RZ, RZ, R227 ;  /* 0x000000ffff057224 */ /* 0x002fe200078e00e3 */
[----:B------:R-:W-:-:S02]  /*4250*/  WARPGROUP.DEPBAR.LE gsb0, 0x0 ;  /* 0x00008000000079c5 */ /* 0x000fc40000010000 */
        /* <DEDUP_REMOVED lines=8> */
[----:B------:R-:W-:Y:S01]  /*42e0*/  UMOV UR19, 0x80000020 ;  /* 0x8000002000137882 */ /* 0x000fe20000000000 */
[----:B----4-:R-:W-:-:S06]  /*42f0*/  WARPGROUP.ARRIVE ;  /* 0x00000000000079c5 */ /* 0x010fcc0000000000 */
[----:B------:R-:W-:Y:S03]  /*4300*/  HGMMA.64x16x16.F32.BF16 R216, gdesc[UR20], R216, gsb0 ;  /* 0x0020000014d879f0 */ /* 0x000fe600080018d8 */
[----:B------:R-:W-:Y:S02]  /*4310*/  WARPGROUP.DEPBAR.LE gsb0, 0x0 ;  /* 0x00008000000079c5 */ /* 0x000fe40000010000 */
[----:B------:R-:W-:-:S06]  /*4320*/  WARPGROUP.ARRIVE ;  /* 0x00000000000079c5 */ /* 0x000fcc0000000000 */
[----:B------:R-:W-:Y:S01]  /*4330*/  HGMMA.64x16x16.F32.BF16 R208, gdesc[UR12], R208, gsb0 ;  /* 0x002000000cd079f0 */ /* 0x000fe200080018d0 */
[----:B------:R-:W-:Y:S01]  /*4340*/  UMOV UR12, UR16 ;  /* 0x00000010000c7c82 */ /* 0x000fe20008000000 */
[----:B------:R-:W-:Y:S01]  /*4350*/  UMOV UR13, UR17 ;  /* 0x00000011000d7c82 */ /* 0x000fe20008000000 */
[----:B------:R-:W-:Y:S01]  /*4360*/  UMOV UR16, UR8 ;  /* 0x0000000800107c82 */ /* 0x000fe20008000000 */
[----:B------:R-:W-:Y:S01]  /*4370*/  UMOV UR17, UR9 ;  /* 0x0000000900117c82 */ /* 0x000fe20008000000 */
[----:B------:R-:W-:Y:S02]  /*4380*/  WARPGROUP.DEPBAR.LE gsb0, 0x0 ;  /* 0x00008000000079c5 */ /* 0x000fe40000010000 */
[----:B------:R-:W-:-:S06]  /*4390*/  WARPGROUP.ARRIVE ;  /* 0x00000000000079c5 */ /* 0x000fcc0000000000 */
[----:B------:R-:W-:Y:S01]  /*43a0*/  HGMMA.64x16x16.F32.BF16 R192, gdesc[UR16], R192, gsb0 ;  /* 0x0020000010c079f0 */ /* 0x000fe200080018c0 */
[----:B------:R-:W-:Y:S01]  /*43b0*/  UIADD3 UR22, UR4, 0x140, URZ ;  /* 0x0000014004167890 */ /* 0x000fe2000fffe03f */
[----:B------:R-:W-:Y:S01]  /*43c0*/  UMOV UR20, UR8 ;  /* 0x0000000800147c82 */ /* 0x000fe20008000000 */
[----:B------:R-:W-:Y:S01]  /*43d0*/  UMOV UR21, UR9 ;  /* 0x0000000900157c82 */ /* 0x000fe20008000000 */
[----:B------:R-:W-:Y:S01]  /*43e0*/  UMOV UR23, 0x80000020 ;  /* 0x8000002000177882 */ /* 0x000fe20000000000 */
        /* <DEDUP_REMOVED lines=88> */
[----:B------:R-:W-:Y:S02]  /*4970*/  IMAD.MOV.U32 R17, RZ, RZ, R206 ;  /* 0x000000ffff117224 */ /* 0x000fe400078e00ce */
[----:B------:R-:W-:Y:S02]  /*4980*/  IMAD.MOV.U32 R16, RZ, RZ, R207 ;  /* 0x000000ffff107224 */ /* 0x000fe400078e00cf */
[----:B------:R-:W-:Y:S01]  /*4990*/  IMAD.MOV.U32 R19, RZ, RZ, R204 ;  /* 0x000000ffff137224 */ /* 0x000fe200078e00cc */
[----:B------:R-:W2:Y:S01]  /*49a0*/  LDL.LU.64 R206, [R1+0x200] ;  /* 0x0002000001ce7983 */ /* 0x000ea20000300a00 */
[----:B------:R-:W-:Y:S02]  /*49b0*/  IMAD.MOV.U32 R18, RZ, RZ, R205 ;  /* 0x000000ffff127224 */ /* 0x000fe400078e00cd */
[----:B------:R-:W-:Y:S01]  /*49c0*/  IMAD.MOV.U32 R21, RZ, RZ, R202 ;  /* 0x000000ffff157224 */ /* 0x000fe200078e00ca */
[----:B------:R-:W2:Y:S01]  /*49d0*/  LDL.LU.64 R204, [R1+0x1f8] ;  /* 0x0001f80001cc7983 */ /* 0x000ea20000300a00 */
[----:B------:R-:W-:-:S02]  /*49e0*/  IMAD.MOV.U32 R20, RZ, RZ, R203 ;  /* 0x000000ffff147224 */ /* 0x000fc400078e00cb */
[----:B------:R-:W-:Y:S01]  /*49f0*/  IMAD.MOV.U32 R23, RZ, RZ, R200 ;  /* 0x000000ffff177224 */ /* 0x000fe200078e00c8 */
[----:B------:R-:W2:Y:S01]  /*4a00*/  LDL.LU.64 R202, [R1+0x1f0] ;  /* 0x0001f00001ca7983 */ /* 0x000ea20000300a00 */
[----:B------:R-:W-:-:S03]  /*4a10*/  IMAD.MOV.U32 R22, RZ, RZ, R201 ;  /* 0x000000ffff167224 */ /* 0x000fc600078e00c9 */
[----:B------:R-:W2:Y:S01]  /*4a20*/  LDL.LU.64 R200, [R1+0x1e8] ;  /* 0x0001e80001c87983 */ /* 0x000ea20000300a00 */
        /* <DEDUP_REMOVED lines=8> */
[----:B------:R-:W3:Y:S01]  /*4ab0*/  LDL.LU.64 R222, [R1+0x1e0] ;  /* 0x0001e00001de7983 */ /* 0x000ee20000300a00 */
[----:B------:R-:W-:Y:S02]  /*4ac0*/  IMAD.MOV.U32 R226, RZ, RZ, R221 ;  /* 0x000000ffffe27224 */ /* 0x000fe400078e00dd */
[----:B------:R-:W-:Y:S01]  /*4ad0*/  IMAD.MOV.U32 R2, RZ, RZ, R218 ;  /* 0x000000ffff027224 */ /* 0x000fe200078e00da */
[----:B------:R-:W3:Y:S01]  /*4ae0*/  LDL.LU.64 R220, [R1+0x1d8] ;  /* 0x0001d80001dc7983 */ /* 0x000ee20000300a00 */
[----:B------:R-:W-:-:S02]  /*4af0*/  IMAD.MOV.U32 R0, RZ, RZ, R219 ;  /* 0x000000ffff007224 */ /* 0x000fc400078e00db */
[----:B------:R-:W-:Y:S01]  /*4b00*/  IMAD.MOV.U32 R4, RZ, RZ, R216 ;  /* 0x000000ffff047224 */ /* 0x000fe200078e00d8 */
[----:B------:R-:W3:Y:S01]  /*4b10*/  LDL.LU.64 R218, [R1+0x1d0] ;  /* 0x0001d00001da7983 */ /* 0x000ee20000300a00 */
[----:B------:R-:W-:-:S03]  /*4b20*/  IMAD.MOV.U32 R3, RZ, RZ, R217 ;  /* 0x000000ffff037224 */ /* 0x000fc600078e00d9 */
[----:B------:R-:W3:Y:S01]  /*4b30*/  LDL.LU.64 R216, [R1+0x1c8] ;  /* 0x0001c80001d87983 */ /* 0x000ee20000300a00 */
[----:B------:R-:W-:Y:S01]  /*4b40*/  UMOV UR28, UR56 ;  /* 0x00000038001c7c82 */ /* 0x000fe20008000000 */
[----:B------:R-:W-:Y:S01]  /*4b50*/  UMOV UR29, UR57 ;  /* 0x00000039001d7c82 */ /* 0x000fe20008000000 */
[----:B------:R-:W-:Y:S02]  /*4b60*/  WARPGROUP.DEPBAR.LE gsb0, 0x0 ;  /* 0x00008000000079c5 */ /* 0x000fe40000010000 */
[----:B------:R-:W-:-:S06]  /*4b70*/  WARPGROUP.ARRIVE ;  /* 0x00000000000079c5 */ /* 0x000fcc0000000000 */
[----:B------:R-:W-:Y:S01]  /*4b80*/  HGMMA.64x16x16.F32.BF16 R136, gdesc[UR28], R136, gsb0 ;  /* 0x002000001c8879f0 */ /* 0x000fe20008001888 */
        /* <DEDUP_REMOVED lines=8> */
[----:B----4-:R-:W-:Y:S02]  /*4c10*/  IMAD.MOV.U32 R210, RZ, RZ, R2 ;  /* 0x000000ffffd27224 */ /* 0x010fe400078e0002 */
[----:B------:R-:W-:Y:S02]  /*4c20*/  IMAD.MOV.U32 R208, RZ, RZ, R4 ;  /* 0x000000ffffd07224 */ /* 0x000fe400078e0004 */
[----:B------:R0:W5:Y:S01]  /*4c30*/  LDL.LU R4, [R1+0x1c4] ;  /* 0x0001c40001047983 */ /* 0x0001620000300800 */
[----:B------:R-:W-:-:S02]  /*4c40*/  IMAD.MOV.U32 R209, RZ, RZ, R3 ;  /* 0x000000ffffd17224 */ /* 0x000fc400078e0003 */
[----:B------:R-:W-:Y:S01]  /*4c50*/  IMAD.MOV.U32 R211, RZ, RZ, R0 ;  /* 0x000000ffffd37224 */ /* 0x000fe200078e0000 */
[----:B------:R0:W5:Y:S04]  /*4c60*/  LDL.LU R3, [R1+0x1c0] ;  /* 0x0001c00001037983 */ /* 0x0001680000300800 */
[----:B------:R0:W5:Y:S04]  /*4c70*/  LDL.LU R2, [R1+0x1bc] ;  /* 0x0001bc0001027983 */ /* 0x0001680000300800 */
[----:B------:R0:W5:Y:S04]  /*4c80*/  LDL.LU R0, [R1+0x1b8] ;  /* 0x0001b80001007983 */ /* 0x0001680000300800 */
[----:B------:R1:W-:Y:S04]  /*4c90*/  STL.64 [R1+0x160], R214 ;  /* 0x000160d601007387 */ /* 0x0003e80000100a00 */
[----:B------:R4:W-:Y:S04]  /*4ca0*/  STL.64 [R1+0x158], R212 ;  /* 0x000158d401007387 */ /* 0x0009e80000100a00 */
[----:B------:R0:W-:Y:S01]  /*4cb0*/  STL.64 [R1+0x150], R210 ;  /* 0x000150d201007387 */ /* 0x0001e20000100a00 */
[----:B-1----:R-:W-:-:S02]  /*4cc0*/  IMAD.MOV.U32 R214, RZ, RZ, R17 ;  /* 0x000000ffffd67224 */ /* 0x002fc400078e0011 */
[----:B------:R-:W-:Y:S01]  /*4cd0*/  IMAD.MOV.U32 R215, RZ, RZ, R16 ;  /* 0x000000ffffd77224 */ /* 0x000fe200078e0010 */
[----:B------:R1:W-:Y:S01]  /*4ce0*/  STL.64 [R1+0x148], R208 ;  /* 0x000148d001007387 */ /* 0x0003e20000100a00 */
[----:B----4-:R-:W-:Y:S02]  /*4cf0*/  IMAD.MOV.U32 R212, RZ, RZ, R19 ;  /* 0x000000ffffd47224 */ /* 0x010fe400078e0013 */
[----:B------:R-:W-:Y:S02]  /*4d00*/  IMAD.MOV.U32 R213, RZ, RZ, R18 ;  /* 0x000000ffffd57224 */ /* 0x000fe400078e0012 */
[----:B0-----:R-:W-:Y:S02]  /*4d10*/  IMAD.MOV.U32 R210, RZ, RZ, R21 ;  /* 0x000000ffffd27224 */ /* 0x001fe400078e0015 */
[----:B------:R-:W-:Y:S01]  /*4d20*/  IMAD.MOV.U32 R211, RZ, RZ, R20 ;  /* 0x000000ffffd37224 */ /* 0x000fe200078e0014 */
[----:B------:R0:W-:Y:S01]  /*4d30*/  STL.64 [R1+0x180], R214 ;  /* 0x000180d601007387 */ /* 0x0001e20000100a00 */
[----:B-1----:R-:W-:-:S02]  /*4d40*/  IMAD.MOV.U32 R208, RZ, RZ, R23 ;  /* 0x000000ffffd07224 */ /* 0x002fc400078e0017 */
[----:B------:R-:W-:Y:S01]  /*4d50*/  IMAD.MOV.U32 R209, RZ, RZ, R22 ;  /* 0x000000ffffd17224 */ /* 0x000fe200078e0016 */
[----:B------:R1:W-:Y:S04]  /*4d60*/  STL.64 [R1+0x178], R212 ;  /* 0x000178d401007387 */ /* 0x0003e80000100a00 */
[----:B------:R4:W-:Y:S04]  /*4d70*/  STL.64 [R1+0x170], R210 ;  /* 0x000170d201007387 */ /* 0x0009e80000100a00 */
[----:B------:R4:W-:Y:S04]  /*4d80*/  STL.64 [R1+0x168], R208 ;  /* 0x000168d001007387 */ /* 0x0009e80000100a00 */
[----:B------:R-:W3:Y:S04]  /*4d90*/  LDL.LU.64 R16, [R1+0x20] ;  /* 0x0000200001107983 */ /* 0x000ee80000300a00 */
[----:B------:R-:W3:Y:S04]  /*4da0*/  LDL.LU.64 R18, [R1+0x28] ;  /* 0x0000280001127983 */ /* 0x000ee80000300a00 */
[----:B------:R-:W3:Y:S04]  /*4db0*/  LDL.LU.64 R20, [R1+0x30] ;  /* 0x0000300001147983 */ /* 0x000ee80000300a00 */
[----:B------:R-:W3:Y:S01]  /*4dc0*/  LDL.LU.64 R22, [R1+0x38] ;  /* 0x0000380001167983 */ /* 0x000ee20000300a00 */
[----:B------:R-:W-:-:S02]  /*4dd0*/  WARPGROUP.DEPBAR.LE gsb0, 0x0 ;  /* 0x00008000000079c5 */ /* 0x000fc40000010000 */
[----:B------:R-:W-:Y:S01]  /*4de0*/  WARPGROUP.ARRIVE ;  /* 0x00000000000079c5 */ /* 0x000fe20000000000 */
[----:B------:R-:W-:Y:S01]  /*4df0*/  UMOV UR24, UR56 ;  /* 0x0000003800187c82 */ /* 0x000fe20008000000 */
[----:B------:R-:W-:-:S04]  /*4e00*/  UMOV UR25, UR57 ;  /* 0x0000003900197c82 */ /* 0x000fc80008000000 */
[----:B------:R-:W-:Y:S01]  /*4e10*/  HGMMA.64x16x16.F32.BF16 R152, gdesc[UR24], R152, gsb0 ;  /* 0x00200000189879f0 */ /* 0x000fe20008001898 */
[----:B0-----:R-:W-:Y:S02]  /*4e20*/  IMAD.MOV.U32 R214, RZ, RZ, R9 ;  /* 0x000000ffffd67224 */ /* 0x001fe400078e0009 */
[----:B------:R-:W-:Y:S02]  /*4e30*/  IMAD.MOV.U32 R215, RZ, RZ, R5 ;  /* 0x000000ffffd77224 */ /* 0x000fe400078e0005 */
[----:B-1----:R-:W-:Y:S02]  /*4e40*/  IMAD.MOV.U32 R212, RZ, RZ, R11 ;  /* 0x000000ffffd47224 */ /* 0x002fe400078e000b */
[----:B------:R-:W-:Y:S02]  /*4e50*/  IMAD.MOV.U32 R213, RZ, RZ, R10 ;  /* 0x000000ffffd57224 */ /* 0x000fe400078e000a */
[----:B----4-:R-:W-:Y:S02]  /*4e60*/  IMAD.MOV.U32 R210, RZ, RZ, R13 ;  /* 0x000000ffffd27224 */ /* 0x010fe400078e000d */
[----:B------:R-:W-:-:S02]  /*4e70*/  IMAD.MOV.U32 R211, RZ, RZ, R12 ;  /* 0x000000ffffd37224 */ /* 0x000fc400078e000c */
[----:B------:R-:W-:Y:S02]  /*4e80*/  IMAD.MOV.U32 R208, RZ, RZ, R15 ;  /* 0x000000ffffd07224 */ /* 0x000fe400078e000f */
[----:B------:R-:W-:Y:S01]  /*4e90*/  IMAD.MOV.U32 R209, RZ, RZ, R14 ;  /* 0x000000ffffd17224 */ /* 0x000fe200078e000e */
[----:B------:R-:W-:Y:S04]  /*4ea0*/  STL.64 [R1+0x1a0], R214 ;  /* 0x0001a0d601007387 */ /* 0x000fe80000100a00 */
[----:B------:R-:W-:Y:S04]  /*4eb0*/  STL.64 [R1+0x198], R212 ;  /* 0x000198d401007387 */ /* 0x000fe80000100a00 */
[----:B------:R-:W-:Y:S04]  /*4ec0*/  STL.64 [R1+0x190], R210 ;  /* 0x000190d201007387 */ /* 0x000fe80000100a00 */
[----:B------:R0:W-:Y:S04]  /*4ed0*/  STL.64 [R1+0x188], R208 ;  /* 0x000188d001007387 */ /* 0x0001e80000100a00 */
[----:B0-----:R-:W4:Y:S04]  /*4ee0*/  LDL.LU.64 R208, [R1+0x60] ;  /* 0x0000600001d07983 */ /* 0x001f280000300a00 */
[----:B------:R-:W4:Y:S04]  /*4ef0*/  LDL.LU.64 R210, [R1+0x68] ;  /* 0x0000680001d27983 */ /* 0x000f280000300a00 */
[----:B------:R-:W4:Y:S04]  /*4f00*/  LDL.LU.64 R212, [R1+0x70] ;  /* 0x0000700001d47983 */ /* 0x000f280000300a00 */
[----:B------:R-:W4:Y:S01]  /*4f10*/  LDL.LU.64 R214, [R1+0x78] ;  /* 0x0000780001d67983 */ /* 0x000f220000300a00 */
[----:B------:R-:W-:-:S02]  /*4f20*/  WARPGROUP.DEPBAR.LE gsb0, 0x0 ;  /* 0x00008000000079c5 */ /* 0x000fc40000010000 */
[----:B------:R-:W-:Y:S01]  /*4f30*/  WARPGROUP.ARRIVE ;  /* 0x00000000000079c5 */ /* 0x000fe20000000000 */
[----:B------:R-:W-:Y:S01]  /*4f40*/  UMOV UR20, UR56 ;  /* 0x0000003800147c82 */ /* 0x000fe20008000000 */
[----:B------:R-:W-:-:S04]  /*4f50*/  UMOV UR21, UR57 ;  /* 0x0000003900157c82 */ /* 0x000fc80008000000 */
        /* <DEDUP_REMOVED lines=11> */
[----:B--2---:R-:W-:-:S06]  /*5010*/  WARPGROUP.ARRIVE ;  /* 0x00000000000079c5 */ /* 0x004fcc0000000000 */
[----:B------:R-:W-:Y:S01]  /*5020*/  HGMMA.64x16x16.F32.BF16 R200, gdesc[UR12], R200, gsb0 ;  /* 0x002000000cc879f0 */ /* 0x000fe200080018c8 */
[----:B------:R-:W-:Y:S01]  /*5030*/  UMOV UR58, UR8 ;  /* 0x00000008003a7c82 */ /* 0x000fe20008000000 */
[----:B------:R-:W-:Y:S01]  /*5040*/  UMOV UR59, UR9 ;  /* 0x00000009003b7c82 */ /* 0x000fe20008000000 */
[----:B------:R-:W-:Y:S02]  /*5050*/  WARPGROUP.DEPBAR.LE gsb0, 0x0 ;  /* 0x00008000000079c5 */ /* 0x000fe40000010000 */
[----:B---3--:R-:W-:-:S06]  /*5060*/  WARPGROUP.ARRIVE ;  /* 0x00000000000079c5 */ /* 0x008fcc0000000000 */
        /* <DEDUP_REMOVED lines=9> */
[----:B----4-:R-:W-:-:S06]  /*5100*/  WARPGROUP.ARRIVE ;  /* 0x00000000000079c5 */ /* 0x010fcc0000000000 */
[----:B------:R-:W-:Y:S01]  /*5110*/  HGMMA.64x16x16.F32.BF16 R208, gdesc[UR56], R208, gsb0 ;  /* 0x0020000038d079f0 */ /* 0x000fe200080018d0 */
[----:B------:R-:W-:Y:S02]  /*5120*/  IMAD.MOV.U32 R13, RZ, RZ, R18 ;  /* 0x000000ffff0d7224 */ /* 0x000fe400078e0012 */
[----:B------:R-:W-:Y:S02]  /*5130*/  IMAD.MOV.U32 R12, RZ, RZ, R19 ;  /* 0x000000ffff0c7224 */ /* 0x000fe400078e0013 */
[----:B------:R-:W-:Y:S01]  /*5140*/  IMAD.MOV.U32 R15, RZ, RZ, R16 ;  /* 0x000000ffff0f7224 */ /* 0x000fe200078e0010 */
[----:B------:R0:W5:Y:S01]  /*5150*/  LDL.LU.64 R18, [R1+0x1b0] ;  /* 0x0001b00001127983 */ /* 0x0001620000300a00 */
[----:B------:R-:W-:Y:S02]  /*5160*/  IMAD.MOV.U32 R14, RZ, RZ, R17 ;  /* 0x000000ffff0e7224 */ /* 0x000fe400078e0011 */
[----:B------:R-:W-:Y:S01]  /*5170*/  IMAD.MOV.U32 R11, RZ, RZ, R20 ;  /* 0x000000ffff0b7224 */ /* 0x000fe200078e0014 */
[----:B------:R0:W5:Y:S01]  /*5180*/  LDL.LU.64 R16, [R1+0x1a8] ;  /* 0x0001a80001107983 */ /* 0x0001620000300a00 */
[----:B------:R-:W-:-:S02]  /*5190*/  IMAD.MOV.U32 R10, RZ, RZ, R21 ;  /* 0x000000ffff0a7224 */ /* 0x000fc400078e0015 */
[----:B------:R-:W-:Y:S02]  /*51a0*/  IMAD.MOV.U32 R9, RZ, RZ, R22 ;  /* 0x000000ffff097224 */ /* 0x000fe400078e0016 */
[----:B------:R-:W-:Y:S01]  /*51b0*/  IMAD.MOV.U32 R5, RZ, RZ, R23 ;  /* 0x000000ffff057224 */ /* 0x000fe200078e0017 */
        /* <DEDUP_REMOVED lines=12> */
[----:B------:R-:W2:Y:S01]  /*5280*/  LDL.LU.64 R208, [R1+0x188] ;  /* 0x0001880001d07983 */ /* 0x000ea20000300a00 */
[----:B------:R-:W-:Y:S02]  /*5290*/  UIADD3 UR8, UR61, 0x2, URZ ;  /* 0x000000023d087890 */ /* 0x000fe4000fffe03f */
[----:B------:R-:W-:Y:S01]  /*52a0*/  UIADD3 UR5, UR4, 0x2, URZ ;  /* 0x0000000204057890 */ /* 0x000fe2000fffe03f */
[----:B------:R-:W-:Y:S01]  /*52b0*/  UMOV UR9, 0x80000020 ;  /* 0x8000002000097882 */ /* 0x000fe20000000000 */
[----:B------:R-:W-:-:S05]  /*52c0*/  UMOV UR11, 0x80000020 ;  /* 0x80000020000b7882 */ /* 0x000fca0000000000 */
        /* <DEDUP_REMOVED lines=8> */
[----:B-1----:R-:W2:Y:S04]  /*5350*/  LDL.LU.64 R214, [R1+0x180] ;  /* 0x0001800001d67983 */ /* 0x002ea80000300a00 */
[----:B------:R-:W2:Y:S04]  /*5360*/  LDL.LU.64 R212, [R1+0x178] ;  /* 0x0001780001d47983 */ /* 0x000ea80000300a00 */
[----:B------:R-:W2:Y:S04]  /*5370*/  LDL.LU.64 R210, [R1+0x170] ;  /* 0x0001700001d27983 */ /* 0x000ea80000300a00 */
[----:B------:R-:W2:Y:S01]  /*5380*/  LDL.LU.64 R208, [R1+0x168] ;  /* 0x0001680001d07983 */ /* 0x000ea20000300a00 */
[----:B------:R-:W-:Y:S01]  /*5390*/  UIADD3 UR6, UR4, 0x42, URZ ;  /* 0x0000004204067890 */ /* 0x000fe2000fffe03f */
[----:B------:R-:W-:Y:S01]  /*53a0*/  UMOV UR20, UR8 ;  /* 0x0000000800147c82 */ /* 0x000fe20008000000 */
[----:B------:R-:W-:Y:S01]  /*53b0*/  UMOV UR21, UR9 ;  /* 0x0000000900157c82 */ /* 0x000fe20008000000 */
[----:B------:R-:W-:-:S04]  /*53c0*/  UMOV UR23, 0x80000020 ;  /* 0x8000002000177882 */ /* 0x000fc80000000000 */
        /* <DEDUP_REMOVED lines=15> */
[----:B------:R-:W-:Y:S01]  /*54c0*/  UMOV UR15, 0x80000020 ;  /* 0x80000020000f7882 */ /* 0x000fe20000000000 */
[----:B--2---:R-:W-:-:S06]  /*54d0*/  WARPGROUP.ARRIVE ;  /* 0x00000000000079c5 */ /* 0x004fcc0000000000 */
[----:B------:R-:W-:Y:S03]  /*54e0*/  HGMMA.64x16x16.F32.BF16 R208, gdesc[UR12], R208, gsb0 ;  /* 0x002000000cd079f0 */ /* 0x000fe600080018d0 */
[----:B------:R-:W-:Y:S02]  /*54f0*/  WARPGROUP.DEPBAR.LE gsb0, 0x0 ;  /* 0x00008000000079c5 */ /* 0x000fe40000010000 */
[----:B------:R-:W-:Y:S04]  /*5500*/  STL.64 [R1], R208 ;  /* 0x000000d001007387 */ /* 0x000fe80000100a00 */
        /* <DEDUP_REMOVED lines=11> */
[----:B------:R-:W-:Y:S01]  /*55c0*/  UMOV UR6, UR22 ;  /* 0x0000001600067c82 */ /* 0x000fe20008000000 */
[----:B------:R-:W-:Y:S01]  /*55d0*/  UIADD3 UR22, UR4, 0x102, URZ ;  /* 0x0000010204167890 */ /* 0x000fe2000fffe03f */
[----:B------:R-:W-:Y:S01]  /*55e0*/  UMOV UR7, UR23 ;  /* 0x0000001700077c82 */ /* 0x000fe20008000000 */
[----:B------:R-:W-:Y:S01]  /*55f0*/  UMOV UR20, UR8 ;  /* 0x0000000800147c82 */ /* 0x000fe20008000000 */
[----:B------:R-:W-:Y:S01]  /*5600*/  UMOV UR21, UR9 ;  /* 0x0000000900157c82 */ /* 0x000fe20008000000 */
[----:B------:R-:W-:Y:S01]  /*5610*/  UMOV UR23, 0x80000020 ;  /* 0x8000002000177882 */ /* 0x000fe20000000000 */
[----:B------:R-:W-:Y:S01]  /*5620*/  UIADD3 UR26, UR4, 0x142, URZ ;  /* 0x00000142041a7890 */ /* 0x000fe2000fffe03f */
        /* <DEDUP_REMOVED lines=53> */
[----:B------:R-:W-:Y:S01]  /*5980*/  UMOV UR12, UR6 ;  /* 0x00000006000c7c82 */ /* 0x000fe20008000000 */
[----:B------:R-:W-:Y:S01]  /*5990*/  UIADD3 UR6, UR4, 0x302, URZ ;  /* 0x0000030204067890 */ /* 0x000fe2000fffe03f */
[----:B------:R-:W-:Y:S01]  /*59a0*/  UMOV UR13, UR7 ;  /* 0x00000007000d7c82 */ /* 0x000fe20008000000 */
[----:B------:R-:W-:Y:S02]  /*59b0*/  UIADD3 UR54, UR4, 0x342, URZ ;  /* 0x0000034204367890 */ /* 0x000fe4000fffe03f */
[----:B------:R-:W-:Y:S01]  /*59c0*/  UIADD3 UR58, UR4, 0x382, URZ ;  /* 0x00000382043a7890 */ /* 0x000fe2000fffe03f */
[----:B------:R-:W-:Y:S02]  /*59d0*/  UMOV UR5, UR9 ;  /* 0x0000000900057c82 */ /* 0x000fe40008000000 */
[----:B------:R-:W-:Y:S01]  /*59e0*/  UMOV UR4, UR8 ;  /* 0x0000000800047c82 */ /* 0x000fe20008000000 */
[----:B------:R-:W-:Y:S01]  /*59f0*/  UMOV UR7, 0x80000020 ;  /* 0x8000002000077882 */ /* 0x000fe20000000000 */
[----:B------:R-:W-:-:S02]  /*5a00*/  WARPGROUP.DEPBAR.LE gsb0, 0x0 ;  /* 0x00008000000079c5 */ /* 0x000fc40000010000 */
        /* <DEDUP_REMOVED lines=84> */
[----:B-1----:R-:W-:Y:S02]  /*5f50*/  IMAD.MOV.U32 R214, RZ, RZ, R21 ;  /* 0x000000ffffd67224 */ /* 0x002fe400078e0015 */
[----:B------:R-:W-:Y:S01]  /*5f60*/  IMAD.MOV.U32 R215, RZ, RZ, R20 ;  /* 0x000000ffffd77224 */ /* 0x000fe200078e0014 */
[----:B------:R1:W-:Y:S04]  /*5f70*/  STL.64 [R1+0xf0], R210 ;  /* 0x0000f0d201007387 */ /* 0x0003e80000100a00 */
[----:B------:R3:W-:Y:S01]  /*5f80*/  STL.64 [R1+0xe8], R208 ;  /* 0x0000e8d001007387 */ /* 0x0007e20000100a00 */
[----:B--2---:R-:W-:-:S02]  /*5f90*/  IMAD.MOV.U32 R212, RZ, RZ, R23 ;  /* 0x000000ffffd47224 */ /* 0x004fc400078e0017 */
[----:B------:R-:W-:Y:S02]  /*5fa0*/  IMAD.MOV.U32 R213, RZ, RZ, R22 ;  /* 0x000000ffffd57224 */ /* 0x000fe400078e0016 */
[----:B-1----:R-:W-:Y:S02]  /*5fb0*/  IMAD.MOV.U32 R210, RZ, RZ, R225 ;  /* 0x000000ffffd27224 */ /* 0x002fe400078e00e1 */
[----:B------:R-:W-:Y:S02]  /*5fc0*/  IMAD.MOV.U32 R211, RZ, RZ, R224 ;  /* 0x000000ffffd37224 */ /* 0x000fe400078e00e0 */
[----:B---3--:R-:W-:Y:S02]  /*5fd0*/  IMAD.MOV.U32 R208, RZ, RZ, R227 ;  /* 0x000000ffffd07224 */ /* 0x008fe400078e00e3 */
[----:B------:R-:W-:Y:S01]  /*5fe0*/  IMAD.MOV.U32 R209, RZ, RZ, R226 ;  /* 0x000000ffffd17224 */ /* 0x000fe200078e00e2 */
[----:B------:R1:W-:Y:S04]  /*5ff0*/  STL.64 [R1+0x120], R214 ;  /* 0x000120d601007387 */ /* 0x0003e80000100a00 */
[----:B------:R2:W-:Y:S04]  /*6000*/  STL.64 [R1+0x118], R212 ;  /* 0x000118d401007387 */ /* 0x0005e80000100a00 */
[----:B------:R3:W-:Y:S04]  /*6010*/  STL.64 [R1+0x110], R210 ;  /* 0x000110d201007387 */ /* 0x0007e80000100a00 */
[----:B------:R4:W-:Y:S01]  /*6020*/  STL.64 [R1+0x108], R208 ;  /* 0x000108d001007387 */ /* 0x0009e20000100a00 */
[----:B-1----:R-:W-:-:S02]  /*6030*/  IMAD.MOV.U32 R214, RZ, RZ, R9 ;  /* 0x000000ffffd67224 */ /* 0x002fc400078e0009 */
[----:B------:R-:W-:Y:S02]  /*6040*/  IMAD.MOV.U32 R215, RZ, RZ, R5 ;  /* 0x000000ffffd77224 */ /* 0x000fe400078e0005 */
[----:B--2---:R-:W-:Y:S02]  /*6050*/  IMAD.MOV.U32 R212, RZ, RZ, R11 ;  /* 0x000000ffffd47224 */ /* 0x004fe400078e000b */
[----:B------:R-:W-:Y:S02]  /*6060*/  IMAD.MOV.U32 R213, RZ, RZ, R10 ;  /* 0x000000ffffd57224 */ /* 0x000fe400078e000a */
[----:B---3--:R-:W-:Y:S02]  /*6070*/  IMAD.MOV.U32 R210, RZ, RZ, R13 ;  /* 0x000000ffffd27224 */ /* 0x008fe400078e000d */
[----:B------:R-:W-:Y:S02]  /*6080*/  IMAD.MOV.U32 R211, RZ, RZ, R12 ;  /* 0x000000ffffd37224 */ /* 0x000fe400078e000c */
[----:B----4-:R-:W-:-:S02]  /*6090*/  IMAD.MOV.U32 R208, RZ, RZ, R15 ;  /* 0x000000ffffd07224 */ /* 0x010fc400078e000f */
        /* <DEDUP_REMOVED lines=24> */
[----:B-1----:R0:W5:Y:S04]  /*6220*/  LDL.LU.64 R214, [R1+0x100] ;  /* 0x0001000001d67983 */ /* 0x0021680000300a00 */
[----:B------:R0:W5:Y:S04]  /*6230*/  LDL.LU.64 R212, [R1+0xf8] ;  /* 0x0000f80001d47983 */ /* 0x0001680000300a00 */
[----:B------:R0:W5:Y:S04]  /*6240*/  LDL.LU.64 R210, [R1+0xf0] ;  /* 0x0000f00001d27983 */ /* 0x0001680000300a00 */
[----:B------:R0:W5:Y:S01]  /*6250*/  LDL.LU.64 R208, [R1+0xe8] ;  /* 0x0000e80001d07983 */ /* 0x0001620000300a00 */
[----:B------:R-:W-:Y:S05]  /*6260*/  @!P0 BRA `(.L_x_28) ;  /* 0x0000000000048947 */ /* 0x000fea0003800000 */
[----:B------:R-:W-:Y:S01]  /*6270*/  BPT.TRAP 0x1 ;  /* 0x000000040000795c */ /* 0x000fe20000300000 */
.L_x_28:
[----:B------:R-:W2:Y:S04]  /*6280*/  LDL R5, [R1+0xa0] ;  /* 0x0000a00001057983 */ /* 0x000ea80000100800 */
[----:B------:R-:W3:Y:S04]  /*6290*/  LDL R10, [R1+0xa4] ;  /* 0x0000a400010a7983 */ /* 0x000ee80000100800 */
[----:B------:R-:W4:Y:S01]  /*62a0*/  LDL R9, [R1+0xb8] ;  /* 0x0000b80001097983 */ /* 0x000f220000100800 */
[----:B-----5:R-:W-:Y:S02]  /*62b0*/  R2UR UR4, R17 ;  /* 0x00000000110472ca */ /* 0x020fe400000e0000 */
[----:B--2---:R-:W-:-:S13]  /*62c0*/  ISETP.NE.AND P1, PT, R5, RZ, PT ;  /* 0x000000ff0500720c */ /* 0x004fda0003f25270 */
[----:B------:R-:W-:-:S05]  /*62d0*/  @P1 LEA R5, R0, UR4, 0x3 ;  /* 0x0000000400051c11 */ /* 0x000fca000f8e18ff */
[----:B------:R-:W-:-:S05]  /*62e0*/  @P1 VIADD R5, R5, 0x40 ;  /* 0x0000004005051836 */ /* 0x000fca0000000000 */
[----:B---3--:R-:W-:-:S04]  /*62f0*/  @P1 PRMT R5, R10, 0x654, R5 ;  /* 0x000006540a051816 */ /* 0x008fc80000000005 */
[----:B------:R1:W-:Y:S01]  /*6300*/  @P1 SYNCS.ARRIVE.TRANS64.RED.A1T0 RZ, [R5+URZ], RZ ;  /* 0x000000ff05ff19a7 */ /* 0x0003e2000810043f */
[----:B----4-:R-:W-:-:S13]  /*6310*/  ISETP.GT.U32.AND P1, PT, R9, 0x1, PT ;  /* 0x000000010900780c */ /* 0x010fda0003f24070 */
[----:B-1----:R-:W-:Y:S05]  /*6320*/  @P1 BRA `(.L_x_29) ;  /* 0x0000000000041947 */ /* 0x002fea0003800000 */
[----:B------:R-:W-:Y:S01]  /*6330*/  BPT.TRAP 0x1 ;  /* 0x000000040000795c */ /* 0x000fe20000300000 */
.L_x_29:
[----:B------:R-:W-:Y:S01]  /*6340*/  UIADD3 UR60, UR60, 0x1, URZ ;  /* 0x000000013c3c7890 */ /* 0x000fe2000fffe03f */
[C---:B------:R-:W-:Y:S01]  /*6350*/  ISETP.GT.AND P2, PT, R3.reuse, 0x1, PT ;  /* 0x000000010300780c */ /* 0x040fe20003f44270 */
[----:B------:R-:W-:Y:S02]  /*6360*/  VIADD R0, R0, 0x1 ;  /* 0x0000000100007836 */ /* 0x000fe40000000000 */
[----:B------:R-:W-:Y:S01]  /*6370*/  UISETP.NE.AND UP0, UPT, UR60, 0x8, UPT ;  /* 0x000000083c00788c */ /* 0x000fe2000bf05270 */
[----:B------:R-:W-:Y:S02]  /*6380*/  VIADD R3, R3, 0xffffffff ;  /* 0xffffffff03037836 */ /* 0x000fe40000000000 */
[C---:B------:R-:W-:Y:S01]  /*6390*/  ISETP.NE.AND P1, PT, R0.reuse, 0x8, PT ;  /* 0x000000080000780c */ /* 0x040fe20003f25270 */
[----:B------:R-:W-:Y:S02]  /*63a0*/  USEL UR4, URZ, 0x1, UP0 ;  /* 0x000000013f047887 */ /* 0x000fe40008000000 */
[----:B------:R-:W-:Y:S01]  /*63b0*/  USEL UR60, UR60, URZ, UP0 ;  /* 0x0000003f3c3c7287 */ /* 0x000fe20008000000 */
[----:B------:R-:W-:-:S03]  /*63c0*/  SEL R0, R0, RZ, P1 ;  /* 0x000000ff00007207 */ /* 0x000fc60000800000 */
[----:B------:R-:W-:Y:S01]  /*63d0*/  LOP3.LUT R4, R4, UR4, RZ, 0x3c, !PT ;  /* 0x0000000404047c12 */ /* 0x000fe2000f8e3cff */
[----:B------:R-:W-:Y:S07]  /*63e0*/  @P2 BRA `(.L_x_30) ;  /* 0xffffffd800582947 */ /* 0x000fee000383ffff */
.L_x_23:
[----:B------:R1:W5:Y:S01]  /*63f0*/  LDL R5, [R1+0xcc] ;  /* 0x0000cc0001057983 */ /* 0x0003620000100800 */
[----:B------:R-:W2:Y:S02]  /*6400*/  LDC R0, c[0x0][0x28c] ;  /* 0x0000a300ff007b82 */ /* 0x000ea40000000800 */
[----:B--2---:R-:W-:-:S13]  /*6410*/  ISETP.GE.AND P1, PT, R0, 0x1, PT ;  /* 0x000000010000780c */ /* 0x004fda0003f26270 */
[----:B-1----:R-:W-:Y:S05]  /*6420*/  @!P1 BRA `(.L_x_31) ;  /* 0x0000000000489947 */ /* 0x002fea0003800000 */
[----:B------:R-:W-:Y:S05]  /*6430*/  @!P0 BRA `(.L_x_32) ;  /* 0x0000000000048947 */ /* 0x000fea0003800000 */
[----:B------:R-:W-:Y:S01]  /*6440*/  BPT.TRAP 0x1 ;  /* 0x000000040000795c */ /* 0x000fe20000300000 */
.L_x_32:
[----:B------:R-:W2:Y:S04]  /*6450*/  LDL R0, [R1+0xa0] ;  /* 0x0000a00001007983 */ /* 0x000ea80000100800 */
[----:B------:R-:W3:Y:S04]  /*6460*/  LDL R6, [R1+0xa4] ;  /* 0x0000a40001067983 */ /* 0x000ee80000100800 */
[----:B------:R-:W4:Y:S01]  /*6470*/  LDL R4, [R1+0xb8] ;  /* 0x0000b80001047983 */ /* 0x000f220000100800 */
[----:B-----5:R-:W-:Y:S02]  /*6480*/  R2UR UR5, R5 ;  /* 0x00000000050572ca */ /* 0x020fe400000e0000 */
[----:B------:R-:W-:-:S02]  /*6490*/  R2UR UR4, R17 ;  /* 0x00000000110472ca */ /* 0x000fc400000e0000 */
[----:B--2---:R-:W-:-:S11]  /*64a0*/  ISETP.NE.AND P0, PT, R0, RZ, PT ;  /* 0x000000ff0000720c */ /* 0x004fd60003f05270 */
[----:B------:R-:W-:Y:S02]  /*64b0*/  IMAD.U32 R0, RZ, RZ, UR4 ;  /* 0x00000004ff007e24 */ /* 0x000fe4000f8e00ff */
[----:B------:R-:W-:-:S04]  /*64c0*/  @P0 VIADD R8, R8, UR5 ;  /* 0x0000000508080c36 */ /* 0x000fc80008000000 */
[----:B------:R-:W-:-:S05]  /*64d0*/  @P0 IMAD.SHL.U32 R3, R8, 0x8, RZ ;  /* 0x0000000808030824 */ /* 0x000fca00078e00ff */
[----:B------:R-:W-:-:S04]  /*64e0*/  @P0 LOP3.LUT R3, R3, 0x38, RZ, 0xc0, !PT ;  /* 0x0000003803030812 */ /* 0x000fc800078ec0ff */
[----:B------:R-:W-:-:S04]  /*64f0*/  @P0 IADD3 R0, R0, 0x40, R3 ;  /* 0x0000004000000810 */ /* 0x000fc80007ffe003 */
[----:B---3--:R-:W-:-:S04]  /*6500*/  @P0 PRMT R0, R6, 0x654, R0 ;  /* 0x0000065406000816 */ /* 0x008fc80000000000 */
[----:B------:R1:W-:Y:S01]  /*6510*/  @P0 SYNCS.ARRIVE.TRANS64.RED.A1T0 RZ, [R0+URZ], RZ ;  /* 0x000000ff00ff09a7 */ /* 0x0003e2000810043f */
[----:B----4-:R-:W-:-:S13]  /*6520*/  ISETP.GT.U32.AND P0, PT, R4, 0x1, PT ;  /* 0x000000010400780c */ /* 0x010fda0003f04070 */
[----:B-1----:R-:W-:Y:S05]  /*6530*/  @P0 BRA `(.L_x_31) ;  /* 0x0000000000040947 */ /* 0x002fea0003800000 */
[----:B------:R-:W-:Y:S01]  /*6540*/  BPT.TRAP 0x1 ;  /* 0x000000040000795c */ /* 0x000fe20000300000 */
.L_x_31:
[----:B------:R-:W2:Y:S01]  /*6550*/  LDL R3, [R1+0xe0] ;  /* 0x0000e00001037983 */ /* 0x000ea20000100800 */
[----:B-----5:R-:W-:Y:S01]  /*6560*/  R2UR UR5, R5 ;  /* 0x00000000050572ca */ /* 0x020fe200000e0000 */
[----:B------:R-:W1:Y:S01]  /*6570*/  LDC R4, c[0x0][0x288] ;  /* 0x0000a200ff047b82 */ /* 0x000e620000000800 */
[----:B------:R-:W-:Y:S01]  /*6580*/  IMAD R12, R19, 0xf0, RZ ;  /* 0x000000f0130c7824 */ /* 0x000fe200078e02ff */
[----:B------:R-:W3:Y:S01]  /*6590*/  LDL.LU R0, [R1+0xd4] ;  /* 0x0000d40001007983 */ /* 0x000ee20000300800 */
[----:B------:R-:W-:Y:S01]  /*65a0*/  ULDC UR4, c[0x0][0x284] ;  /* 0x0000a10000047ab9 */ /* 0x000fe20000000800 */
[----:B------:R-:W-:Y:S02]  /*65b0*/  ULDC.64 UR8, c[0x0][0x5d0] ;  /* 0x0001740000087ab9 */ /* 0x000fe40000000a00 */
[----:B------:R-:W4:Y:S01]  /*65c0*/  LDL R226, [R1+0xbc] ;  /* 0x0000bc0001e27983 */ /* 0x000f220000100800 */
[----:B------:R-:W0:Y:S01]  /*65d0*/  S2R R5, SR_TID.X ;  /* 0x0000000000057919 */ /* 0x000e220000002100 */
[----:B-1----:R-:W-:-:S02]  /*65e0*/  ISETP.GE.AND P0, PT, R12, R4, PT ;  /* 0x000000040c00720c */ /* 0x002fc40003f06270 */
[----:B0-----:R-:W-:-:S04]  /*65f0*/  LOP3.LUT R15, R5, 0x60, RZ, 0xc0, !PT ;  /* 0x00000060050f7812 */ /* 0x001fc800078ec0ff */
[----:B------:R-:W-:Y:S01]  /*6600*/  SHF.R.U32.HI R15, RZ, 0x1, R15 ;  /* 0x00000001ff0f7819 */ /* 0x000fe2000001160f */
[----:B------:R-:W-:Y:S02]  /*6610*/  IMAD.SHL.U32 R13, R5, 0x2, RZ ;  /* 0x00000002050d7824 */ /* 0x000fe400078e00ff */
[----:B------:R-:W-:Y:S01]  /*6620*/  IMAD.MOV.U32 R6, RZ, RZ, -0x1 ;  /* 0xffffffffff067424 */ /* 0x000fe200078e00ff */
[----:B--2---:R-:W-:Y:S02]  /*6630*/  R2UR UR6, R3 ;  /* 0x00000000030672ca */ /* 0x004fe400000e0000 */
[----:B------:R-:W-:Y:S02]  /*6640*/  SHF.R.U32.HI R3, RZ, 0x7, R5 ;  /* 0x00000007ff037819 */ /* 0x000fe40000011605 */
[----:B---3--:R-:W-:Y:S02]  /*6650*/  R2UR UR7, R0 ;  /* 0x00000000000772ca */ /* 0x008fe400000e0000 */
[----:B------:R-:W-:-:S02]  /*6660*/  LOP3.LUT R3, R3, 0x1, RZ, 0xc0, !PT ;  /* 0x0000000103037812 */ /* 0x000fc400078ec0ff */
[----:B------:R-:W-:-:S03]  /*6670*/  SHF.R.U32.HI R0, RZ, 0x2, R5 ;  /* 0x00000002ff007819 */ /* 0x000fc60000011605 */
[----:B------:R-:W-:Y:S01]  /*6680*/  IMAD.SHL.U32 R14, R3, 0x40, RZ ;  /* 0x00000040030e7824 */ /* 0x000fe200078e00ff */
[----:B------:R-:W-:-:S04]  /*6690*/  LOP3.LUT R0, R0, 0x7, RZ, 0xc0, !PT ;  /* 0x0000000700007812 */ /* 0x000fc800078ec0ff */
[--C-:B------:R-:W-:Y:S02]  /*66a0*/  LOP3.LUT R14, R14, 0x40, R0.reuse, 0xe2, !PT ;  /* 0x000000400e0e7812 */ /* 0x100fe400078ee200 */
[----:B------:R-:W-:-:S05]  /*66b0*/  IADD3 R0, RZ, -R15, -R0 ;  /* 0x8000000fff007210 */ /* 0x000fca0007ffe800 */
[----:B------:R-:W-:Y:S02]  /*66c0*/  IMAD R3, R3, -0x40, R0 ;  /* 0xffffffc003037824 */ /* 0x000fe400078e0200 */
[----:B------:R-:W-:-:S05]  /*66d0*/  IMAD R0, R18, 0xc0, RZ ;  /* 0x000000c012007824 */ /* 0x000fca00078e02ff */
[C---:B------:R-:W-:Y:S02]  /*66e0*/  ISETP.GE.OR P0, PT, R0.reuse, UR4, P0 ;  /* 0x0000000400007c0c */ /* 0x040fe40008706670 */
[----:B------:R-:W-:Y:S01]  /*66f0*/  IADD3 R0, -R0, UR4, R3 ;  /* 0x0000000400007c10 */ /* 0x000fe2000fffe103 */
[----:B------:R-:W-:Y:S01]  /*6700*/  UIADD3 UR4, UR6, UR5, URZ ;  /* 0x0000000506047290 */ /* 0x000fe2000fffe03f */
[----:B------:R-:W-:-:S03]  /*6710*/  LOP3.LUT R3, R5, 0x3, RZ, 0xc0, !PT ;  /* 0x0000000305037812 */ /* 0x000fc600078ec0ff */
[----:B------:R-:W-:Y:S02]  /*6720*/  USHF.R.U32.HI UR5, URZ, 0x3, UR4 ;  /* 0x000000033f057899 */ /* 0x000fe40008011604 */
[----:B------:R-:W-:Y:S02]  /*6730*/  IMAD R3, R3, -0x2, R4 ;  /* 0xfffffffe03037824 */ /* 0x000fe400078e0204 */
[----:B------:R-:W-:Y:S01]  /*6740*/  ULOP3.LUT UR5, UR5, 0x1, URZ, 0xc0, !UPT ;  /* 0x0000000105057892 */ /* 0x000fe2000f8ec03f */
[----:B----4-:R-:W-:Y:S01]  /*6750*/  SHF.R.S32.HI R4, RZ, 0x1f, R226 ;  /* 0x0000001fff047819 */ /* 0x010fe200000114e2 */
[----:B------:R-:W-:Y:S01]  /*6760*/  IMAD.IADD R3, R3, 0x1, -R12 ;  /* 0x0000000103037824 */ /* 0x000fe200078e0a0c */
[----:B------:R-:W-:Y:S01]  /*6770*/  LOP3.LUT R12, R12, 0x6, R13, 0xf8, !PT ;  /* 0x000000060c0c7812 */ /* 0x000fe200078ef80d */
[----:B------:R-:W-:Y:S01]  /*6780*/  UISETP.GT.U32.AND UP1, UPT, UR4, 0x7, UPT ;  /* 0x000000070400788c */ /* 0x000fe2000bf24070 */
[----:B------:R-:W-:Y:S01]  /*6790*/  LOP3.LUT R14, R14, R15, RZ, 0xfc, !PT ;  /* 0x0000000f0e0e7212 */ /* 0x000fe200078efcff */
[----:B------:R-:W-:Y:S01]  /*67a0*/  UISETP.NE.U32.AND UP0, UPT, UR5, 0x1, UPT ;  /* 0x000000010500788c */ /* 0x000fe2000bf05070 */
[----:B------:R-:W-:Y:S01]  /*67b0*/  IMAD.MOV.U32 R15, RZ, RZ, RZ ;  /* 0x000000ffff0f7224 */ /* 0x000fe200078e00ff */
[----:B------:R-:W-:Y:S01]  /*67c0*/  SHF.R.S32.HI R13, RZ, 0x1f, R12 ;  /* 0x0000001fff0d7819 */ /* 0x000fe2000001140c */
[----:B------:R-:W-:Y:S01]  /*67d0*/  IMAD R5, R4, UR8, RZ ;  /* 0x0000000804057c24 */ /* 0x000fe2000f8e02ff */
[----:B------:R-:W-:-:S02]  /*67e0*/  UISETP.LT.U32.AND UP1, UPT, UR6, 0x8, UP1 ;  /* 0x000000080600788c */ /* 0x000fc40008f21070 */
[----:B------:R-:W-:Y:S01]  /*67f0*/  UISETP.GT.U32.AND UP0, UPT, UR6, 0x7, !UP0 ;  /* 0x000000070600788c */ /* 0x000fe2000c704070 */
[----:B------:R-:W-:Y:S01]  /*6800*/  IMAD.WIDE R14, R18, 0xc0, R14 ;  /* 0x000000c0120e7825 */ /* 0x000fe200078e020e */
[----:B------:R-:W-:Y:S02]  /*6810*/  ULOP3.LUT UR4, UR4, 0x7, URZ, 0xc0, !UPT ;  /* 0x0000000704047892 */ /* 0x000fe4000f8ec03f */
[----:B------:R-:W-:Y:S01]  /*6820*/  USEL UR6, URZ, 0x1, !UP1 ;  /* 0x000000013f067887 */ /* 0x000fe2000c800000 */
[C---:B------:R-:W-:Y:S01]  /*6830*/  IMAD R5, R226.reuse, UR9, R5 ;  /* 0x00000009e2057c24 */ /* 0x040fe2000f8e0205 */
[----:B------:R-:W-:Y:S01]  /*6840*/  USEL UR5, URZ, 0x1, !UP0 ;  /* 0x000000013f057887 */ /* 0x000fe2000c000000 */
[----:B------:R-:W-:-:S03]  /*6850*/  IMAD.WIDE.U32 R18, R226, UR8, R12 ;  /* 0x00000008e2127c25 */ /* 0x000fc6000f8e000c */
[----:B------:R-:W-:Y:S01]  /*6860*/  ULOP3.LUT UR7, UR5, UR7, UR6, 0x96, !UPT ;  /* 0x0000000705077292 */ /* 0x000fe2000f8e9606 */
[----:B------:R-:W-:Y:S02]  /*6870*/  IMAD.IADD R19, R19, 0x1, R5 ;  /* 0x0000000113137824 */ /* 0x000fe400078e0205 */
[----:B------:R-:W-:-:S05]  /*6880*/  IMAD.U32 R5, RZ, RZ, UR4 ;  /* 0x00000004ff057e24 */ /* 0x000fca000f8e00ff */
[----:B------:R0:W-:Y:S02]  /*6890*/  STL [R1+0xcc], R5 ;  /* 0x0000cc0501007387 */ /* 0x0001e40000100800 */
[----:B0-----:R-:W-:-:S05]  /*68a0*/  IMAD.U32 R5, RZ, RZ, UR7 ;  /* 0x00000007ff057e24 */ /* 0x001fca000f8e00ff */
[----:B------:R0:W-:Y:S04]  /*68b0*/  STL [R1+0xd4], R5 ;  /* 0x0000d40501007387 */ /* 0x0001e80000100800 */
[----:B------:R0:W-:Y:S01]  /*68c0*/  STL [R1+0xdc], R6 ;  /* 0x0000dc0601007387 */ /* 0x0001e20000100800 */
[----:B------:R-:W-:Y:S05]  /*68d0*/  @P0 BRA `(.L_x_33) ;  /* 0x0000010800cc0947 */ /* 0x000fea0003800000 */
[----:B0-----:R-:W0:Y:S01]  /*68e0*/  LDC.64 R6, c[0x0][0x5c8] ;  /* 0x00017200ff067b82 */ /* 0x001e220000000a00 */
[----:B------:R-:W-:Y:S01]  /*68f0*/  FSETP.NEU.AND P2, PT, R16, RZ, PT ;  /* 0x000000ff1000720b */ /* 0x000fe20003f4d000 */
[----:B------:R-:W-:Y:S01]  /*6900*/  BSSY B0, `(.L_x_33) ;  /* 0x00010b0000007945 */ /* 0x000fe20003800000 */
[----:B------:R-:W-:-:S04]  /*6910*/  ISETP.GT.AND P0, PT, R3, RZ, PT ;  /* 0x000000ff0300720c */ /* 0x000fc80003f04270 */
[----:B------:R-:W-:Y:S01]  /*6920*/  ISETP.GT.AND P1, PT, R0, RZ, P0 ;  /* 0x000000ff0000720c */ /* 0x000fe20000724270 */
[-C--:B0-----:R-:W-:Y:S02]  /*6930*/  IMAD R22, R15, R6.reuse, RZ ;  /* 0x000000060f167224 */ /* 0x081fe400078e02ff */
[----:B------:R-:W-:-:S04]  /*6940*/  IMAD.WIDE.U32 R18, R14, R6, R18 ;  /* 0x000000060e127225 */ /* 0x000fc800078e0012 */
[----:B------:R-:W-:-:S04]  /*6950*/  IMAD R22, R14, R7, R22 ;  /* 0x000000070e167224 */ /* 0x000fc800078e0216 */
[----:B------:R-:W-:Y:S01]  /*6960*/  IMAD.IADD R22, R19, 0x1, R22 ;  /* 0x0000000113167824 */ /* 0x000fe200078e0216 */
[----:B------:R-:W-:Y:S06]  /*6970*/  @!P2 BRA `(.L_x_34) ;  /* 0x000000c400aca947 */ /* 0x000fec0003800000 */
[----:B------:R-:W0:Y:S01]  /*6980*/  LDC.64 R8, c[0x0][0x5b8] ;  /* 0x00016e00ff087b82 */ /* 0x000e220000000a00 */
[----:B------:R-:W2:Y:S01]  /*6990*/  LDL.LU R224, [R1+0x80] ;  /* 0x0000800001e07983 */ /* 0x000ea20000300800 */
[----:B------:R-:W-:Y:S01]  /*69a0*/  ULDC.64 UR6, c[0x0][0x208] ;  /* 0x0000820000067ab9 */ /* 0x000fe20000000a00 */
[----:B------:R-:W-:-:S05]  /*69b0*/  ULDC.64 UR4, c[0x0][0x5c0] ;  /* 0x0001700000047ab9 */ /* 0x000fca0000000a00 */
[----:B------:R-:W1:Y:S01]  /*69c0*/  LDC.64 R10, c[0x0][0x5b0] ;  /* 0x00016c00ff0a7b82 */ /* 0x000e620000000a00 */
[----:B0-----:R-:W-:Y:S01]  /*69d0*/  IMAD.MOV.U32 R5, RZ, RZ, R9 ;  /* 0x000000ffff057224 */ /* 0x001fe200078e0009 */
[----:B------:R0:W-:Y:S01]  /*69e0*/  STL [R1+0xa8], R8 ;  /* 0x0000a80801007387 */ /* 0x0001e20000100800 */
[----:B------:R-:W-:-:S04]  /*69f0*/  IMAD.MOV.U32 R227, RZ, RZ, R8 ;  /* 0x000000ffffe37224 */ /* 0x000fc800078e0008 */
[-C--:B------:R-:W-:Y:S02]  /*6a00*/  IMAD R4, R4, R227.reuse, RZ ;  /* 0x000000e304047224 */ /* 0x080fe400078e02ff */
[C---:B------:R-:W-:Y:S01]  /*6a10*/  IMAD.WIDE.U32 R20, R226.reuse, R227, R12 ;  /* 0x000000e3e2147225 */ /* 0x040fe200078e000c */
[----:B0-----:R-:W0:Y:S03]  /*6a20*/  LDC.64 R8, c[0x0][0x5a8] ;  /* 0x00016a00ff087b82 */ /* 0x001e260000000a00 */
[----:B------:R-:W-:Y:S02]  /*6a30*/  IMAD R23, R226, R5, R4 ;  /* 0x00000005e2177224 */ /* 0x000fe400078e0204 */
[----:B-1----:R-:W-:Y:S02]  /*6a40*/  IMAD R4, R15, R10, RZ ;  /* 0x0000000a0f047224 */ /* 0x002fe400078e02ff */
[----:B------:R-:W-:Y:S01]  /*6a50*/  IMAD.IADD R229, R21, 0x1, R23 ;  /* 0x0000000115e57824 */ /* 0x000fe200078e0217 */
[----:B------:R-:W-:Y:S01]  /*6a60*/  STL [R1+0xac], R23 ;  /* 0x0000ac1701007387 */ /* 0x000fe20000100800 */
[----:B------:R-:W-:-:S02]  /*6a70*/  IMAD.MOV.U32 R228, RZ, RZ, R20 ;  /* 0x000000ffffe47224 */ /* 0x000fc400078e0014 */
[C---:B------:R-:W-:Y:S01]  /*6a80*/  IMAD R225, R14.reuse, R11, R4 ;  /* 0x0000000b0ee17224 */ /* 0x040fe200078e0204 */
[----:B------:R0:W-:Y:S01]  /*6a90*/  STL.64 [R1+0xb0], R20 ;  /* 0x0000b01401007387 */ /* 0x0001e20000100a00 */
[----:B------:R-:W-:Y:S01]  /*6aa0*/  IMAD.WIDE.U32 R4, R14, R10, R228 ;  /* 0x0000000a0e047225 */ /* 0x000fe200078e00e4 */
[----:B------:R-:W-:Y:S02]  /*6ab0*/  ISETP.GT.AND P3, PT, R3, 0x1, PT ;  /* 0x000000010300780c */ /* 0x000fe40003f64270 */
[----:B------:R1:W-:Y:S01]  /*6ac0*/  STL [R1+0xc8], R225 ;  /* 0x0000c8e101007387 */ /* 0x0003e20000100800 */
[----:B------:R-:W-:Y:S01]  /*6ad0*/  IMAD.IADD R5, R5, 0x1, R225 ;  /* 0x0000000105057824 */ /* 0x000fe200078e02e1 */
[----:B0-----:R-:W-:-:S04]  /*6ae0*/  LEA R20, P2, R4, R8, 0x1 ;  /* 0x0000000804147211 */ /* 0x001fc800078408ff */
[----:B------:R-:W-:-:S05]  /*6af0*/  LEA.HI.X R21, R4, R9, R5, 0x1, P2 ;  /* 0x0000000904157211 */ /* 0x000fca00010f0c05 */
[----:B------:R-:W3:Y:S01]  /*6b00*/  @P1 LDG.E.LTC128B.U16 R17, desc[UR6][R20.64] ;  /* 0x0000000614111981 */ /* 0x000ee2000c1e1520 */
[C---:B------:R-:W-:Y:S01]  /*6b10*/  LEA R4, P2, R18.reuse, UR4, 0x1 ;  /* 0x0000000412047c11 */ /* 0x040fe2000f8408ff */
[----:B------:R-:W-:Y:S03]  /*6b20*/  BSSY B1, `(.L_x_35) ;  /* 0x0000011000017945 */ /* 0x000fe60003800000 */
[----:B------:R-:W-:Y:S01]  /*6b30*/  LEA.HI.X R5, R18, UR5, R22, 0x1, P2 ;  /* 0x0000000512057c11 */ /* 0x000fe200090f0c16 */
[----:B------:R-:W-:-:S04]  /*6b40*/  IMAD.WIDE.U32 R18, R14, R10, R12 ;  /* 0x0000000a0e127225 */ /* 0x000fc800078e000c */
[----:B------:R-:W-:Y:S02]  /*6b50*/  IMAD.IADD R19, R225, 0x1, R19 ;  /* 0x00000001e1137824 */ /* 0x000fe400078e0213 */
[----:B------:R-:W-:-:S04]  /*6b60*/  IMAD.WIDE.U32 R18, R226, R227, R18 ;  /* 0x000000e3e2127225 */ /* 0x000fc800078e0012 */
[----:B------:R-:W-:Y:S02]  /*6b70*/  IMAD.IADD R19, R23, 0x1, R19 ;  /* 0x0000000117137824 */ /* 0x000fe400078e0213 */
[----:B---3--:R-:W-:-:S04]  /*6b80*/  IMAD.U32 R20, R17, 0x10000, RZ ;  /* 0x0001000011147824 */ /* 0x008fc800078e00ff */
[----:B------:R-:W-:-:S04]  /*6b90*/  FMUL R20, R20, R16 ;  /* 0x0000001014147220 */ /* 0x000fc80000400000 */
[----:B--2---:R-:W-:Y:S01]  /*6ba0*/  FFMA R22, R224, R2, R20 ;  /* 0x00000002e0167223 */ /* 0x004fe20000000014 */
[----:B------:R-:W-:-:S04]  /*6bb0*/  LEA R20, P2, R18, R8, 0x1 ;  /* 0x0000000812147211 */ /* 0x000fc800078408ff */
[----:B------:R-:W-:Y:S02]  /*6bc0*/  LEA.HI.X R21, R18, R9, R19, 0x1, P2 ;  /* 0x0000000912157211 */ /* 0x000fe400010f0c13 */
[----:B------:R-:W-:Y:S02]  /*6bd0*/  ISETP.GT.AND P2, PT, R0, RZ, P3 ;  /* 0x000000ff0000720c */ /* 0x000fe40001f44270 */
[----:B------:R-:W-:-:S05]  /*6be0*/  F2FP.BF16.F32.PACK_AB R18, RZ, R22 ;  /* 0x00000016ff12723e */ /* 0x000fca00000010ff */
[----:B------:R1:W-:Y:S06]  /*6bf0*/  @P1 STG.E.U16 desc[UR6][R4.64], R18 ;  /* 0x0000001204001986 */ /* 0x0003ec000c101506 */
[----:B------:R-:W-:Y:S05]  /*6c00*/  @!P2 BRA `(.L_x_36) ;  /* 0x000000000008a947 */ /* 0x000fea0003800000 */
[----:B------:R-:W-:Y:S02]  /*6c10*/  ULDC.64 UR4, c[0x0][0x208] ;  /* 0x0000820000047ab9 */ /* 0x000fe40000000a00 */
[----:B------:R0:W5:Y:S03]  /*6c20*/  LDG.E.LTC128B.U16 R17, desc[UR4][R20.64+0x2] ;  /* 0x0000020414117981 */ /* 0x000166000c1e1520 */
.L_x_36:
[----:B------:R-:W-:Y:S05]  /*6c30*/  BSYNC B1 ;  /* 0x0000000000017941 */ /* 0x000fea0003800000 */
.L_x_35:
[----:B------:R-:W2:Y:S01]  /*6c40*/  LDL.LU R19, [R1+0x84] ;  /* 0x0000840001137983 */ /* 0x000ea20000300800 */
[----:B-1---5:R-:W-:-:S03]  /*6c50*/  IMAD.U32 R18, R17, 0x10000, RZ ;  /* 0x0001000011127824 */ /* 0x022fc600078e00ff */
[----:B------:R-:W-:Y:S01]  /*6c60*/  STL [R1+0xf8], R26 ;  /* 0x0000f81a01007387 */ /* 0x000fe20000100800 */
[----:B------:R-:W-:-:S03]  /*6c70*/  FMUL R18, R18, R16 ;  /* 0x0000001012127220 */ /* 0x000fc60000400000 */
[----:B------:R1:W-:Y:S04]  /*6c80*/  STL [R1+0xf4], R25 ;  /* 0x0000f41901007387 */ /* 0x0003e80000100800 */
[----:B-1----:R-:W3:Y:S04]  /*6c90*/  LDL R25, [R1+0xa8] ;  /* 0x0000a80001197983 */ /* 0x002ee80000100800 */
[----:B------:R1:W-:Y:S04]  /*6ca0*/  STL [R1+0xf0], R24 ;  /* 0x0000f01801007387 */ /* 0x0003e80000100800 */
[----:B-1----:R-:W3:Y:S04]  /*6cb0*/  LDL R24, [R1+0xbc] ;  /* 0x0000bc0001187983 */ /* 0x002ee80000100800 */
[----:B------:R0:W-:Y:S04]  /*6cc0*/  STL [R1+0xec], R21 ;  /* 0x0000ec1501007387 */ /* 0x0001e80000100800 */
[----:B0-----:R-:W4:Y:S04]  /*6cd0*/  LDL.LU R21, [R1+0x88] ;  /* 0x0000880001157983 */ /* 0x001f280000300800 */
[----:B------:R-:W-:Y:S04]  /*6ce0*/  STL [R1+0xe8], R20 ;  /* 0x0000e81401007387 */ /* 0x000fe80000100800 */
[----:B------:R-:W-:Y:S01]  /*6cf0*/  STL [R1+0xe4], R3 ;  /* 0x0000e40301007387 */ /* 0x000fe20000100800 */
[----:B--2---:R-:W-:-:S03]  /*6d00*/  FFMA R224, R19, R2, R18 ;  /* 0x0000000213e07223 */ /* 0x004fc60000000012 */
[----:B------:R-:W2:Y:S01]  /*6d10*/  LDL.64 R18, [R1+0xb0] ;  /* 0x0000b00001127983 */ /* 0x000ea20000100a00 */
[C---:B------:R-:W-:Y:S01]  /*6d20*/  SHF.L.U64.HI R23, R10.reuse, 0x3, R11 ;  /* 0x000000030a177819 */ /* 0x040fe2000001020b */
[----:B------:R-:W-:Y:S01]  /*6d30*/  IMAD.SHL.U32 R22, R10, 0x8, RZ ;  /* 0x000000080a167824 */ /* 0x000fe200078e00ff */
[----:B------:R-:W-:Y:S01]  /*6d40*/  ISETP.GT.AND P1, PT, R0, 0x8, P0 ;  /* 0x000000080000780c */ /* 0x000fe20000724270 */
[----:B------:R-:W-:Y:S01]  /*6d50*/  ULDC.64 UR4, c[0x0][0x208] ;  /* 0x0000820000047ab9 */ /* 0x000fe20000000a00 */
[----:B------:R-:W-:Y:S01]  /*6d60*/  F2FP.BF16.F32.PACK_AB R224, RZ, R224 ;  /* 0x000000e0ffe0723e */ /* 0x000fe200000010ff */
[----:B------:R-:W-:-:S04]  /*6d70*/  IMAD.WIDE.U32 R226, R14, R10, R22 ;  /* 0x0000000a0ee27225 */ /* 0x000fc800078e0016 */
[----:B------:R-:W-:Y:S01]  /*6d80*/  IMAD.IADD R26, R225, 0x1, R227 ;  /* 0x00000001e11a7824 */ /* 0x000fe200078e02e3 */
[----:B------:R0:W-:Y:S04]  /*6d90*/  @P2 STG.E.U16 desc[UR4][R4.64+0x2], R224 ;  /* 0x000002e004002986 */ /* 0x0001e8000c101504 */
[----:B------:R1:W-:Y:S01]  /*6da0*/  STL [R1+0x80], R26 ;  /* 0x0000801a01007387 */ /* 0x0003e20000100800 */
[----:B--2---:R-:W-:-:S05]  /*6db0*/  IADD3 R19, P4, R18, R226, RZ ;  /* 0x000000e212137210 */ /* 0x004fca0007f9e0ff */
[----:B------:R-:W-:Y:S01]  /*6dc0*/  IMAD.X R225, R26, 0x1, R229, P4 ;  /* 0x000000011ae17824 */ /* 0x000fe200020e06e5 */
[----:B------:R-:W-:-:S04]  /*6dd0*/  LEA R18, P4, R19, R8, 0x1 ;  /* 0x0000000813127211 */ /* 0x000fc800078808ff */
[----:B------:R-:W-:-:S05]  /*6de0*/  LEA.HI.X R19, R19, R9, R225, 0x1, P4 ;  /* 0x0000000913137211 */ /* 0x000fca00020f0ce1 */
[----:B------:R-:W2:Y:S04]  /*6df0*/  @P1 LDG.E.LTC128B.U16 R17, desc[UR4][R18.64] ;  /* 0x0000000412111981 */ /* 0x000ea8000c1e1520 */
[----:B------:R-:W4:Y:S01]  /*6e00*/  LDL R19, [R1+0xac] ;  /* 0x0000ac0001137983 */ /* 0x000f220000100800 */
[----:B0-----:R-:W-:-:S05]  /*6e10*/  IADD3 R224, P2, R12, R226, RZ ;  /* 0x000000e20ce07210 */ /* 0x001fca0007f5e0ff */
[----:B------:R-:W-:Y:S02]  /*6e20*/  IMAD.X R225, R13, 0x1, R26, P2 ;  /* 0x000000010de17824 */ /* 0x000fe400010e061a */
[----:B-1----:R0:W5:Y:S01]  /*6e30*/  LDL.LU R26, [R1+0xf8] ;  /* 0x0000f800011a7983 */ /* 0x0021620000300800 */
[----:B---3--:R-:W-:-:S03]  /*6e40*/  IMAD.WIDE.U32 R224, R24, R25, R224 ;  /* 0x0000001918e07225 */ /* 0x008fc600078e00e0 */
[----:B------:R0:W5:Y:S04]  /*6e50*/  LDL.LU R25, [R1+0xf4] ;  /* 0x0000f40001197983 */ /* 0x0001680000300800 */
[----:B------:R0:W5:Y:S01]  /*6e60*/  LDL.LU R24, [R1+0xf0] ;  /* 0x0000f00001187983 */ /* 0x0001620000300800 */
[----:B--2---:R-:W-:-:S04]  /*6e70*/  IMAD.U32 R18, R17, 0x10000, RZ ;  /* 0x0001000011127824 */ /* 0x004fc800078e00ff */
[----:B------:R-:W-:-:S04]  /*6e80*/  FMUL R18, R18, R16 ;  /* 0x0000001012127220 */ /* 0x000fc80000400000 */
[----:B----4-:R-:W-:Y:S01]  /*6e90*/  FFMA R21, R21, R2, R18 ;  /* 0x0000000215157223 */ /* 0x010fe20000000012 */
[----:B------:R-:W-:Y:S01]  /*6ea0*/  LEA R18, P2, R224, R8, 0x1 ;  /* 0x00000008e0127211 */ /* 0x000fe200078408ff */
[----:B------:R-:W-:Y:S02]  /*6eb0*/  IMAD.IADD R19, R19, 0x1, R225 ;  /* 0x0000000113137824 */ /* 0x000fe400078e02e1 */
[----:B------:R-:W-:-:S03]  /*6ec0*/  IMAD.SHL.U32 R225, R6, 0x10, RZ ;  /* 0x0000001006e17824 */ /* 0x000fc600078e00ff */
[----:B------:R-:W-:Y:S02]  /*6ed0*/  LEA.HI.X R19, R224, R9, R19, 0x1, P2 ;  /* 0x00000009e0137211 */ /* 0x000fe400010f0c13 */
[----:B------:R-:W-:Y:S02]  /*6ee0*/  F2FP.BF16.F32.PACK_AB R224, RZ, R21 ;  /* 0x00000015ffe0723e */ /* 0x000fe400000010ff */
[----:B------:R0:W5:Y:S02]  /*6ef0*/  LDL.LU R21, [R1+0xec] ;  /* 0x0000ec0001157983 */ /* 0x0001640000300800 */
[----:B------:R-:W-:Y:S02]  /*6f00*/  PRMT R20, R224, 0x7610, R20 ;  /* 0x00007610e0147816 */ /* 0x000fe40000000014 */
[----:B------:R1:W-:Y:S01]  /*6f10*/  STL [R1+0xd8], R225 ;  /* 0x0000d8e101007387 */ /* 0x0003e20000100800 */
[----:B------:R-:W-:Y:S02]  /*6f20*/  IADD3 R224, P4, R225, R4, RZ ;  /* 0x00000004e1e07210 */ /* 0x000fe40007f9e0ff */
[----:B------:R-:W-:-:S02]  /*6f30*/  PRMT R3, R20, 0x7610, R3 ;  /* 0x0000761014037816 */ /* 0x000fc40000000003 */
[----:B-1----:R-:W-:-:S05]  /*6f40*/  SHF.L.U64.HI R225, R6, 0x4, R7 ;  /* 0x0000000406e17819 */ /* 0x002fca0000010207 */
[----:B------:R1:W-:Y:S04]  /*6f50*/  STL [R1+0xd0], R225 ;  /* 0x0000d0e101007387 */ /* 0x0003e80000100800 */
[----:B------:R0:W5:Y:S01]  /*6f60*/  LDL.LU R20, [R1+0xe8] ;  /* 0x0000e80001147983 */ /* 0x0001620000300800 */
[----:B-1----:R-:W-:-:S05]  /*6f70*/  IMAD.X R225, R225, 0x1, R5, P4 ;  /* 0x00000001e1e17824 */ /* 0x002fca00020e0605 */
[----:B------:R1:W-:Y:S04]  /*6f80*/  @P1 STG.E.U16 desc[UR4][R224.64], R3 ;  /* 0x00000003e0001986 */ /* 0x0003e8000c101504 */
[----:B-1----:R0:W5:Y:S01]  /*6f90*/  LDL.LU R3, [R1+0xe4] ;  /* 0x0000e40001037983 */ /* 0x0021620000300800 */
[----:B------:R-:W-:Y:S01]  /*6fa0*/  ISETP.GT.AND P2, PT, R0, 0x8, P3 ;  /* 0x000000080000780c */ /* 0x000fe20001f44270 */
[----:B------:R-:W-:-:S12]  /*6fb0*/  BSSY B1, `(.L_x_37) ;  /* 0x0000004000017945 */ /* 0x000fd80003800000 */
[----:B0-----:R-:W-:Y:S05]  /*6fc0*/  @!P2 BRA `(.L_x_38) ;  /* 0x000000000008a947 */ /* 0x001fea0003800000 */
[----:B------:R-:W-:Y:S02]  /*6fd0*/  ULDC.64 UR4, c[0x0][0x208] ;  /* 0x0000820000047ab9 */ /* 0x000fe40000000a00 */
[----:B------:R0:W5:Y:S03]  /*6fe0*/  LDG.E.LTC128B.U16 R17, desc[UR4][R18.64+0x2] ;  /* 0x0000020412117981 */ /* 0x000166000c1e1520 */
.L_x_38:
[----:B------:R-:W-:Y:S05]  /*6ff0*/  BSYNC B1 ;  /* 0x0000000000017941 */ /* 0x000fea0003800000 */
.L_x_37:
[----:B------:R-:W-:Y:S04]  /*7000*/  STL [R1+0xf4], R8 ;  /* 0x0000f40801007387 */ /* 0x000fe80000100800 */
[----:B------:R1:W-:Y:S04]  /*7010*/  STL [R1+0xf0], R7 ;  /* 0x0000f00701007387 */ /* 0x0003e80000100800 */
[----:B-1----:R-:W2:Y:S01]  /*7020*/  LDL.LU R7, [R1+0x8c] ;  /* 0x00008c0001077983 */ /* 0x002ea20000300800 */
[----:B-----5:R-:W-:-:S03]  /*7030*/  IMAD.U32 R8, R17, 0x10000, RZ ;  /* 0x0001000011087824 */ /* 0x020fc600078e00ff */
[----:B------:R1:W-:Y:S01]  /*7040*/  STL [R1+0xec], R6 ;  /* 0x0000ec0601007387 */ /* 0x0003e20000100800 */
[----:B------:R-:W-:-:S03]  /*7050*/  FMUL R8, R8, R16 ;  /* 0x0000001008087220 */ /* 0x000fc60000400000 */
[----:B------:R3:W-:Y:S04]  /*7060*/  STL [R1+0xe8], R5 ;  /* 0x0000e80501007387 */ /* 0x0007e80000100800 */
[----:B------:R4:W-:Y:S01]  /*7070*/  STL [R1+0xe4], R4 ;  /* 0x0000e40401007387 */ /* 0x0009e20000100800 */
[----:B------:R-:W-:Y:S01]  /*7080*/  ULDC.64 UR4, c[0x0][0x208] ;  /* 0x0000820000047ab9 */ /* 0x000fe20000000a00 */
[----:B--2---:R-:W-:Y:S02]  /*7090*/  FFMA R7, R7, R2, R8 ;  /* 0x0000000207077223 */ /* 0x004fe40000000008 */
[----:B------:R2:W5:Y:S01]  /*70a0*/  LDL.LU R8, [R1+0xf4] ;  /* 0x0000f40001087983 */ /* 0x0005620000300800 */
[----:B------:R-:W-:Y:S02]  /*70b0*/  ISETP.GT.AND P1, PT, R3, 0x8, PT ;  /* 0x000000080300780c */ /* 0x000fe40003f24270 */
[----:B-1----:R-:W-:-:S02]  /*70c0*/  F2FP.BF16.F32.PACK_AB R6, RZ, R7 ;  /* 0x00000007ff06723e */ /* 0x002fc400000010ff */
[----:B------:R2:W5:Y:S02]  /*70d0*/  LDL.LU R7, [R1+0xf0] ;  /* 0x0000f00001077983 */ /* 0x0005640000300800 */
[----:B---3--:R-:W-:Y:S02]  /*70e0*/  PRMT R5, R6, 0x7610, R5 ;  /* 0x0000761006057816 */ /* 0x008fe40000000005 */
[----:B------:R2:W5:Y:S01]  /*70f0*/  LDL.LU R6, [R1+0xec] ;  /* 0x0000ec0001067983 */ /* 0x0005620000300800 */
[----:B------:R-:W-:Y:S02]  /*7100*/  ISETP.GT.AND P4, PT, R0, RZ, P1 ;  /* 0x000000ff0000720c */ /* 0x000fe40000f84270 */
[----:B----4-:R-:W-:Y:S02]  /*7110*/  PRMT R4, R5, 0x7610, R4 ;  /* 0x0000761005047816 */ /* 0x010fe40000000004 */
[----:B------:R2:W5:Y:S04]  /*7120*/  LDL.LU R5, [R1+0xe8] ;  /* 0x0000e80001057983 */ /* 0x0005680000300800 */
[----:B------:R1:W-:Y:S04]  /*7130*/  @P2 STG.E.U16 desc[UR4][R224.64+0x2], R4 ;  /* 0x00000204e0002986 */ /* 0x0003e8000c101504 */
[----:B-1----:R2:W5:Y:S01]  /*7140*/  LDL.LU R4, [R1+0xe4] ;  /* 0x0000e40001047983 */ /* 0x0025620000300800 */
[----:B------:R-:W-:Y:S04]  /*7150*/  BSSY B1, `(.L_x_39) ;  /* 0x0000004000017945 */ /* 0x000fe80003800000 */
[----:B------:R-:W-:Y:S05]  /*7160*/  @!P4 BRA `(.L_x_40) ;  /* 0x000000000008c947 */ /* 0x000fea0003800000 */
[----:B------:R-:W-:Y:S02]  /*7170*/  ULDC.64 UR4, c[0x0][0x208] ;  /* 0x0000820000047ab9 */ /* 0x000fe40000000a00 */
[----:B------:R1:W5:Y:S03]  /*7180*/  LDG.E.LTC128B.U16 R17, desc[UR4][R20.64+0x10] ;  /* 0x0000100414117981 */ /* 0x000366000c1e1520 */
.L_x_40:
[----:B------:R-:W-:Y:S05]  /*7190*/  BSYNC B1 ;  /* 0x0000000000017941 */ /* 0x000fea0003800000 */
.L_x_39:
[----:B------:R-:W-:Y:S04]  /*71a0*/  STL [R1+0xf4], R10 ;  /* 0x0000f40a01007387 */ /* 0x000fe80000100800 */
[----:B------:R3:W-:Y:S04]  /*71b0*/  STL [R1+0xf0], R9 ;  /* 0x0000f00901007387 */ /* 0x0007e80000100800 */
[----:B---3--:R-:W3:Y:S01]  /*71c0*/  LDL.LU R9, [R1+0x90] ;  /* 0x0000900001097983 */ /* 0x008ee20000300800 */
[----:B-----5:R-:W-:-:S03]  /*71d0*/  IMAD.U32 R10, R17, 0x10000, RZ ;  /* 0x00010000110a7824 */ /* 0x020fc600078e00ff */
[----:B------:R4:W-:Y:S01]  /*71e0*/  STL [R1+0xec], R8 ;  /* 0x0000ec0801007387 */ /* 0x0009e20000100800 */
[----:B------:R-:W-:-:S03]  /*71f0*/  FMUL R10, R10, R16 ;  /* 0x000000100a0a7220 */ /* 0x000fc60000400000 */
[----:B------:R0:W-:Y:S04]  /*7200*/  STL [R1+0xe8], R7 ;  /* 0x0000e80701007387 */ /* 0x0001e80000100800 */
[----:B------:R2:W-:Y:S01]  /*7210*/  STL [R1+0xe4], R6 ;  /* 0x0000e40601007387 */ /* 0x0005e20000100800 */
[----:B------:R-:W-:Y:S01]  /*7220*/  ULDC.64 UR4, c[0x0][0x208] ;  /* 0x0000820000047ab9 */ /* 0x000fe20000000a00 */
[----:B---3--:R-:W-:Y:S02]  /*7230*/  FFMA R9, R9, R2, R10 ;  /* 0x0000000209097223 */ /* 0x008fe4000000000a */
[----:B------:R3:W5:Y:S01]  /*7240*/  LDL.LU R10, [R1+0xf4] ;  /* 0x0000f400010a7983 */ /* 0x0007620000300800 */
[----:B------:R-:W-:Y:S02]  /*7250*/  ISETP.GT.AND P2, PT, R3, 0x9, PT ;  /* 0x000000090300780c */ /* 0x000fe40003f44270 */
[----:B----4-:R-:W-:-:S02]  /*7260*/  F2FP.BF16.F32.PACK_AB R8, RZ, R9 ;  /* 0x00000009ff08723e */ /* 0x010fc400000010ff */
[----:B------:R3:W5:Y:S02]  /*7270*/  LDL.LU R9, [R1+0xf0] ;  /* 0x0000f00001097983 */ /* 0x0007640000300800 */
[----:B0-----:R-:W-:Y:S02]  /*7280*/  PRMT R7, R8, 0x7610, R7 ;  /* 0x0000761008077816 */ /* 0x001fe40000000007 */
[----:B------:R3:W5:Y:S01]  /*7290*/  LDL.LU R8, [R1+0xec] ;  /* 0x0000ec0001087983 */ /* 0x0007620000300800 */
[----:B------:R-:W-:Y:S02]  /*72a0*/  ISETP.GT.AND P5, PT, R0, RZ, P2 ;  /* 0x000000ff0000720c */ /* 0x000fe400017a4270 */
[----:B--2---:R-:W-:Y:S02]  /*72b0*/  PRMT R6, R7, 0x7610, R6 ;  /* 0x0000761007067816 */ /* 0x004fe40000000006 */
[----:B------:R3:W5:Y:S04]  /*72c0*/  LDL.LU R7, [R1+0xe8] ;  /* 0x0000e80001077983 */ /* 0x0007680000300800 */
[----:B------:R0:W-:Y:S04]  /*72d0*/  @P4 STG.E.U16 desc[UR4][R4.64+0x10], R6 ;  /* 0x0000100604004986 */ /* 0x0001e8000c101504 */
[----:B0-----:R3:W5:Y:S01]  /*72e0*/  LDL.LU R6, [R1+0xe4] ;  /* 0x0000e40001067983 */ /* 0x0017620000300800 */
[----:B------:R-:W-:Y:S04]  /*72f0*/  BSSY B1, `(.L_x_41) ;  /* 0x0000004000017945 */ /* 0x000fe80003800000 */
[----:B------:R-:W-:Y:S05]  /*7300*/  @!P5 BRA `(.L_x_42) ;  /* 0x000000000008d947 */ /* 0x000fea0003800000 */
[----:B------:R-:W-:Y:S02]  /*7310*/  ULDC.64 UR4, c[0x0][0x208] ;  /* 0x0000820000047ab9 */ /* 0x000fe40000000a00 */
[----:B------:R0:W5:Y:S03]  /*7320*/  LDG.E.LTC128B.U16 R17, desc[UR4][R20.64+0x12] ;  /* 0x0000120414117981 */ /* 0x000166000c1e1520 */
.L_x_42:
[----:B------:R-:W-:Y:S05]  /*7330*/  BSYNC B1 ;  /* 0x0000000000017941 */ /* 0x000fea0003800000 */
.L_x_41:
[----:B-----5:R-:W-:Y:S04]  /*7340*/  STL [R1+0xf4], R9 ;  /* 0x0000f40901007387 */ /* 0x020fe80000100800 */
[----:B------:R2:W-:Y:S04]  /*7350*/  STL [R1+0xf0], R8 ;  /* 0x0000f00801007387 */ /* 0x0005e80000100800 */
[----:B--2---:R-:W2:Y:S01]  /*7360*/  LDL.LU R8, [R1+0x94] ;  /* 0x0000940001087983 */ /* 0x004ea20000300800 */
[----:B------:R-:W-:-:S03]  /*7370*/  IMAD.U32 R9, R17, 0x10000, RZ ;  /* 0x0001000011097824 */ /* 0x000fc600078e00ff */
[----:B------:R4:W-:Y:S01]  /*7380*/  STL [R1+0xec], R7 ;  /* 0x0000ec0701007387 */ /* 0x0009e20000100800 */
[----:B------:R-:W-:-:S03]  /*7390*/  FMUL R9, R9, R16 ;  /* 0x0000001009097220 */ /* 0x000fc60000400000 */
[----:B------:R1:W-:Y:S04]  /*73a0*/  STL [R1+0xe8], R6 ;  /* 0x0000e80601007387 */ /* 0x0003e80000100800 */
[----:B------:R3:W-:Y:S01]  /*73b0*/  STL [R1+0xe4], R3 ;  /* 0x0000e40301007387 */ /* 0x0007e20000100800 */
[----:B------:R-:W-:Y:S01]  /*73c0*/  ULDC.64 UR4, c[0x0][0x208] ;  /* 0x0000820000047ab9 */ /* 0x000fe20000000a00 */
[----:B--2---:R-:W-:Y:S02]  /*73d0*/  FFMA R8, R8, R2, R9 ;  /* 0x0000000208087223 */ /* 0x004fe40000000009 */
[----:B------:R2:W5:Y:S03]  /*73e0*/  LDL.LU R9, [R1+0xf4] ;  /* 0x0000f40001097983 */ /* 0x0005660000300800 */
[----:B----4-:R-:W-:-:S02]  /*73f0*/  F2FP.BF16.F32.PACK_AB R7, RZ, R8 ;  /* 0x00000008ff07723e */ /* 0x010fc400000010ff */
[----:B------:R2:W5:Y:S02]  /*7400*/  LDL.LU R8, [R1+0xf0] ;  /* 0x0000f00001087983 */ /* 0x0005640000300800 */
[----:B-1----:R-:W-:Y:S02]  /*7410*/  PRMT R6, R7, 0x7610, R6 ;  /* 0x0000761007067816 */ /* 0x002fe40000000006 */
[----:B------:R2:W5:Y:S01]  /*7420*/  LDL.LU R7, [R1+0xec] ;  /* 0x0000ec0001077983 */ /* 0x0005620000300800 */
[----:B------:R-:W-:Y:S02]  /*7430*/  ISETP.GT.AND P4, PT, R0, 0x8, P1 ;  /* 0x000000080000780c */ /* 0x000fe40000f84270 */
[----:B---3--:R-:W-:Y:S02]  /*7440*/  PRMT R3, R6, 0x7610, R3 ;  /* 0x0000761006037816 */ /* 0x008fe40000000003 */
[----:B------:R2:W5:Y:S04]  /*7450*/  LDL.LU R6, [R1+0xe8] ;  /* 0x0000e80001067983 */ /* 0x0005680000300800 */
[----:B------:R1:W-:Y:S04]  /*7460*/  @P5 STG.E.U16 desc[UR4][R4.64+0x12], R3 ;  /* 0x0000120304005986 */ /* 0x0003e8000c101504 */
[----:B-1----:R2:W5:Y:S01]  /*7470*/  LDL.LU R3, [R1+0xe4] ;  /* 0x0000e40001037983 */ /* 0x0025620000300800 */
[----:B------:R-:W-:Y:S04]  /*7480*/  BSSY B1, `(.L_x_43) ;  /* 0x0000004000017945 */ /* 0x000fe80003800000 */
[----:B------:R-:W-:Y:S05]  /*7490*/  @!P4 BRA `(.L_x_44) ;  /* 0x000000000008c947 */ /* 0x000fea0003800000 */
[----:B------:R-:W-:Y:S02]  /*74a0*/  ULDC.64 UR4, c[0x0][0x208] ;  /* 0x0000820000047ab9 */ /* 0x000fe40000000a00 */
[----:B------:R1:W5:Y:S03]  /*74b0*/  LDG.E.LTC128B.U16 R17, desc[UR4][R18.64+0x10] ;  /* 0x0000100412117981 */ /* 0x000366000c1e1520 */
.L_x_44:
[----:B------:R-:W-:Y:S05]  /*74c0*/  BSYNC B1 ;  /* 0x0000000000017941 */ /* 0x000fea0003800000 */
.L_x_43:
[----:B-----5:R-:W-:Y:S04]  /*74d0*/  STL [R1+0xf4], R7 ;  /* 0x0000f40701007387 */ /* 0x020fe80000100800 */
[----:B------:R3:W-:Y:S04]  /*74e0*/  STL [R1+0xf0], R6 ;  /* 0x0000f00601007387 */ /* 0x0007e80000100800 */
[----:B---3--:R-:W3:Y:S01]  /*74f0*/  LDL.LU R6, [R1+0x98] ;  /* 0x0000980001067983 */ /* 0x008ee20000300800 */
[----:B------:R-:W-:-:S03]  /*7500*/  IMAD.U32 R7, R17, 0x10000, RZ ;  /* 0x0001000011077824 */ /* 0x000fc600078e00ff */
[----:B------:R4:W-:Y:S01]  /*7510*/  STL [R1+0xec], R5 ;  /* 0x0000ec0501007387 */ /* 0x0009e20000100800 */
[----:B------:R-:W-:-:S03]  /*7520*/  FMUL R7, R7, R16 ;  /* 0x0000001007077220 */ /* 0x000fc60000400000 */
[----:B------:R0:W-:Y:S04]  /*7530*/  STL [R1+0xe8], R4 ;  /* 0x0000e80401007387 */ /* 0x0001e80000100800 */
[----:B------:R2:W-:Y:S01]  /*7540*/  STL [R1+0xe4], R3 ;  /* 0x0000e40301007387 */ /* 0x0005e20000100800 */
[----:B------:R-:W-:Y:S01]  /*7550*/  ULDC.64 UR4, c[0x0][0x208] ;  /* 0x0000820000047ab9 */ /* 0x000fe20000000a00 */
[----:B---3--:R-:W-:Y:S02]  /*7560*/  FFMA R6, R6, R2, R7 ;  /* 0x0000000206067223 */ /* 0x008fe40000000007 */
[----:B------:R3:W5:Y:S03]  /*7570*/  LDL.LU R7, [R1+0xf4] ;  /* 0x0000f40001077983 */ /* 0x0007660000300800 */
[----:B----4-:R-:W-:-:S02]  /*7580*/  F2FP.BF16.F32.PACK_AB R5, RZ, R6 ;  /* 0x00000006ff05723e */ /* 0x010fc400000010ff */
[----:B------:R3:W5:Y:S02]  /*7590*/  LDL.LU R6, [R1+0xf0] ;  /* 0x0000f00001067983 */ /* 0x0007640000300800 */
[----:B0-----:R-:W-:Y:S02]  /*75a0*/  PRMT R4, R5, 0x7610, R4 ;  /* 0x0000761005047816 */ /* 0x001fe40000000004 */
[----:B------:R3:W5:Y:S01]  /*75b0*/  LDL.LU R5, [R1+0xec] ;  /* 0x0000ec0001057983 */ /* 0x0007620000300800 */
[----:B------:R-:W-:Y:S02]  /*75c0*/  ISETP.GT.AND P5, PT, R0, 0x8, P2 ;  /* 0x000000080000780c */ /* 0x000fe400017a4270 */
        /* <DEDUP_REMOVED lines=8> */
.L_x_46:
[----:B------:R-:W-:Y:S05]  /*7650*/  BSYNC B1 ;  /* 0x0000000000017941 */ /* 0x000fea0003800000 */
.L_x_45:
[----:B------:R0:W-:Y:S04]  /*7660*/  STL.64 [R1+0xf0], R18 ;  /* 0x0000f01201007387 */ /* 0x0001e80000100a00 */
[----:B01----:R-:W2:Y:S04]  /*7670*/  LDL.LU R18, [R1+0x9c] ;  /* 0x00009c0001127983 */ /* 0x003ea80000300800 */
[----:B------:R-:W4:Y:S01]  /*7680*/  LDL.LU R19, [R1+0x80] ;  /* 0x0000800001137983 */ /* 0x000f220000300800 */
[----:B-----5:R-:W-:-:S03]  /*7690*/  IMAD.U32 R15, R17, 0x10000, RZ ;  /* 0x00010000110f7824 */ /* 0x020fc600078e00ff */
[----:B------:R0:W-:Y:S01]  /*76a0*/  STL.64 [R1+0xe8], R4 ;  /* 0x0000e80401007387 */ /* 0x0001e20000100a00 */
[----:B------:R-:W-:-:S03]  /*76b0*/  FMUL R15, R15, R16 ;  /* 0x000000100f0f7220 */ /* 0x000fc60000400000 */
[----:B------:R1:W-:Y:S01]  /*76c0*/  STL [R1+0xe4], R3 ;  /* 0x0000e40301007387 */ /* 0x0003e20000100800 */
[----:B----4-:R-:W-:Y:S02]  /*76d0*/  IMAD.MOV.U32 R227, RZ, RZ, R19 ;  /* 0x000000ffffe37224 */ /* 0x010fe400078e0013 */
[----:B--2---:R-:W-:Y:S01]  /*76e0*/  FFMA R15, R18, R2, R15 ;  /* 0x00000002120f7223 */ /* 0x004fe2000000000f */
[----:B------:R-:W-:Y:S01]  /*76f0*/  ULDC.64 UR4, c[0x0][0x208] ;  /* 0x0000820000047ab9 */ /* 0x000fe20000000a00 */
[----:B0-----:R-:W-:Y:S01]  /*7700*/  IMAD R4, R11, 0x78, RZ ;  /* 0x000000780b047824 */ /* 0x001fe200078e02ff */
[----:B------:R-:W-:Y:S01]  /*7710*/  ISETP.GT.AND P4, PT, R0, 0x80, P0 ;  /* 0x000000800000780c */ /* 0x000fe20000784270 */
[----:B------:R-:W-:Y:S01]  /*7720*/  IMAD.WIDE.U32 R18, R10, 0x78, R226 ;  /* 0x000000780a127825 */ /* 0x000fe200078e00e2 */
[----:B-1----:R-:W2:Y:S01]  /*7730*/  LDL R3, [R1+0xa8] ;  /* 0x0000a80001037983 */ /* 0x002ea20000100800 */
[----:B------:R-:W-:-:S03]  /*7740*/  F2FP.BF16.F32.PACK_AB R15, RZ, R15 ;  /* 0x0000000fff0f723e */ /* 0x000fc600000010ff */
[----:B------:R-:W4:Y:S01]  /*7750*/  LDL.64 R226, [R1+0xb0] ;  /* 0x0000b00001e27983 */ /* 0x000f220000100a00 */
[----:B------:R-:W-:-:S03]  /*7760*/  IMAD.IADD R5, R19, 0x1, R4 ;  /* 0x0000000113057824 */ /* 0x000fc600078e0204 */
[----:B------:R-:W-:Y:S04]  /*7770*/  @P5 STG.E.U16 desc[UR4][R224.64+0x12], R15 ;  /* 0x0000120fe0005986 */ /* 0x000fe8000c101504 */
[----:B------:R0:W-:Y:S01]  /*7780*/  STL.64 [R1+0x80], R18 ;  /* 0x0000801201007387 */ /* 0x0001e20000100a00 */
[----:B----4-:R-:W-:-:S03]  /*7790*/  IADD3 R11, P5, R226, R18, RZ ;  /* 0x00000012e20b7210 */ /* 0x010fc60007fbe0ff */
[----:B0-----:R-:W5:Y:S02]  /*77a0*/  LDL.LU.64 R18, [R1+0xf0] ;  /* 0x0000f00001127983 */ /* 0x001f640000300a00 */
[----:B------:R-:W-:Y:S01]  /*77b0*/  IMAD.X R15, R5, 0x1, R229, P5 ;  /* 0x00000001050f7824 */ /* 0x000fe200028e06e5 */
[C---:B------:R-:W-:Y:S01]  /*77c0*/  LEA R226, P5, R11.reuse, R8, 0x1 ;  /* 0x000000080be27211 */ /* 0x040fe200078a08ff */
[----:B------:R0:W-:Y:S03]  /*77d0*/  STL [R1+0x90], R5 ;  /* 0x0000900501007387 */ /* 0x0001e60000100800 */
[----:B------:R-:W-:Y:S02]  /*77e0*/  LEA.HI.X R227, R11, R9, R15, 0x1, P5 ;  /* 0x000000090be37211 */ /* 0x000fe400028f0c0f */
[----:B------:R-:W4:Y:S04]  /*77f0*/  LDL R11, [R1+0xac] ;  /* 0x0000ac00010b7983 */ /* 0x000f280000100800 */
[----:B------:R1:W3:Y:S02]  /*7800*/  @P4 LDG.E.LTC128B.U16 R17, desc[UR4][R226.64] ;  /* 0x00000004e2114981 */ /* 0x0002e4000c1e1520 */
[----:B-1----:R-:W-:-:S04]  /*7810*/  IMAD.WIDE.U32 R226, R10, 0x78, R22 ;  /* 0x000000780ae27825 */ /* 0x002fc800078e0016 */
[----:B------:R-:W-:Y:S01]  /*7820*/  IMAD.IADD R227, R4, 0x1, R227 ;  /* 0x0000000104e37824 */ /* 0x000fe200078e02e3 */
[----:B------:R-:W-:-:S05]  /*7830*/  IADD3 R4, P5, R22, R226, RZ ;  /* 0x000000e216047210 */ /* 0x000fca0007fbe0ff */
[----:B0-----:R-:W-:Y:S02]  /*7840*/  IMAD.X R5, R227, 0x1, R23, P5 ;  /* 0x00000001e3057824 */ /* 0x001fe400028e0617 */
[----:B------:R-:W-:-:S04]  /*7850*/  IMAD.WIDE.U32 R226, R14, R10, R226 ;  /* 0x0000000a0ee27225 */ /* 0x000fc800078e00e2 */
[----:B------:R-:W-:Y:S02]  /*7860*/  IMAD.WIDE.U32 R14, R14, R10, R4 ;  /* 0x0000000a0e0e7225 */ /* 0x000fe400078e0004 */
[----:B------:R0:W5:Y:S04]  /*7870*/  LDL.LU.64 R4, [R1+0xe8] ;  /* 0x0000e80001047983 */ /* 0x0001680000300a00 */
[----:B------:R-:W2:Y:S04]  /*7880*/  LDL R10, [R1+0xc8] ;  /* 0x0000c800010a7983 */ /* 0x000ea80000100800 */
[----:B------:R1:W-:Y:S02]  /*7890*/  STL.64 [R1+0x88], R14 ;  /* 0x0000880e01007387 */ /* 0x0003e40000100a00 */
[----:B-1----:R-:W-:-:S02]  /*78a0*/  IADD3 R14, P5, R12, R226, RZ ;  /* 0x000000e20c0e7210 */ /* 0x002fc40007fbe0ff */
[----:B------:R-:W4:Y:S02]  /*78b0*/  LDL R226, [R1+0xbc] ;  /* 0x0000bc0001e27983 */ /* 0x000f240000100800 */
[----:B--2---:R-:W-:Y:S02]  /*78c0*/  IADD3.X R15, R13, R10, R227, P5, !PT ;  /* 0x0000000a0d0f7210 */ /* 0x004fe40002ffe4e3 */
[----:B------:R-:W2:Y:S01]  /*78d0*/  LDL.LU R227, [R1+0x60] ;  /* 0x0000600001e37983 */ /* 0x000ea20000300800 */
[----:B---3--:R-:W-:-:S04]  /*78e0*/  IMAD.U32 R10, R17, 0x10000, RZ ;  /* 0x00010000110a7824 */ /* 0x008fc800078e00ff */
[----:B------:R-:W-:Y:S01]  /*78f0*/  FMUL R10, R10, R16 ;  /* 0x000000100a0a7220 */ /* 0x000fe20000400000 */
[----:B----4-:R-:W-:Y:S02]  /*7900*/  IMAD.WIDE.U32 R14, R226, R3, R14 ;  /* 0x00000003e20e7225 */ /* 0x010fe400078e000e */
[----:B------:R0:W5:Y:S02]  /*7910*/  LDL.LU R3, [R1+0xe4] ;  /* 0x0000e40001037983 */ /* 0x0001640000300800 */
[----:B------:R-:W-:Y:S02]  /*7920*/  IMAD.IADD R11, R11, 0x1, R15 ;  /* 0x000000010b0b7824 */ /* 0x000fe400078e020f */
[----:B------:R-:W-:-:S05]  /*7930*/  IMAD R15, R7, 0xf0, RZ ;  /* 0x000000f0070f7824 */ /* 0x000fca00078e02ff */
[----:B------:R1:W-:Y:S01]  /*7940*/  STL [R1+0x94], R15 ;  /* 0x0000940f01007387 */ /* 0x0003e20000100800 */
[----:B------:R-:W-:Y:S01]  /*7950*/  BSSY B1, `(.L_x_47) ;  /* 0x000000e000017945 */ /* 0x000fe20003800000 */
[----:B--2---:R-:W-:Y:S01]  /*7960*/  FFMA R226, R227, R2, R10 ;  /* 0x00000002e3e27223 */ /* 0x004fe2000000000a */
[----:B------:R-:W-:-:S04]  /*7970*/  LEA R10, P5, R14, R8, 0x1 ;  /* 0x000000080e0a7211 */ /* 0x000fc800078a08ff */
[----:B------:R-:W-:Y:S02]  /*7980*/  LEA.HI.X R11, R14, R9, R11, 0x1, P5 ;  /* 0x000000090e0b7211 */ /* 0x000fe400028f0c0b */
[----:B------:R-:W-:Y:S02]  /*7990*/  ISETP.GT.AND P5, PT, R0, 0x80, P3 ;  /* 0x000000800000780c */ /* 0x000fe40001fa4270 */
[----:B------:R-:W-:Y:S01]  /*79a0*/  F2FP.BF16.F32.PACK_AB R14, RZ, R226 ;  /* 0x000000e2ff0e723e */ /* 0x000fe200000010ff */
[----:B------:R-:W-:-:S03]  /*79b0*/  IMAD.WIDE.U32 R226, R6, 0xf0, R224 ;  /* 0x000000f006e27825 */ /* 0x000fc600078e00e0 */
[----:B------:R-:W-:Y:S01]  /*79c0*/  PRMT R7, R14, 0x7610, R7 ;  /* 0x000076100e077816 */ /* 0x000fe20000000007 */
[----:B-1----:R-:W-:Y:S02]  /*79d0*/  IMAD.IADD R15, R227, 0x1, R15 ;  /* 0x00000001e30f7824 */ /* 0x002fe400078e020f */
[----:B------:R-:W-:-:S05]  /*79e0*/  @P4 IMAD.MOV.U32 R14, RZ, RZ, R226 ;  /* 0x000000ffff0e4224 */ /* 0x000fca00078e00e2 */
[----:B------:R0:W-:Y:S01]  /*79f0*/  @P4 STG.E.U16 desc[UR4][R14.64], R7 ;  /* 0x000000070e004986 */ /* 0x0001e2000c101504 */
[----:B------:R-:W-:Y:S05]  /*7a00*/  @!P5 BRA `(.L_x_48) ;  /* 0x000000000008d947 */ /* 0x000fea0003800000 */
[----:B------:R-:W-:Y:S02]  /*7a10*/  ULDC.64 UR4, c[0x0][0x208] ;  /* 0x0000820000047ab9 */ /* 0x000fe40000000a00 */
[----:B------:R1:W5:Y:S03]  /*7a20*/  LDG.E.LTC128B.U16 R17, desc[UR4][R10.64+0x2] ;  /* 0x000002040a117981 */ /* 0x000366000c1e1520 */
.L_x_48:
[----:B------:R-:W-:Y:S05]  /*7a30*/  BSYNC B1 ;  /* 0x0000000000017941 */ /* 0x000fea0003800000 */
.L_x_47:
[----:B------:R2:W-:Y:S04]  /*7a40*/  STL.64 [R1+0x100], R20 ;  /* 0x0001001401007387 */ /* 0x0005e80000100a00 */
[----:B--2---:R-:W2:Y:S04]  /*7a50*/  LDL.LU.64 R20, [R1+0x88] ;  /* 0x0000880001147983 */ /* 0x004ea80000300a00 */
[----:B-----5:R3:W-:Y:S04]  /*7a60*/  STL.64 [R1+0xf8], R18 ;  /* 0x0000f81201007387 */ /* 0x0207e80000100a00 */
[----:B---3--:R-:W3:Y:S01]  /*7a70*/  LDL.LU R19, [R1+0x64] ;  /* 0x0000640001137983 */ /* 0x008ee20000300800 */
[----:B0-----:R-:W-:-:S03]  /*7a80*/  IMAD.U32 R7, R17, 0x10000, RZ ;  /* 0x0001000011077824 */ /* 0x001fc600078e00ff */
[----:B------:R1:W-:Y:S01]  /*7a90*/  STL.64 [R1+0xf0], R10 ;  /* 0x0000f00a01007387 */ /* 0x0003e20000100a00 */
[----:B------:R-:W-:-:S03]  /*7aa0*/  FMUL R7, R7, R16 ;  /* 0x0000001007077220 */ /* 0x000fc60000400000 */
[----:B-1----:R-:W4:Y:S04]  /*7ab0*/  LDL.LU.64 R10, [R1+0x80] ;  /* 0x00008000010a7983 */ /* 0x002f280000300a00 */
[----:B------:R0:W-:Y:S04]  /*7ac0*/  STL.64 [R1+0xe8], R4 ;  /* 0x0000e80401007387 */ /* 0x0001e80000100a00 */
[----:B0-----:R-:W4:Y:S01]  /*7ad0*/  LDL.LU.64 R4, [R1+0xb0] ;  /* 0x0000b00001047983 */ /* 0x001f220000300a00 */
[----:B------:R-:W-:Y:S01]  /*7ae0*/  ULDC.64 UR4, c[0x0][0x208] ;  /* 0x0000820000047ab9 */ /* 0x000fe20000000a00 */
[----:B--2---:R-:W-:Y:S01]  /*7af0*/  IADD3 R18, P4, R12, R20, RZ ;  /* 0x000000140c127210 */ /* 0x004fe20007f9e0ff */
[----:B---3--:R-:W-:-:S02]  /*7b00*/  FFMA R7, R19, R2, R7 ;  /* 0x0000000213077223 */ /* 0x008fc40000000007 */
[----:B------:R-:W2:Y:S01]  /*7b10*/  LDL.LU R19, [R1+0xc8] ;  /* 0x0000c80001137983 */ /* 0x000ea20000300800 */
[----:B------:R-:W-:Y:S02]  /*7b20*/  @P5 IMAD.MOV.U32 R12, RZ, RZ, R226 ;  /* 0x000000ffff0c5224 */ /* 0x000fe400078e00e2 */
[----:B------:R-:W-:Y:S02]  /*7b30*/  F2FP.BF16.F32.PACK_AB R7, RZ, R7 ;  /* 0x00000007ff07723e */ /* 0x000fe400000010ff */
[----:B--2---:R-:W-:Y:S01]  /*7b40*/  IADD3.X R19, R13, R19, R21, P4, !PT ;  /* 0x000000130d137210 */ /* 0x004fe200027fe415 */
[----:B------:R-:W-:Y:S01]  /*7b50*/  @P5 IMAD.MOV.U32 R13, RZ, RZ, R15 ;  /* 0x000000ffff0d5224 */ /* 0x000fe200078e000f */
[----:B------:R0:W5:Y:S04]  /*7b60*/  LDL.LU.64 R20, [R1+0x100] ;  /* 0x0001000001147983 */ /* 0x0001680000300a00 */
[----:B------:R1:W-:Y:S04]  /*7b70*/  STL.64 [R1+0x60], R18 ;  /* 0x0000601201007387 */ /* 0x0003e80000100a00 */
[----:B------:R2:W-:Y:S04]  /*7b80*/  @P5 STG.E.U16 desc[UR4][R12.64+0x2], R7 ;  /* 0x000002070c005986 */ /* 0x0005e8000c101504 */
[----:B-1----:R0:W5:Y:S04]  /*7b90*/  LDL.LU.64 R18, [R1+0xf8] ;  /* 0x0000f80001127983 */ /* 0x0021680000300a00 */
[----:B--2---:R-:W2:Y:S01]  /*7ba0*/  LDL.LU R13, [R1+0x90] ;  /* 0x00009000010d7983 */ /* 0x004ea20000300800 */
[----:B----4-:R-:W-:-:S03]  /*7bb0*/  IADD3 R7, P4, P5, R4, R10, R22 ;  /* 0x0000000a04077210 */ /* 0x010fc60007d9e016 */
[----:B------:R0:W5:Y:S04]  /*7bc0*/  LDL.LU.64 R10, [R1+0xf0] ;  /* 0x0000f000010a7983 */ /* 0x0001680000300a00 */
[----:B------:R0:W5:Y:S01]  /*7bd0*/  LDL.LU.64 R4, [R1+0xe8] ;  /* 0x0000e80001047983 */ /* 0x0001620000300a00 */
[----:B------:R-:W-:Y:S01]  /*7be0*/  ISETP.GT.AND P0, PT, R0, 0x88, P0 ;  /* 0x000000880000780c */ /* 0x000fe20000704270 */
[----:B------:R-:W-:Y:S01]  /*7bf0*/  BSSY B1, `(.L_x_49) ;  /* 0x0000008000017945 */ /* 0x000fe20003800000 */
[----:B--2---:R-:W-:Y:S02]  /*7c00*/  IADD3.X R22, R229, R13, R23, P4, P5 ;  /* 0x0000000de5167210 */ /* 0x004fe400027ea417 */
[----:B------:R-:W-:-:S04]  /*7c10*/  LEA R12, P4, R7, R8, 0x1 ;  /* 0x00000008070c7211 */ /* 0x000fc800078808ff */
[----:B------:R-:W-:Y:S02]  /*7c20*/  LEA.HI.X R13, R7, R9, R22, 0x1, P4 ;  /* 0x00000009070d7211 */ /* 0x000fe400020f0c16 */
[----:B------:R-:W-:-:S03]  /*7c30*/  PRMT R7, R17, 0x7610, R7 ;  /* 0x0000761011077816 */ /* 0x000fc60000000007 */
[----:B0-----:R-:W-:Y:S05]  /*7c40*/  @!P0 BRA `(.L_x_50) ;  /* 0x0000000000088947 */ /* 0x001fea0003800000 */
[----:B------:R-:W-:Y:S02]  /*7c50*/  ULDC.64 UR4, c[0x0][0x208] ;  /* 0x0000820000047ab9 */ /* 0x000fe40000000a00 */
[----:B------:R0:W5:Y:S03]  /*7c60*/  LDG.E.LTC128B.U16 R7, desc[UR4][R12.64] ;  /* 0x000000040c077981 */ /* 0x000166000c1e1520 */
.L_x_50:
[----:B------:R-:W-:Y:S05]  /*7c70*/  BSYNC B1 ;  /* 0x0000000000017941 */ /* 0x000fea0003800000 */
.L_x_49:
[----:B-----5:R1:W-:Y:S04]  /*7c80*/  STL.64 [R1+0xe8], R4 ;  /* 0x0000e80401007387 */ /* 0x0203e80000100a00 */
[----:B-1----:R-:W2:Y:S04]  /*7c90*/  LDL.LU.64 R4, [R1+0x60] ;  /* 0x0000600001047983 */ /* 0x002ea80000300a00 */
[----:B------:R-:W2:Y:S04]  /*7ca0*/  LDL.LU R23, [R1+0xa8] ;  /* 0x0000a80001177983 */ /* 0x000ea80000300800 */
[----:B------:R-:W2:Y:S04]  /*7cb0*/  LDL.LU R22, [R1+0xbc] ;  /* 0x0000bc0001167983 */ /* 0x000ea80000300800 */
[----:B------:R-:W3:Y:S04]  /*7cc0*/  LDL.LU R17, [R1+0x68] ;  /* 0x0000680001117983 */ /* 0x000ee80000300800 */
[----:B------:R1:W-:Y:S04]  /*7cd0*/  STL [R1+0xe4], R3 ;  /* 0x0000e40301007387 */ /* 0x0003e80000100800 */
[----:B-1----:R-:W4:Y:S01]  /*7ce0*/  LDL.LU R3, [R1+0xac] ;  /* 0x0000ac0001037983 */ /* 0x002f220000300800 */
[----:B0-----:R-:W-:-:S02]  /*7cf0*/  IMAD.U32 R12, R7, 0x10000, RZ ;  /* 0x00010000070c7824 */ /* 0x001fc400078e00ff */
[----:B------:R-:W-:Y:S02]  /*7d00*/  IMAD.SHL.U32 R13, R6, 0x10, RZ ;  /* 0x00000010060d7824 */ /* 0x000fe400078e00ff */
[----:B------:R-:W-:Y:S01]  /*7d10*/  FMUL R12, R12, R16 ;  /* 0x000000100c0c7220 */ /* 0x000fe20000400000 */
[----:B--2---:R-:W-:Y:S02]  /*7d20*/  IMAD.WIDE.U32 R22, R22, R23, R4 ;  /* 0x0000001716167225 */ /* 0x004fe400078e0004 */
[----:B------:R0:W5:Y:S02]  /*7d30*/  LDL.LU.64 R4, [R1+0xe8] ;  /* 0x0000e80001047983 */ /* 0x0001640000300a00 */
[----:B---3--:R-:W-:Y:S01]  /*7d40*/  FFMA R17, R17, R2, R12 ;  /* 0x0000000211117223 */ /* 0x008fe2000000000c */
[----:B------:R-:W-:Y:S02]  /*7d50*/  IADD3 R12, P4, R13, R226, RZ ;  /* 0x000000e20d0c7210 */ /* 0x000fe40007f9e0ff */
[----:B------:R-:W2:Y:S01]  /*7d60*/  LDL R13, [R1+0xd0] ;  /* 0x0000d000010d7983 */ /* 0x000ea20000100800 */
[----:B----4-:R-:W-:-:S03]  /*7d70*/  IMAD.IADD R23, R3, 0x1, R23 ;  /* 0x0000000103177824 */ /* 0x010fc600078e0217 */
[----:B------:R0:W5:Y:S01]  /*7d80*/  LDL.LU R3, [R1+0xe4] ;  /* 0x0000e40001037983 */ /* 0x0001620000300800 */
[----:B------:R-:W-:Y:S01]  /*7d90*/  ISETP.GT.AND P3, PT, R0, 0x88, P3 ;  /* 0x000000880000780c */ /* 0x000fe20001f64270 */
[----:B------:R-:W-:Y:S01]  /*7da0*/  ULDC.64 UR4, c[0x0][0x208] ;  /* 0x0000820000047ab9 */ /* 0x000fe20000000a00 */
[----:B------:R-:W-:Y:S01]  /*7db0*/  F2FP.BF16.F32.PACK_AB R17, RZ, R17 ;  /* 0x00000011ff11723e */ /* 0x000fe200000010ff */
[----:B------:R-:W-:Y:S01]  /*7dc0*/  BSSY B1, `(.L_x_51) ;  /* 0x0000008000017945 */ /* 0x000fe20003800000 */
[----:B------:R-:W-:-:S04]  /*7dd0*/  LEA R8, P5, R22, R8, 0x1 ;  /* 0x0000000816087211 */ /* 0x000fc800078a08ff */
[----:B------:R-:W-:Y:S01]  /*7de0*/  LEA.HI.X R9, R22, R9, R23, 0x1, P5 ;  /* 0x0000000916097211 */ /* 0x000fe200028f0c17 */
[----:B--2---:R-:W-:-:S05]  /*7df0*/  IMAD.X R13, R15, 0x1, R13, P4 ;  /* 0x000000010f0d7824 */ /* 0x004fca00020e060d */
[----:B------:R0:W-:Y:S01]  /*7e00*/  @P0 STG.E.U16 desc[UR4][R12.64], R17 ;  /* 0x000000110c000986 */ /* 0x0001e2000c101504 */
[----:B------:R-:W-:Y:S05]  /*7e10*/  @!P3 BRA `(.L_x_52) ;  /* 0x000000000008b947 */ /* 0x000fea0003800000 */
[----:B------:R-:W-:Y:S02]  /*7e20*/  ULDC.64 UR4, c[0x0][0x208] ;  /* 0x0000820000047ab9 */ /* 0x000fe40000000a00 */
[----:B------:R1:W5:Y:S03]  /*7e30*/  LDG.E.LTC128B.U16 R7, desc[UR4][R8.64+0x2] ;  /* 0x0000020408077981 */ /* 0x000366000c1e1520 */
.L_x_52:
[----:B------:R-:W-:Y:S05]  /*7e40*/  BSYNC B1 ;  /* 0x0000000000017941 */ /* 0x000fea0003800000 */
.L_x_51:
[----:B------:R-:W2:Y:S01]  /*7e50*/  LDL.LU R22, [R1+0x6c] ;  /* 0x00006c0001167983 */ /* 0x000ea20000300800 */
[----:B0----5:R-:W-:Y:S01]  /*7e60*/  IMAD.U32 R17, R7, 0x10000, RZ ;  /* 0x0001000007117824 */ /* 0x021fe200078e00ff */
[----:B------:R-:W-:Y:S01]  /*7e70*/  ISETP.GT.AND P0, PT, R0, 0x80, P1 ;  /* 0x000000800000780c */ /* 0x000fe20000f04270 */
[----:B------:R-:W-:Y:S01]  /*7e80*/  ULDC.64 UR4, c[0x0][0x208] ;  /* 0x0000820000047ab9 */ /* 0x000fe20000000a00 */
[----:B------:R-:W-:Y:S01]  /*7e90*/  BSSY B1, `(.L_x_53) ;  /* 0x0000008000017945 */ /* 0x000fe20003800000 */
[----:B------:R-:W-:-:S04]  /*7ea0*/  FMUL R17, R17, R16 ;  /* 0x0000001011117220 */ /* 0x000fc80000400000 */
[----:B--2---:R-:W-:-:S05]  /*7eb0*/  FFMA R17, R22, R2, R17 ;  /* 0x0000000216117223 */ /* 0x004fca0000000011 */
[----:B------:R-:W-:-:S05]  /*7ec0*/  F2FP.BF16.F32.PACK_AB R17, RZ, R17 ;  /* 0x00000011ff11723e */ /* 0x000fca00000010ff */
[----:B------:R0:W-:Y:S01]  /*7ed0*/  @P3 STG.E.U16 desc[UR4][R12.64+0x2], R17 ;  /* 0x000002110c003986 */ /* 0x0001e2000c101504 */
[----:B------:R-:W-:Y:S05]  /*7ee0*/  @!P0 BRA `(.L_x_54) ;  /* 0x0000000000088947 */ /* 0x000fea0003800000 */
[----:B------:R-:W-:Y:S02]  /*7ef0*/  ULDC.64 UR4, c[0x0][0x208] ;  /* 0x0000820000047ab9 */ /* 0x000fe40000000a00 */
[----:B------:R2:W5:Y:S03]  /*7f00*/  LDG.E.LTC128B.U16 R7, desc[UR4][R10.64+0x10] ;  /* 0x000010040a077981 */ /* 0x000566000c1e1520 */
.L_x_54:
[----:B------:R-:W-:Y:S05]  /*7f10*/  BSYNC B1 ;  /* 0x0000000000017941 */ /* 0x000fea0003800000 */
.L_x_53:
[----:B------:R-:W3:Y:S01]  /*7f20*/  LDL.LU R22, [R1+0x70] ;  /* 0x0000700001167983 */ /* 0x000ee20000300800 */
[----:B0----5:R-:W-:Y:S01]  /*7f30*/  IMAD.U32 R17, R7, 0x10000, RZ ;  /* 0x0001000007117824 */ /* 0x021fe200078e00ff */
[----:B------:R-:W-:Y:S01]  /*7f40*/  ISETP.GT.AND P3, PT, R0, 0x80, P2 ;  /* 0x000000800000780c */ /* 0x000fe20001764270 */
[----:B------:R-:W-:Y:S01]  /*7f50*/  @P0 IMAD.MOV.U32 R23, RZ, RZ, R15 ;  /* 0x000000ffff170224 */ /* 0x000fe200078e000f */
[----:B------:R-:W-:Y:S01]  /*7f60*/  ULDC.64 UR4, c[0x0][0x208] ;  /* 0x0000820000047ab9 */ /* 0x000fe20000000a00 */
[----:B------:R-:W-:Y:S01]  /*7f70*/  FMUL R17, R17, R16 ;  /* 0x0000001011117220 */ /* 0x000fe20000400000 */
[----:B------:R-:W-:Y:S03]  /*7f80*/  BSSY B1, `(.L_x_55) ;  /* 0x0000008000017945 */ /* 0x000fe60003800000 */
[----:B---3--:R-:W-:Y:S01]  /*7f90*/  FFMA R17, R22, R2, R17 ;  /* 0x0000000216117223 */ /* 0x008fe20000000011 */
[----:B------:R-:W-:-:S04]  /*7fa0*/  @P0 IMAD.MOV.U32 R22, RZ, RZ, R226 ;  /* 0x000000ffff160224 */ /* 0x000fc800078e00e2 */
[----:B------:R-:W-:-:S05]  /*7fb0*/  F2FP.BF16.F32.PACK_AB R17, RZ, R17 ;  /* 0x00000011ff11723e */ /* 0x000fca00000010ff */
[----:B------:R0:W-:Y:S01]  /*7fc0*/  @P0 STG.E.U16 desc[UR4][R22.64+0x10], R17 ;  /* 0x0000101116000986 */ /* 0x0001e2000c101504 */
[----:B------:R-:W-:Y:S05]  /*7fd0*/  @!P3 BRA `(.L_x_56) ;  /* 0x000000000008b947 */ /* 0x000fea0003800000 */
[----:B------:R-:W-:Y:S02]  /*7fe0*/  ULDC.64 UR4, c[0x0][0x208] ;  /* 0x0000820000047ab9 */ /* 0x000fe40000000a00 */
[----:B------:R3:W5:Y:S03]  /*7ff0*/  LDG.E.LTC128B.U16 R7, desc[UR4][R10.64+0x12] ;  /* 0x000012040a077981 */ /* 0x000766000c1e1520 */
.L_x_56:
[----:B------:R-:W-:Y:S05]  /*8000*/  BSYNC B1 ;  /* 0x0000000000017941 */ /* 0x000fea0003800000 */
.L_x_55:
[----:B0-----:R-:W4:Y:S01]  /*8010*/  LDL.LU R22, [R1+0x74] ;  /* 0x0000740001167983 */ /* 0x001f220000300800 */
[----:B-----5:R-:W-:Y:S01]  /*8020*/  IMAD.U32 R14, R7, 0x10000, RZ ;  /* 0x00010000070e7824 */ /* 0x020fe200078e00ff */
[----:B------:R-:W-:Y:S01]  /*8030*/  ISETP.GT.AND P1, PT, R0, 0x88, P1 ;  /* 0x000000880000780c */ /* 0x000fe20000f24270 */
[----:B------:R-:W-:Y:S01]  /*8040*/  ULDC.64 UR4, c[0x0][0x208] ;  /* 0x0000820000047ab9 */ /* 0x000fe20000000a00 */
[----:B------:R-:W-:Y:S01]  /*8050*/  BSSY B1, `(.L_x_57) ;  /* 0x000000a000017945 */ /* 0x000fe20003800000 */
[----:B------:R-:W-:-:S04]  /*8060*/  FMUL R14, R14, R16 ;  /* 0x000000100e0e7220 */ /* 0x000fc80000400000 */
[----:B----4-:R-:W-:-:S05]  /*8070*/  FFMA R14, R22, R2, R14 ;  /* 0x00000002160e7223 */ /* 0x010fca000000000e */
[----:B------:R-:W-:-:S04]  /*8080*/  F2FP.BF16.F32.PACK_AB R14, RZ, R14 ;  /* 0x0000000eff0e723e */ /* 0x000fc800000010ff */
[----:B------:R-:W-:Y:S01]  /*8090*/  PRMT R17, R14, 0x7610, R17 ;  /* 0x000076100e117816 */ /* 0x000fe20000000011 */
[----:B------:R-:W-:-:S05]  /*80a0*/  @P3 IMAD.MOV.U32 R14, RZ, RZ, R226 ;  /* 0x000000ffff0e3224 */ /* 0x000fca00078e00e2 */
[----:B------:R0:W-:Y:S01]  /*80b0*/  @P3 STG.E.U16 desc[UR4][R14.64+0x12], R17 ;  /* 0x000012110e003986 */ /* 0x0001e2000c101504 */
[----:B------:R-:W-:Y:S05]  /*80c0*/  @!P1 BRA `(.L_x_58) ;  /* 0x0000000000089947 */ /* 0x000fea0003800000 */
[----:B------:R-:W-:Y:S02]  /*80d0*/  ULDC.64 UR4, c[0x0][0x208] ;  /* 0x0000820000047ab9 */ /* 0x000fe40000000a00 */
[----:B------:R4:W5:Y:S03]  /*80e0*/  LDG.E.LTC128B.U16 R7, desc[UR4][R8.64+0x10] ;  /* 0x0000100408077981 */ /* 0x000966000c1e1520 */
.L_x_58:
[----:B------:R-:W-:Y:S05]  /*80f0*/  BSYNC B1 ;  /* 0x0000000000017941 */ /* 0x000fea0003800000 */
.L_x_57:
[----:B0-----:R-:W2:Y:S01]  /*8100*/  LDL.LU R15, [R1+0x78] ;  /* 0x00007800010f7983 */ /* 0x001ea20000300800 */
[----:B-----5:R-:W-:Y:S01]  /*8110*/  IMAD.U32 R14, R7, 0x10000, RZ ;  /* 0x00010000070e7824 */ /* 0x020fe200078e00ff */
        /* <DEDUP_REMOVED lines=10> */
.L_x_60:
[----:B------:R-:W-:Y:S05]  /*81c0*/  BSYNC B1 ;  /* 0x0000000000017941 */ /* 0x000fea0003800000 */
.L_x_59:
[----:B------:R-:W3:Y:S01]  /*81d0*/  LDL.LU R15, [R1+0x7c] ;  /* 0x00007c00010f7983 */ /* 0x000ee20000300800 */
[----:B0----5:R-:W-:Y:S01]  /*81e0*/  IMAD.U32 R14, R7, 0x10000, RZ ;  /* 0x00010000070e7824 */ /* 0x021fe200078e00ff */
[----:B------:R-:W-:Y:S01]  /*81f0*/  ISETP.GT.AND P3, PT, R3, 0x10, PT ;  /* 0x000000100300780c */ /* 0x000fe20003f64270 */
[----:B------:R-:W-:Y:S01]  /*8200*/  ULDC.64 UR4, c[0x0][0x208] ;  /* 0x0000820000047ab9 */ /* 0x000fe20000000a00 */
[----:B------:R-:W-:Y:S01]  /*8210*/  BSSY B1, `(.L_x_61) ;  /* 0x0000009000017945 */ /* 0x000fe20003800000 */
[----:B------:R-:W-:Y:S01]  /*8220*/  FMUL R14, R14, R16 ;  /* 0x000000100e0e7220 */ /* 0x000fe20000400000 */
[----:B------:R-:W-:-:S03]  /*8230*/  ISETP.GT.AND P0, PT, R0, RZ, P3 ;  /* 0x000000ff0000720c */ /* 0x000fc60001f04270 */
[----:B---3--:R-:W-:-:S05]  /*8240*/  FFMA R14, R15, R2, R14 ;  /* 0x000000020f0e7223 */ /* 0x008fca000000000e */
[----:B------:R-:W-:-:S05]  /*8250*/  F2FP.BF16.F32.PACK_AB R14, RZ, R14 ;  /* 0x0000000eff0e723e */ /* 0x000fca00000010ff */
[----:B------:R0:W-:Y:S01]  /*8260*/  @P2 STG.E.U16 desc[UR4][R12.64+0x12], R14 ;  /* 0x0000120e0c002986 */ /* 0x0001e2000c101504 */
[----:B------:R-:W-:Y:S05]  /*8270*/  @!P0 BRA `(.L_x_62) ;  /* 0x0000000000088947 */ /* 0x000fea0003800000 */
[----:B------:R-:W-:Y:S02]  /*8280*/  ULDC.64 UR4, c[0x0][0x208] ;  /* 0x0000820000047ab9 */ /* 0x000fe40000000a00 */
[----:B------:R3:W5:Y:S03]  /*8290*/  LDG.E.LTC128B.U16 R7, desc[UR4][R20.64+0x20] ;  /* 0x0000200414077981 */ /* 0x000766000c1e1520 */
.L_x_62:
[----:B------:R-:W-:Y:S05]  /*82a0*/  BSYNC B1 ;  /* 0x0000000000017941 */ /* 0x000fea0003800000 */
.L_x_61:
[----:B0-----:R-:W2:Y:S01]  /*82b0*/  LDL.LU R13, [R1+0x40] ;  /* 0x00004000010d7983 */ /* 0x001ea20000300800 */
[----:B-----5:R-:W-:Y:S01]  /*82c0*/  IMAD.U32 R12, R7, 0x10000, RZ ;  /* 0x00010000070c7824 */ /* 0x020fe200078e00ff */
[----:B------:R-:W-:Y:S01]  /*82d0*/  ISETP.GT.AND P2, PT, R3, 0x11, PT ;  /* 0x000000110300780c */ /* 0x000fe20003f44270 */
[----:B------:R-:W-:Y:S01]  /*82e0*/  ULDC.64 UR4, c[0x0][0x208] ;  /* 0x0000820000047ab9 */ /* 0x000fe20000000a00 */
[----:B------:R-:W-:Y:S01]  /*82f0*/  BSSY B1, `(.L_x_63) ;  /* 0x0000009000017945 */ /* 0x000fe20003800000 */
[----:B------:R-:W-:Y:S01]  /*8300*/  FMUL R12, R12, R16 ;  /* 0x000000100c0c7220 */ /* 0x000fe20000400000 */
[----:B------:R-:W-:-:S03]  /*8310*/  ISETP.GT.AND P1, PT, R0, RZ, P2 ;  /* 0x000000ff0000720c */ /* 0x000fc60001724270 */
[----:B--2---:R-:W-:-:S05]  /*8320*/  FFMA R12, R13, R2, R12 ;  /* 0x000000020d0c7223 */ /* 0x004fca000000000c */
[----:B------:R-:W-:-:S05]  /*8330*/  F2FP.BF16.F32.PACK_AB R12, RZ, R12 ;  /* 0x0000000cff0c723e */ /* 0x000fca00000010ff */
[----:B------:R0:W-:Y:S01]  /*8340*/  @P0 STG.E.U16 desc[UR4][R4.64+0x20], R12 ;  /* 0x0000200c04000986 */ /* 0x0001e2000c101504 */
[----:B------:R-:W-:Y:S05]  /*8350*/  @!P1 BRA `(.L_x_64) ;  /* 0x0000000000089947 */ /* 0x000fea0003800000 */
[----:B------:R-:W-:Y:S02]  /*8360*/  ULDC.64 UR4, c[0x0][0x208] ;  /* 0x0000820000047ab9 */ /* 0x000fe40000000a00 */
[----:B------:R2:W5:Y:S03]  /*8370*/  LDG.E.LTC128B.U16 R7, desc[UR4][R20.64+0x22] ;  /* 0x0000220414077981 */ /* 0x000566000c1e1520 */
.L_x_64:
[----:B------:R-:W-:Y:S05]  /*8380*/  BSYNC B1 ;  /* 0x0000000000017941 */ /* 0x000fea0003800000 */
.L_x_63:
[----:B------:R-:W3:Y:S01]  /*8390*/  LDL.LU R13, [R1+0x44] ;  /* 0x00004400010d7983 */ /* 0x000ee20000300800 */
[----:B0----5:R-:W-:Y:S01]  /*83a0*/  IMAD.U32 R12, R7, 0x10000, RZ ;  /* 0x00010000070c7824 */ /* 0x021fe200078e00ff */
[----:B------:R-:W-:Y:S01]  /*83b0*/  ISETP.GT.AND P0, PT, R0, 0x8, P3 ;  /* 0x000000080000780c */ /* 0x000fe20001f04270 */
[----:B------:R-:W-:Y:S01]  /*83c0*/  ULDC.64 UR4, c[0x0][0x208] ;  /* 0x0000820000047ab9 */ /* 0x000fe20000000a00 */
[----:B------:R-:W-:Y:S01]  /*83d0*/  BSSY B1, `(.L_x_65) ;  /* 0x0000008000017945 */ /* 0x000fe20003800000 */
[----:B------:R-:W-:-:S04]  /*83e0*/  FMUL R12, R12, R16 ;  /* 0x000000100c0c7220 */ /* 0x000fc80000400000 */
[----:B---3--:R-:W-:-:S05]  /*83f0*/  FFMA R12, R13, R2, R12 ;  /* 0x000000020d0c7223 */ /* 0x008fca000000000c */
[----:B------:R-:W-:-:S05]  /*8400*/  F2FP.BF16.F32.PACK_AB R12, RZ, R12 ;  /* 0x0000000cff0c723e */ /* 0x000fca00000010ff */
[----:B------:R0:W-:Y:S01]  /*8410*/  @P1 STG.E.U16 desc[UR4][R4.64+0x22], R12 ;  /* 0x0000220c04001986 */ /* 0x0001e2000c101504 */
[----:B------:R-:W-:Y:S05]  /*8420*/  @!P0 BRA `(.L_x_66) ;  /* 0x0000000000088947 */ /* 0x000fea0003800000 */
[----:B------:R-:W-:Y:S02]  /*8430*/  ULDC.64 UR4, c[0x0][0x208] ;  /* 0x0000820000047ab9 */ /* 0x000fe40000000a00 */
[----:B------:R3:W5:Y:S03]  /*8440*/  LDG.E.LTC128B.U16 R7, desc[UR4][R18.64+0x20] ;  /* 0x0000200412077981 */ /* 0x000766000c1e1520 */
.L_x_66:
[----:B------:R-:W-:Y:S05]  /*8450*/  BSYNC B1 ;  /* 0x0000000000017941 */ /* 0x000fea0003800000 */
.L_x_65:
[----:B------:R-:W2:Y:S01]  /*8460*/  LDL.LU R13, [R1+0x48] ;  /* 0x00004800010d7983 */ /* 0x000ea20000300800 */
[----:B0----5:R-:W-:Y:S01]  /*8470*/  IMAD.U32 R12, R7, 0x10000, RZ ;  /* 0x00010000070c7824 */ /* 0x021fe200078e00ff */
[----:B------:R-:W-:Y:S01]  /*8480*/  ISETP.GT.AND P4, PT, R0, 0x8, P2 ;  /* 0x000000080000780c */ /* 0x000fe20001784270 */
[----:B------:R-:W-:Y:S01]  /*8490*/  ULDC.64 UR4, c[0x0][0x208] ;  /* 0x0000820000047ab9 */ /* 0x000fe20000000a00 */
[----:B------:R-:W-:Y:S01]  /*84a0*/  BSSY B1, `(.L_x_67) ;  /* 0x000000b000017945 */ /* 0x000fe20003800000 */
[----:B------:R-:W-:-:S04]  /*84b0*/  FMUL R12, R12, R16 ;  /* 0x000000100c0c7220 */ /* 0x000fc80000400000 */
[----:B--2---:R-:W-:Y:S01]  /*84c0*/  FFMA R12, R13, R2, R12 ;  /* 0x000000020d0c7223 */ /* 0x004fe2000000000c */
[----:B------:R-:W-:-:S04]  /*84d0*/  IMAD.MOV.U32 R13, RZ, RZ, R225 ;  /* 0x000000ffff0d7224 */ /* 0x000fc800078e00e1 */
[----:B------:R-:W-:-:S04]  /*84e0*/  F2FP.BF16.F32.PACK_AB R12, RZ, R12 ;  /* 0x0000000cff0c723e */ /* 0x000fc800000010ff */
[----:B------:R-:W-:Y:S01]  /*84f0*/  PRMT R14, R12, 0x7610, R14 ;  /* 0x000076100c0e7816 */ /* 0x000fe2000000000e */
[----:B------:R-:W-:-:S05]  /*8500*/  IMAD.MOV.U32 R12, RZ, RZ, R224 ;  /* 0x000000ffff0c7224 */ /* 0x000fca00078e00e0 */
[----:B------:R0:W-:Y:S01]  /*8510*/  @P0 STG.E.U16 desc[UR4][R12.64+0x20], R14 ;  /* 0x0000200e0c000986 */ /* 0x0001e2000c101504 */
[----:B------:R-:W-:Y:S05]  /*8520*/  @!P4 BRA `(.L_x_68) ;  /* 0x000000000008c947 */ /* 0x000fea0003800000 */
[----:B------:R-:W-:Y:S02]  /*8530*/  ULDC.64 UR4, c[0x0][0x208] ;  /* 0x0000820000047ab9 */ /* 0x000fe40000000a00 */
[----:B------:R2:W5:Y:S03]  /*8540*/  LDG.E.LTC128B.U16 R7, desc[UR4][R18.64+0x22] ;  /* 0x0000220412077981 */ /* 0x000566000c1e1520 */
.L_x_68:
[----:B------:R-:W-:Y:S05]  /*8550*/  BSYNC B1 ;  /* 0x0000000000017941 */ /* 0x000fea0003800000 */
.L_x_67:
        /* <DEDUP_REMOVED lines=13> */
.L_x_70:
[----:B------:R-:W-:Y:S05]  /*8630*/  BSYNC B1 ;  /* 0x0000000000017941 */ /* 0x000fea0003800000 */
.L_x_69:
[----:B------:R-:W2:Y:S01]  /*8640*/  LDL.LU R15, [R1+0x50] ;  /* 0x00005000010f7983 */ /* 0x000ea20000300800 */
[----:B0----5:R-:W-:Y:S01]  /*8650*/  IMAD.U32 R14, R7, 0x10000, RZ ;  /* 0x00010000070e7824 */ /* 0x021fe200078e00ff */
        /* <DEDUP_REMOVED lines=11> */
.L_x_72:
[----:B------:R-:W-:Y:S05]  /*8710*/  BSYNC B1 ;  /* 0x0000000000017941 */ /* 0x000fea0003800000 */
.L_x_71:
        /* <DEDUP_REMOVED lines=12> */
.L_x_74:
[----:B------:R-:W-:Y:S05]  /*87e0*/  BSYNC B1 ;  /* 0x0000000000017941 */ /* 0x000fea0003800000 */
.L_x_73:
        /* <DEDUP_REMOVED lines=12> */
.L_x_76:
[----:B------:R-:W-:Y:S05]  /*88b0*/  BSYNC B1 ;  /* 0x0000000000017941 */ /* 0x000fea0003800000 */
.L_x_75:
[----:B------:R-:W3:Y:S01]  /*88c0*/  LDL.LU R15, [R1+0x5c] ;  /* 0x00005c00010f7983 */ /* 0x000ee20000300800 */
[C---:B0----5:R-:W-:Y:S01]  /*88d0*/  IMAD.U32 R14, R7.reuse, 0x10000, RZ ;  /* 0x00010000070e7824 */ /* 0x061fe200078e00ff */
[----:B------:R-:W-:Y:S01]  /*88e0*/  ISETP.GT.AND P5, PT, R0, 0x80, P3 ;  /* 0x000000800000780c */ /* 0x000fe20001fa4270 */
[----:B------:R-:W-:Y:S01]  /*88f0*/  ULDC.64 UR4, c[0x0][0x208] ;  /* 0x0000820000047ab9 */ /* 0x000fe20000000a00 */
[----:B------:R-:W-:Y:S01]  /*8900*/  BSSY B1, `(.L_x_77) ;  /* 0x0000009000017945 */ /* 0x000fe20003800000 */
[----:B------:R-:W-:Y:S01]  /*8910*/  FMUL R14, R14, R16 ;  /* 0x000000100e0e7220 */ /* 0x000fe20000400000 */
[----:B------:R-:W-:-:S03]  /*8920*/  PRMT R17, R7, 0x7610, R17 ;  /* 0x0000761007117816 */ /* 0x000fc60000000011 */
[----:B---3--:R-:W-:-:S05]  /*8930*/  FFMA R14, R15, R2, R14 ;  /* 0x000000020f0e7223 */ /* 0x008fca000000000e */
[----:B------:R-:W-:-:S05]  /*8940*/  F2FP.BF16.F32.PACK_AB R14, RZ, R14 ;  /* 0x0000000eff0e723e */ /* 0x000fca00000010ff */
[----:B------:R0:W-:Y:S01]  /*8950*/  @P4 STG.E.U16 desc[UR4][R12.64+0x32], R14 ;  /* 0x0000320e0c004986 */ /* 0x0001e2000c101504 */
[----:B------:R-:W-:Y:S05]  /*8960*/  @!P5 BRA `(.L_x_78) ;  /* 0x000000000008d947 */ /* 0x000fea0003800000 */
[----:B------:R-:W-:Y:S02]  /*8970*/  ULDC.64 UR4, c[0x0][0x208] ;  /* 0x0000820000047ab9 */ /* 0x000fe40000000a00 */
[----:B------:R3:W5:Y:S03]  /*8980*/  LDG.E.LTC128B.U16 R17, desc[UR4][R10.64+0x20] ;  /* 0x000020040a117981 */ /* 0x000766000c1e1520 */
.L_x_78:
[----:B------:R-:W-:Y:S05]  /*8990*/  BSYNC B1 ;  /* 0x0000000000017941 */ /* 0x000fea0003800000 */
.L_x_77:
[----:B0-----:R-:W2:Y:S04]  /*89a0*/  LDL.LU R14, [R1+0x20] ;  /* 0x00002000010e7983 */ /* 0x001ea80000300800 */
[----:B------:R-:W4:Y:S01]  /*89b0*/  LDL.LU R23, [R1+0x94] ;  /* 0x0000940001177983 */ /* 0x000f220000300800 */
[----:B-----5:R-:W-:Y:S01]  /*89c0*/  IMAD.U32 R7, R17, 0x10000, RZ ;  /* 0x0001000011077824 */ /* 0x020fe200078e00ff */
[----:B------:R-:W-:Y:S01]  /*89d0*/  ISETP.GT.AND P4, PT, R0, 0x80, P2 ;  /* 0x000000800000780c */ /* 0x000fe20001784270 */
[----:B------:R-:W-:Y:S01]  /*89e0*/  ULDC.64 UR4, c[0x0][0x208] ;  /* 0x0000820000047ab9 */ /* 0x000fe20000000a00 */
[----:B------:R-:W-:Y:S01]  /*89f0*/  BSSY B1, `(.L_x_79) ;  /* 0x000000c000017945 */ /* 0x000fe20003800000 */
[----:B------:R-:W-:-:S04]  /*8a00*/  FMUL R7, R7, R16 ;  /* 0x0000001007077220 */ /* 0x000fc80000400000 */
[----:B--2---:R-:W-:Y:S01]  /*8a10*/  FFMA R7, R14, R2, R7 ;  /* 0x000000020e077223 */ /* 0x004fe20000000007 */
[----:B------:R-:W-:-:S04]  /*8a20*/  IMAD.WIDE.U32 R14, R6, 0xf0, R12 ;  /* 0x000000f0060e7825 */ /* 0x000fc800078e000c */
[----:B------:R-:W-:Y:S01]  /*8a30*/  F2FP.BF16.F32.PACK_AB R6, RZ, R7 ;  /* 0x00000007ff06723e */ /* 0x000fe200000010ff */
[----:B----4-:R-:W-:-:S03]  /*8a40*/  IMAD.IADD R7, R23, 0x1, R15 ;  /* 0x0000000117077824 */ /* 0x010fc600078e020f */
[----:B------:R-:W-:Y:S01]  /*8a50*/  PRMT R22, R6, 0x7610, R22 ;  /* 0x0000761006167816 */ /* 0x000fe20000000016 */
[----:B------:R-:W-:-:S05]  /*8a60*/  IMAD.MOV.U32 R6, RZ, RZ, R14 ;  /* 0x000000ffff067224 */ /* 0x000fca00078e000e */
[----:B------:R0:W-:Y:S01]  /*8a70*/  @P5 STG.E.U16 desc[UR4][R6.64+0x20], R22 ;  /* 0x0000201606005986 */ /* 0x0001e2000c101504 */
[----:B------:R-:W-:Y:S05]  /*8a80*/  @!P4 BRA `(.L_x_80) ;  /* 0x000000000008c947 */ /* 0x000fea0003800000 */
[----:B------:R-:W-:Y:S02]  /*8a90*/  ULDC.64 UR4, c[0x0][0x208] ;  /* 0x0000820000047ab9 */ /* 0x000fe40000000a00 */
[----:B------:R2:W5:Y:S03]  /*8aa0*/  LDG.E.LTC128B.U16 R17, desc[UR4][R10.64+0x22] ;  /* 0x000022040a117981 */ /* 0x000566000c1e1520 */
.L_x_80:
[----:B------:R-:W-:Y:S05]  /*8ab0*/  BSYNC B1 ;  /* 0x0000000000017941 */ /* 0x000fea0003800000 */
.L_x_79:
[----:B------:R-:W4:Y:S01]  /*8ac0*/  LDL.LU R23, [R1+0x24] ;  /* 0x0000240001177983 */ /* 0x000f220000300800 */
[----:B0----5:R-:W-:Y:S01]  /*8ad0*/  IMAD.U32 R22, R17, 0x10000, RZ ;  /* 0x0001000011167824 */ /* 0x021fe200078e00ff */
[----:B------:R-:W-:Y:S01]  /*8ae0*/  ISETP.GT.AND P3, PT, R0, 0x88, P3 ;  /* 0x000000880000780c */ /* 0x000fe20001f64270 */
[----:B------:R-:W-:Y:S01]  /*8af0*/  ULDC.64 UR4, c[0x0][0x208] ;  /* 0x0000820000047ab9 */ /* 0x000fe20000000a00 */
[----:B------:R-:W-:Y:S01]  /*8b00*/  BSSY B1, `(.L_x_81) ;  /* 0x0000008000017945 */ /* 0x000fe20003800000 */
[----:B------:R-:W-:-:S04]  /*8b10*/  FMUL R22, R22, R16 ;  /* 0x0000001016167220 */ /* 0x000fc80000400000 */
[----:B----4-:R-:W-:-:S05]  /*8b20*/  FFMA R22, R23, R2, R22 ;  /* 0x0000000217167223 */ /* 0x010fca0000000016 */
[----:B------:R-:W-:-:S05]  /*8b30*/  F2FP.BF16.F32.PACK_AB R22, RZ, R22 ;  /* 0x00000016ff16723e */ /* 0x000fca00000010ff */
[----:B------:R0:W-:Y:S01]  /*8b40*/  @P4 STG.E.U16 desc[UR4][R6.64+0x22], R22 ;  /* 0x0000221606004986 */ /* 0x0001e2000c101504 */
[----:B------:R-:W-:Y:S05]  /*8b50*/  @!P3 BRA `(.L_x_82) ;  /* 0x000000000008b947 */ /* 0x000fea0003800000 */
[----:B------:R-:W-:Y:S02]  /*8b60*/  ULDC.64 UR4, c[0x0][0x208] ;  /* 0x0000820000047ab9 */ /* 0x000fe40000000a00 */
[----:B------:R4:W5:Y:S03]  /*8b70*/  LDG.E.LTC128B.U16 R17, desc[UR4][R8.64+0x20] ;  /* 0x0000200408117981 */ /* 0x000966000c1e1520 */
.L_x_82:
[----:B------:R-:W-:Y:S05]  /*8b80*/  BSYNC B1 ;  /* 0x0000000000017941 */ /* 0x000fea0003800000 */
.L_x_81:
[----:B0-----:R-:W2:Y:S04]  /*8b90*/  LDL.LU R22, [R1+0x28] ;  /* 0x0000280001167983 */ /* 0x001ea80000300800 */
[----:B------:R-:W3:Y:S04]  /*8ba0*/  LDL.LU R224, [R1+0xd8] ;  /* 0x0000d80001e07983 */ /* 0x000ee80000300800 */
[----:B------:R-:W4:Y:S01]  /*8bb0*/  LDL.LU R23, [R1+0xd0] ;  /* 0x0000d00001177983 */ /* 0x000f220000300800 */
[----:B-----5:R-:W-:Y:S01]  /*8bc0*/  IMAD.U32 R15, R17, 0x10000, RZ ;  /* 0x00010000110f7824 */ /* 0x020fe200078e00ff */
[----:B------:R-:W-:Y:S01]  /*8bd0*/  ISETP.GT.AND P2, PT, R0, 0x88, P2 ;  /* 0x000000880000780c */ /* 0x000fe20001744270 */
[----:B------:R-:W-:Y:S01]  /*8be0*/  ULDC.64 UR4, c[0x0][0x208] ;  /* 0x0000820000047ab9 */ /* 0x000fe20000000a00 */
[----:B------:R-:W-:Y:S01]  /*8bf0*/  BSSY B1, `(.L_x_83) ;  /* 0x000000a000017945 */ /* 0x000fe20003800000 */
[----:B------:R-:W-:-:S04]  /*8c00*/  FMUL R15, R15, R16 ;  /* 0x000000100f0f7220 */ /* 0x000fc80000400000 */
[----:B--2---:R-:W-:Y:S01]  /*8c10*/  FFMA R22, R22, R2, R15 ;  /* 0x0000000216167223 */ /* 0x004fe2000000000f */
[----:B---3--:R-:W-:-:S04]  /*8c20*/  IADD3 R14, P4, R224, R14, RZ ;  /* 0x0000000ee00e7210 */ /* 0x008fc80007f9e0ff */
[----:B------:R-:W-:Y:S01]  /*8c30*/  F2FP.BF16.F32.PACK_AB R22, RZ, R22 ;  /* 0x00000016ff16723e */ /* 0x000fe200000010ff */
[----:B----4-:R-:W-:-:S05]  /*8c40*/  IMAD.X R15, R23, 0x1, R7, P4 ;  /* 0x00000001170f7824 */ /* 0x010fca00020e0607 */
[----:B------:R0:W-:Y:S01]  /*8c50*/  @P3 STG.E.U16 desc[UR4][R14.64+0x20], R22 ;  /* 0x000020160e003986 */ /* 0x0001e2000c101504 */
[----:B------:R-:W-:Y:S05]  /*8c60*/  @!P2 BRA `(.L_x_84) ;  /* 0x000000000008a947 */ /* 0x000fea0003800000 */
[----:B------:R-:W-:Y:S02]  /*8c70*/  ULDC.64 UR4, c[0x0][0x208] ;  /* 0x0000820000047ab9 */ /* 0x000fe40000000a00 */
[----:B------:R2:W5:Y:S03]  /*8c80*/  LDG.E.LTC128B.U16 R17, desc[UR4][R8.64+0x22] ;  /* 0x0000220408117981 */ /* 0x000566000c1e1520 */
.L_x_84:
[----:B------:R-:W-:Y:S05]  /*8c90*/  BSYNC B1 ;  /* 0x0000000000017941 */ /* 0x000fea0003800000 */
.L_x_83:
        /* <DEDUP_REMOVED lines=12> */
.L_x_86:
[----:B------:R-:W-:Y:S05]  /*8d60*/  BSYNC B1 ;  /* 0x0000000000017941 */ /* 0x000fea0003800000 */
.L_x_85:
        /* <DEDUP_REMOVED lines=12> */
.L_x_88:
[----:B------:R-:W-:Y:S05]  /*8e30*/  BSYNC B1 ;  /* 0x0000000000017941 */ /* 0x000fea0003800000 */
.L_x_87:
        /* <DEDUP_REMOVED lines=12> */
.L_x_90:
[----:B------:R-:W-:Y:S05]  /*8f00*/  BSYNC B1 ;  /* 0x0000000000017941 */ /* 0x000fea0003800000 */
.L_x_89:
        /* <DEDUP_REMOVED lines=12> */
.L_x_92:
[----:B------:R-:W-:Y:S05]  /*8fd0*/  BSYNC B1 ;  /* 0x0000000000017941 */ /* 0x000fea0003800000 */
.L_x_91:
        /* <DEDUP_REMOVED lines=13> */
.L_x_94:
[----:B------:R-:W-:Y:S05]  /*90b0*/  BSYNC B1 ;  /* 0x0000000000017941 */ /* 0x000fea0003800000 */
.L_x_93:
[----:B------:R-:W3:Y:S01]  /*90c0*/  LDL.LU R23, [R1] ;  /* 0x0000000001177983 */ /* 0x000ee20000300800 */
        /* <DEDUP_REMOVED lines=12> */
.L_x_96:
[----:B------:R-:W-:Y:S05]  /*9190*/  BSYNC B1 ;  /* 0x0000000000017941 */ /* 0x000fea0003800000 */
.L_x_95:
        /* <DEDUP_REMOVED lines=12> */
.L_x_98:
[----:B------:R-:W-:Y:S05]  /*9260*/  BSYNC B1 ;  /* 0x0000000000017941 */ /* 0x000fea0003800000 */
.L_x_97:
        /* <DEDUP_REMOVED lines=12> */
.L_x_100:
[----:B------:R-:W-:Y:S05]  /*9330*/  BSYNC B1 ;  /* 0x0000000000017941 */ /* 0x000fea0003800000 */
.L_x_99:
        /* <DEDUP_REMOVED lines=13> */
.L_x_102:
[----:B------:R-:W-:Y:S05]  /*9410*/  BSYNC B1 ;  /* 0x0000000000017941 */ /* 0x000fea0003800000 */
.L_x_101:
        /* <DEDUP_REMOVED lines=13> */
.L_x_104:
[----:B------:R-:W-:Y:S05]  /*94f0*/  BSYNC B1 ;  /* 0x0000000000017941 */ /* 0x000fea0003800000 */
.L_x_103:
        /* <DEDUP_REMOVED lines=12> */
.L_x_106:
[----:B------:R-:W-:Y:S05]  /*95c0*/  BSYNC B1 ;  /* 0x0000000000017941 */ /* 0x000fea0003800000 */
.L_x_105:
        /* <DEDUP_REMOVED lines=12> */
.L_x_108:
[----:B------:R-:W-:Y:S05]  /*9690*/  BSYNC B1 ;  /* 0x0000000000017941 */ /* 0x000fea0003800000 */
.L_x_107:
        /* <DEDUP_REMOVED lines=12> */
.L_x_110:
[----:B------:R-:W-:Y:S05]  /*9760*/  BSYNC B1 ;  /* 0x0000000000017941 */ /* 0x000fea0003800000 */
.L_x_109:
[----:B0----5:R-:W-:Y:S01]  /*9770*/  IMAD.U32 R22, R17, 0x10000, RZ ;  /* 0x0001000011167824 */ /* 0x021fe200078e00ff */
[----:B------:R-:W-:Y:S01]  /*9780*/  ISETP.GT.AND P4, PT, R0, 0x80, P2 ;  /* 0x000000800000780c */ /* 0x000fe20001784270 */
[----:B------:R-:W-:Y:S01]  /*9790*/  ULDC.64 UR4, c[0x0][0x208] ;  /* 0x0000820000047ab9 */ /* 0x000fe20000000a00 */
[----:B------:R-:W-:Y:S01]  /*97a0*/  BSSY B1, `(.L_x_111) ;  /* 0x0000008000017945 */ /* 0x000fe20003800000 */
[----:B------:R-:W-:-:S04]  /*97b0*/  FMUL R22, R22, R16 ;  /* 0x0000001016167220 */ /* 0x000fc80000400000 */
[----:B------:R-:W-:-:S05]  /*97c0*/  FFMA R22, R216, R2, R22 ;  /* 0x00000002d8167223 */ /* 0x000fca0000000016 */
[----:B------:R-:W-:-:S05]  /*97d0*/  F2FP.BF16.F32.PACK_AB R22, RZ, R22 ;  /* 0x00000016ff16723e */ /* 0x000fca00000010ff */
[----:B------:R0:W-:Y:S01]  /*97e0*/  @P5 STG.E.U16 desc[UR4][R6.64+0x40], R22 ;  /* 0x0000401606005986 */ /* 0x0001e2000c101504 */
[----:B------:R-:W-:Y:S05]  /*97f0*/  @!P4 BRA `(.L_x_112) ;  /* 0x000000000008c947 */ /* 0x000fea0003800000 */
[----:B------:R-:W-:Y:S02]  /*9800*/  ULDC.64 UR4, c[0x0][0x208] ;  /* 0x0000820000047ab9 */ /* 0x000fe40000000a00 */
[----:B------:R0:W5:Y:S03]  /*9810*/  LDG.E.LTC128B.U16 R17, desc[UR4][R10.64+0x42] ;  /* 0x000042040a117981 */ /* 0x000166000c1e1520 */
.L_x_112:
[----:B------:R-:W-:Y:S05]  /*9820*/  BSYNC B1 ;  /* 0x0000000000017941 */ /* 0x000fea0003800000 */
.L_x_111:
        /* <DEDUP_REMOVED lines=11> */
.L_x_114:
[----:B------:R-:W-:Y:S05]  /*98e0*/  BSYNC B1 ;  /* 0x0000000000017941 */ /* 0x000fea0003800000 */
.L_x_113:
        /* <DEDUP_REMOVED lines=11> */
.L_x_116:
[----:B------:R-:W-:Y:S05]  /*99a0*/  BSYNC B1 ;  /* 0x0000000000017941 */ /* 0x000fea0003800000 */
.L_x_115:
        /* <DEDUP_REMOVED lines=11> */
.L_x_118:
[----:B------:R-:W-:Y:S05]  /*9a60*/  BSYNC B1 ;  /* 0x0000000000017941 */ /* 0x000fea0003800000 */
.L_x_117:
[----:B-----5:R-:W-:Y:S01]  /*9a70*/  IMAD.U32 R23, R17, 0x10000, RZ ;  /* 0x0001000011177824 */ /* 0x020fe200078e00ff */
        /* <DEDUP_REMOVED lines=10> */
.L_x_120:
[----:B------:R-:W-:Y:S05]  /*9b20*/  BSYNC B1 ;  /* 0x0000000000017941 */ /* 0x000fea0003800000 */
.L_x_119:
        /* <DEDUP_REMOVED lines=11> */
.L_x_122:
[----:B------:R-:W-:Y:S05]  /*9be0*/  BSYNC B1 ;  /* 0x0000000000017941 */ /* 0x000fea0003800000 */
.L_x_121:
        /* <DEDUP_REMOVED lines=11> */
.L_x_124:
[----:B------:R-:W-:Y:S05]  /*9ca0*/  BSYNC B1 ;  /* 0x0000000000017941 */ /* 0x000fea0003800000 */
.L_x_123:
[----:B0----5:R-:W-:Y:S01]  /*9cb0*/  IMAD.U32 R23, R17, 0x10000, RZ ;  /* 0x0001000011177824 */ /* 0x021fe200078e00ff */
[----:B------:R-:W-:Y:S01]  /*9cc0*/  ISETP.GT.AND P3, PT, R3, 0x30, PT ;  /* 0x000000300300780c */ /* 0x000fe20003f64270 */
[----:B------:R-:W-:Y:S01]  /*9cd0*/  ULDC.64 UR4, c[0x0][0x208] ;  /* 0x0000820000047ab9 */ /* 0x000fe20000000a00 */
[----:B------:R-:W-:Y:S01]  /*9ce0*/  BSSY B1, `(.L_x_125) ;  /* 0x0000009000017945 */ /* 0x000fe20003800000 */
[----:B------:R-:W-:Y:S01]  /*9cf0*/  FMUL R22, R23, R16 ;  /* 0x0000001017167220 */ /* 0x000fe20000400000 */
[----:B------:R-:W-:-:S03]  /*9d00*/  ISETP.GT.AND P1, PT, R0, RZ, P3 ;  /* 0x000000ff0000720c */ /* 0x000fc60001f24270 */
[----:B------:R-:W-:-:S05]  /*9d10*/  FFMA R22, R223, R2, R22 ;  /* 0x00000002df167223 */ /* 0x000fca0000000016 */
[----:B------:R-:W-:-:S05]  /*9d20*/  F2FP.BF16.F32.PACK_AB R22, RZ, R22 ;  /* 0x00000016ff16723e */ /* 0x000fca00000010ff */
[----:B------:R0:W-:Y:S01]  /*9d30*/  @P0 STG.E.U16 desc[UR4][R14.64+0x52], R22 ;  /* 0x000052160e000986 */ /* 0x0001e2000c101504 */
[----:B------:R-:W-:Y:S05]  /*9d40*/  @!P1 BRA `(.L_x_126) ;  /* 0x0000000000089947 */ /* 0x000fea0003800000 */
[----:B------:R-:W-:Y:S02]  /*9d50*/  ULDC.64 UR4, c[0x0][0x208] ;  /* 0x0000820000047ab9 */ /* 0x000fe40000000a00 */
[----:B------:R0:W5:Y:S03]  /*9d60*/  LDG.E.LTC128B.U16 R17, desc[UR4][R20.64+0x60] ;  /* 0x0000600414117981 */ /* 0x000166000c1e1520 */
.L_x_126:
[----:B------:R-:W-:Y:S05]  /*9d70*/  BSYNC B1 ;  /* 0x0000000000017941 */ /* 0x000fea0003800000 */
.L_x_125:
[----:B-----5:R-:W-:Y:S01]  /*9d80*/  IMAD.U32 R23, R17, 0x10000, RZ ;  /* 0x0001000011177824 */ /* 0x020fe200078e00ff */
        /* <DEDUP_REMOVED lines=11> */
.L_x_128:
[----:B------:R-:W-:Y:S05]  /*9e40*/  BSYNC B1 ;  /* 0x0000000000017941 */ /* 0x000fea0003800000 */
.L_x_127:
        /* <DEDUP_REMOVED lines=11> */
.L_x_130:
[----:B------:R-:W-:Y:S05]  /*9f00*/  BSYNC B1 ;  /* 0x0000000000017941 */ /* 0x000fea0003800000 */
.L_x_129:
        /* <DEDUP_REMOVED lines=11> */
.L_x_132:
[----:B------:R-:W-:Y:S05]  /*9fc0*/  BSYNC B1 ;  /* 0x0000000000017941 */ /* 0x000fea0003800000 */
.L_x_131:
        /* <DEDUP_REMOVED lines=12> */
.L_x_134:
[----:B------:R-:W-:Y:S05]  /*a090*/  BSYNC B1 ;  /* 0x0000000000017941 */ /* 0x000fea0003800000 */
.L_x_133:
        /* <DEDUP_REMOVED lines=12> */
.L_x_136:
[----:B------:R-:W-:Y:S05]  /*a160*/  BSYNC B1 ;  /* 0x0000000000017941 */ /* 0x000fea0003800000 */
.L_x_135:
        /* <DEDUP_REMOVED lines=11> */
.L_x_138:
[----:B------:R-:W-:Y:S05]  /*a220*/  BSYNC B1 ;  /* 0x0000000000017941 */ /* 0x000fea0003800000 */
.L_x_137:
        /* <DEDUP_REMOVED lines=11> */
.L_x_140:
[----:B------:R-:W-:Y:S05]  /*a2e0*/  BSYNC B1 ;  /* 0x0000000000017941 */ /* 0x000fea0003800000 */
.L_x_139:
        /* <DEDUP_REMOVED lines=11> */
.L_x_142:
[----:B------:R-:W-:Y:S05]  /*a3a0*/  BSYNC B1 ;  /* 0x0000000000017941 */ /* 0x000fea0003800000 */
.L_x_141:
        /* <DEDUP_REMOVED lines=11> */
.L_x_144:
[----:B------:R-:W-:Y:S05]  /*a460*/  BSYNC B1 ;  /* 0x0000000000017941 */ /* 0x000fea0003800000 */
.L_x_143:
        /* <DEDUP_REMOVED lines=11> */
.L_x_146:
[----:B------:R-:W-:Y:S05]  /*a520*/  BSYNC B1 ;  /* 0x0000000000017941 */ /* 0x000fea0003800000 */
.L_x_145:
        /* <DEDUP_REMOVED lines=11> */
.L_x_148:
[----:B------:R-:W-:Y:S05]  /*a5e0*/  BSYNC B1 ;  /* 0x0000000000017941 */ /* 0x000fea0003800000 */
.L_x_147:
        /* <DEDUP_REMOVED lines=11> */
.L_x_150:
[----:B------:R-:W-:Y:S05]  /*a6a0*/  BSYNC B1 ;  /* 0x0000000000017941 */ /* 0x000fea0003800000 */
.L_x_149:
        /* <DEDUP_REMOVED lines=11> */
.L_x_152:
[----:B------:R-:W-:Y:S05]  /*a760*/  BSYNC B1 ;  /* 0x0000000000017941 */ /* 0x000fea0003800000 */
.L_x_151:
        /* <DEDUP_REMOVED lines=11> */
.L_x_154:
[----:B------:R-:W-:Y:S05]  /*a820*/  BSYNC B1 ;  /* 0x0000000000017941 */ /* 0x000fea0003800000 */
.L_x_153:
        /* <DEDUP_REMOVED lines=11> */
.L_x_156:
[----:B------:R-:W-:Y:S05]  /*a8e0*/  BSYNC B1 ;  /* 0x0000000000017941 */ /* 0x000fea0003800000 */
.L_x_155:
        /* <DEDUP_REMOVED lines=12> */
.L_x_158:
[----:B------:R-:W-:Y:S05]  /*a9b0*/  BSYNC B1 ;  /* 0x0000000000017941 */ /* 0x000fea0003800000 */
.L_x_157:
        /* <DEDUP_REMOVED lines=12> */
.L_x_160:
[----:B------:R-:W-:Y:S05]  /*aa80*/  BSYNC B1 ;  /* 0x0000000000017941 */ /* 0x000fea0003800000 */
.L_x_159:
        /* <DEDUP_REMOVED lines=11> */
.L_x_162:
[----:B------:R-:W-:Y:S05]  /*ab40*/  BSYNC B1 ;  /* 0x0000000000017941 */ /* 0x000fea0003800000 */
.L_x_161:
        /* <DEDUP_REMOVED lines=11> */
.L_x_164:
[----:B------:R-:W-:Y:S05]  /*ac00*/  BSYNC B1 ;  /* 0x0000000000017941 */ /* 0x000fea0003800000 */
.L_x_163:
        /* <DEDUP_REMOVED lines=12> */
.L_x_166:
[----:B------:R-:W-:Y:S05]  /*acd0*/  BSYNC B1 ;  /* 0x0000000000017941 */ /* 0x000fea0003800000 */
.L_x_165:
        /* <DEDUP_REMOVED lines=12> */
.L_x_168:
[----:B------:R-:W-:Y:S05]  /*ada0*/  BSYNC B1 ;  /* 0x0000000000017941 */ /* 0x000fea0003800000 */
.L_x_167:
        /* <DEDUP_REMOVED lines=11> */
.L_x_170:
[----:B------:R-:W-:Y:S05]  /*ae60*/  BSYNC B1 ;  /* 0x0000000000017941 */ /* 0x000fea0003800000 */
.L_x_169:
        /* <DEDUP_REMOVED lines=11> */
.L_x_172:
[----:B------:R-:W-:Y:S05]  /*af20*/  BSYNC B1 ;  /* 0x0000000000017941 */ /* 0x000fea0003800000 */
.L_x_171:
        /* <DEDUP_REMOVED lines=11> */
.L_x_174:
[----:B------:R-:W-:Y:S05]  /*afe0*/  BSYNC B1 ;  /* 0x0000000000017941 */ /* 0x000fea0003800000 */
.L_x_173:
        /* <DEDUP_REMOVED lines=11> */
.L_x_176:
[----:B------:R-:W-:Y:S05]  /*b0a0*/  BSYNC B1 ;  /* 0x0000000000017941 */ /* 0x000fea0003800000 */
.L_x_175:
        /* <DEDUP_REMOVED lines=11> */
.L_x_178:
[----:B------:R-:W-:Y:S05]  /*b160*/  BSYNC B1 ;  /* 0x0000000000017941 */ /* 0x000fea0003800000 */
.L_x_177:
        /* <DEDUP_REMOVED lines=11> */
.L_x_180:
[----:B------:R-:W-:Y:S05]  /*b220*/  BSYNC B1 ;  /* 0x0000000000017941 */ /* 0x000fea0003800000 */
.L_x_179:
        /* <DEDUP_REMOVED lines=11> */
.L_x_182:
[----:B------:R-:W-:Y:S05]  /*b2e0*/  BSYNC B1 ;  /* 0x0000000000017941 */ /* 0x000fea0003800000 */
.L_x_181:
        /* <DEDUP_REMOVED lines=11> */
.L_x_184:
[----:B------:R-:W-:Y:S05]  /*b3a0*/  BSYNC B1 ;  /* 0x0000000000017941 */ /* 0x000fea0003800000 */
.L_x_183:
        /* <DEDUP_REMOVED lines=11> */
.L_x_186:
[----:B------:R-:W-:Y:S05]  /*b460*/  BSYNC B1 ;  /* 0x0000000000017941 */ /* 0x000fea0003800000 */
.L_x_185:
        /* <DEDUP_REMOVED lines=11> */
.L_x_188:
[----:B------:R-:W-:Y:S05]  /*b520*/  BSYNC B1 ;  /* 0x0000000000017941 */ /* 0x000fea0003800000 */
.L_x_187:
        /* <DEDUP_REMOVED lines=12> */
.L_x_190:
[----:B------:R-:W-:Y:S05]  /*b5f0*/  BSYNC B1 ;  /* 0x0000000000017941 */ /* 0x000fea0003800000 */
.L_x_189:
        /* <DEDUP_REMOVED lines=12> */
.L_x_192:
[----:B------:R-:W-:Y:S05]  /*b6c0*/  BSYNC B1 ;  /* 0x0000000000017941 */ /* 0x000fea0003800000 */
.L_x_191:
        /* <DEDUP_REMOVED lines=11> */
.L_x_194:
[----:B------:R-:W-:Y:S05]  /*b780*/  BSYNC B1 ;  /* 0x0000000000017941 */ /* 0x000fea0003800000 */
.L_x_193:
        /* <DEDUP_REMOVED lines=11> */
.L_x_196:
[----:B------:R-:W-:Y:S05]  /*b840*/  BSYNC B1 ;  /* 0x0000000000017941 */ /* 0x000fea0003800000 */
.L_x_195:
        /* <DEDUP_REMOVED lines=12> */
.L_x_198:
[----:B------:R-:W-:Y:S05]  /*b910*/  BSYNC B1 ;  /* 0x0000000000017941 */ /* 0x000fea0003800000 */
.L_x_197:
        /* <DEDUP_REMOVED lines=12> */
.L_x_200:
[----:B------:R-:W-:Y:S05]  /*b9e0*/  BSYNC B1 ;  /* 0x0000000000017941 */ /* 0x000fea0003800000 */
.L_x_199:
        /* <DEDUP_REMOVED lines=11> */
.L_x_202:
[----:B------:R-:W-:Y:S05]  /*baa0*/  BSYNC B1 ;  /* 0x0000000000017941 */ /* 0x000fea0003800000 */
.L_x_201:
        /* <DEDUP_REMOVED lines=11> */
.L_x_204:
[----:B------:R-:W-:Y:S05]  /*bb60*/  BSYNC B1 ;  /* 0x0000000000017941 */ /* 0x000fea0003800000 */
.L_x_203:
        /* <DEDUP_REMOVED lines=11> */
.L_x_206:
[----:B------:R-:W-:Y:S05]  /*bc20*/  BSYNC B1 ;  /* 0x0000000000017941 */ /* 0x000fea0003800000 */
.L_x_205:
        /* <DEDUP_REMOVED lines=11> */
.L_x_208:
[----:B------:R-:W-:Y:S05]  /*bce0*/  BSYNC B1 ;  /* 0x0000000000017941 */ /* 0x000fea0003800000 */
.L_x_207:
        /* <DEDUP_REMOVED lines=11> */
.L_x_210:
[----:B------:R-:W-:Y:S05]  /*bda0*/  BSYNC B1 ;  /* 0x0000000000017941 */ /* 0x000fea0003800000 */
.L_x_209:
        /* <DEDUP_REMOVED lines=11> */
.L_x_212:
[----:B------:R-:W-:Y:S05]  /*be60*/  BSYNC B1 ;  /* 0x0000000000017941 */ /* 0x000fea0003800000 */
.L_x_211:
        /* <DEDUP_REMOVED lines=11> */
.L_x_214:
[----:B------:R-:W-:Y:S05]  /*bf20*/  BSYNC B1 ;  /* 0x0000000000017941 */ /* 0x000fea0003800000 */
.L_x_213:
        /* <DEDUP_REMOVED lines=11> */
.L_x_216:
[----:B------:R-:W-:Y:S05]  /*bfe0*/  BSYNC B1 ;  /* 0x0000000000017941 */ /* 0x000fea0003800000 */
.L_x_215:
        /* <DEDUP_REMOVED lines=11> */
.L_x_218:
[----:B------:R-:W-:Y:S05]  /*c0a0*/  BSYNC B1 ;  /* 0x0000000000017941 */ /* 0x000fea0003800000 */
.L_x_217:
        /* <DEDUP_REMOVED lines=11> */
.L_x_220:
[----:B------:R-:W-:Y:S05]  /*c160*/  BSYNC B1 ;  /* 0x0000000000017941 */ /* 0x000fea0003800000 */
.L_x_219:
        /* <DEDUP_REMOVED lines=12> */
.L_x_222:
[----:B------:R-:W-:Y:S05]  /*c230*/  BSYNC B1 ;  /* 0x0000000000017941 */ /* 0x000fea0003800000 */
.L_x_221:
        /* <DEDUP_REMOVED lines=12> */
.L_x_224:
[----:B------:R-:W-:Y:S05]  /*c300*/  BSYNC B1 ;  /* 0x0000000000017941 */ /* 0x000fea0003800000 */
.L_x_223:
        /* <DEDUP_REMOVED lines=11> */
.L_x_226:
[----:B------:R-:W-:Y:S05]  /*c3c0*/  BSYNC B1 ;  /* 0x0000000000017941 */ /* 0x000fea0003800000 */
.L_x_225:
        /* <DEDUP_REMOVED lines=11> */
.L_x_228:
[----:B------:R-:W-:Y:S05]  /*c480*/  BSYNC B1 ;  /* 0x0000000000017941 */ /* 0x000fea0003800000 */
.L_x_227:
        /* <DEDUP_REMOVED lines=12> */
.L_x_230:
[----:B------:R-:W-:Y:S05]  /*c550*/  BSYNC B1 ;  /* 0x0000000000017941 */ /* 0x000fea0003800000 */
.L_x_229:
        /* <DEDUP_REMOVED lines=12> */
.L_x_232:
[----:B------:R-:W-:Y:S05]  /*c620*/  BSYNC B1 ;  /* 0x0000000000017941 */ /* 0x000fea0003800000 */
.L_x_231:
        /* <DEDUP_REMOVED lines=11> */
.L_x_234:
[----:B------:R-:W-:Y:S05]  /*c6e0*/  BSYNC B1 ;  /* 0x0000000000017941 */ /* 0x000fea0003800000 */
.L_x_233:
        /* <DEDUP_REMOVED lines=11> */
.L_x_236:
[----:B------:R-:W-:Y:S05]  /*c7a0*/  BSYNC B1 ;  /* 0x0000000000017941 */ /* 0x000fea0003800000 */
.L_x_235:
        /* <DEDUP_REMOVED lines=11> */
.L_x_238:
[----:B------:R-:W-:Y:S05]  /*c860*/  BSYNC B1 ;  /* 0x0000000000017941 */ /* 0x000fea0003800000 */
.L_x_237:
        /* <DEDUP_REMOVED lines=11> */
.L_x_240:
[----:B------:R-:W-:Y:S05]  /*c920*/  BSYNC B1 ;  /* 0x0000000000017941 */ /* 0x000fea0003800000 */
.L_x_239:
        /* <DEDUP_REMOVED lines=11> */
.L_x_242:
[----:B------:R-:W-:Y:S05]  /*c9e0*/  BSYNC B1 ;  /* 0x0000000000017941 */ /* 0x000fea0003800000 */
.L_x_241:
        /* <DEDUP_REMOVED lines=11> */
.L_x_244:
[----:B------:R-:W-:Y:S05]  /*caa0*/  BSYNC B1 ;  /* 0x0000000000017941 */ /* 0x000fea0003800000 */
.L_x_243:
        /* <DEDUP_REMOVED lines=11> */
.L_x_246:
[----:B------:R-:W-:Y:S05]  /*cb60*/  BSYNC B1 ;  /* 0x0000000000017941 */ /* 0x000fea0003800000 */
.L_x_245:
        /* <DEDUP_REMOVED lines=11> */
.L_x_248:
[----:B------:R-:W-:Y:S05]  /*cc20*/  BSYNC B1 ;  /* 0x0000000000017941 */ /* 0x000fea0003800000 */
.L_x_247:
        /* <DEDUP_REMOVED lines=11> */
.L_x_250:
[----:B------:R-:W-:Y:S05]  /*cce0*/  BSYNC B1 ;  /* 0x0000000000017941 */ /* 0x000fea0003800000 */
.L_x_249:
        /* <DEDUP_REMOVED lines=11> */
.L_x_252:
[----:B------:R-:W-:Y:S05]  /*cda0*/  BSYNC B1 ;  /* 0x0000000000017941 */ /* 0x000fea0003800000 */
.L_x_251:
        /* <DEDUP_REMOVED lines=12> */
.L_x_254:
[----:B------:R-:W-:Y:S05]  /*ce70*/  BSYNC B1 ;  /* 0x0000000000017941 */ /* 0x000fea0003800000 */
.L_x_253:
        /* <DEDUP_REMOVED lines=12> */
.L_x_256:
[----:B------:R-:W-:Y:S05]  /*cf40*/  BSYNC B1 ;  /* 0x0000000000017941 */ /* 0x000fea0003800000 */
.L_x_255:
        /* <DEDUP_REMOVED lines=11> */
.L_x_258:
[----:B------:R-:W-:Y:S05]  /*d000*/  BSYNC B1 ;  /* 0x0000000000017941 */ /* 0x000fea0003800000 */
.L_x_257:
        /* <DEDUP_REMOVED lines=11> */
.L_x_260:
[----:B------:R-:W-:Y:S05]  /*d0c0*/  BSYNC B1 ;  /* 0x0000000000017941 */ /* 0x000fea0003800000 */
.L_x_259:
        /* <DEDUP_REMOVED lines=12> */
.L_x_262:
[----:B------:R-:W-:Y:S05]  /*d190*/  BSYNC B1 ;  /* 0x0000000000017941 */ /* 0x000fea0003800000 */
.L_x_261:
        /* <DEDUP_REMOVED lines=12> */
.L_x_264:
[----:B------:R-:W-:Y:S05]  /*d260*/  BSYNC B1 ;  /* 0x0000000000017941 */ /* 0x000fea0003800000 */
.L_x_263:
        /* <DEDUP_REMOVED lines=11> */
.L_x_266:
[----:B------:R-:W-:Y:S05]  /*d320*/  BSYNC B1 ;  /* 0x0000000000017941 */ /* 0x000fea0003800000 */
.L_x_265:
        /* <DEDUP_REMOVED lines=11> */
.L_x_268:
[----:B------:R-:W-:Y:S05]  /*d3e0*/  BSYNC B1 ;  /* 0x0000000000017941 */ /* 0x000fea0003800000 */
.L_x_267:
        /* <DEDUP_REMOVED lines=11> */
.L_x_270:
[----:B------:R-:W-:Y:S05]  /*d4a0*/  BSYNC B1 ;  /* 0x0000000000017941 */ /* 0x000fea0003800000 */
.L_x_269:
        /* <DEDUP_REMOVED lines=11> */
.L_x_272:
[----:B------:R-:W-:Y:S05]  /*d560*/  BSYNC B1 ;  /* 0x0000000000017941 */ /* 0x000fea0003800000 */
.L_x_271:
        /* <DEDUP_REMOVED lines=11> */
.L_x_274:
[----:B------:R-:W-:Y:S05]  /*d620*/  BSYNC B1 ;  /* 0x0000000000017941 */ /* 0x000fea0003800000 */
.L_x_273:
        /* <DEDUP_REMOVED lines=11> */
.L_x_276:
[----:B------:R-:W-:Y:S05]  /*d6e0*/  BSYNC B1 ;  /* 0x0000000000017941 */ /* 0x000fea0003800000 */
.L_x_275:
        /* <DEDUP_REMOVED lines=11> */
.L_x_278:
[----:B------:R-:W-:Y:S05]  /*d7a0*/  BSYNC B1 ;  /* 0x0000000000017941 */ /* 0x000fea0003800000 */
.L_x_277:
        /* <DEDUP_REMOVED lines=11> */
.L_x_280:
[----:B------:R-:W-:Y:S05]  /*d860*/  BSYNC B1 ;  /* 0x0000000000017941 */ /* 0x000fea0003800000 */
.L_x_279:
        /* <DEDUP_REMOVED lines=11> */
.L_x_282:
[----:B------:R-:W-:Y:S05]  /*d920*/  BSYNC B1 ;  /* 0x0000000000017941 */ /* 0x000fea0003800000 */
.L_x_281:
        /* <DEDUP_REMOVED lines=11> */
.L_x_284:
[----:B------:R-:W-:Y:S05]  /*d9e0*/  BSYNC B1 ;  /* 0x0000000000017941 */ /* 0x000fea0003800000 */
.L_x_283:
        /* <DEDUP_REMOVED lines=12> */
.L_x_286:
[----:B------:R-:W-:Y:S05]  /*dab0*/  BSYNC B1 ;  /* 0x0000000000017941 */ /* 0x000fea0003800000 */
.L_x_285:
        /* <DEDUP_REMOVED lines=12> */
.L_x_288:
[----:B------:R-:W-:Y:S05]  /*db80*/  BSYNC B1 ;  /* 0x0000000000017941 */ /* 0x000fea0003800000 */
.L_x_287:
        /* <DEDUP_REMOVED lines=11> */
.L_x_290:
[----:B------:R-:W-:Y:S05]  /*dc40*/  BSYNC B1 ;  /* 0x0000000000017941 */ /* 0x000fea0003800000 */
.L_x_289:
        /* <DEDUP_REMOVED lines=11> */
.L_x_292:
[----:B------:R-:W-:Y:S05]  /*dd00*/  BSYNC B1 ;  /* 0x0000000000017941 */ /* 0x000fea0003800000 */
.L_x_291:
        /* <DEDUP_REMOVED lines=12> */
.L_x_294:
[----:B------:R-:W-:Y:S05]  /*ddd0*/  BSYNC B1 ;  /* 0x0000000000017941 */ /* 0x000fea0003800000 */
.L_x_293:
        /* <DEDUP_REMOVED lines=12> */
.L_x_296:
[----:B------:R-:W-:Y:S05]  /*dea0*/  BSYNC B1 ;  /* 0x0000000000017941 */ /* 0x000fea0003800000 */
.L_x_295:
        /* <DEDUP_REMOVED lines=11> */
.L_x_298:
[----:B------:R-:W-:Y:S05]  /*df60*/  BSYNC B1 ;  /* 0x0000000000017941 */ /* 0x000fea0003800000 */
.L_x_297:
        /* <DEDUP_REMOVED lines=11> */
.L_x_300:
[----:B------:R-:W-:Y:S05]  /*e020*/  BSYNC B1 ;  /* 0x0000000000017941 */ /* 0x000fea0003800000 */
.L_x_299:
        /* <DEDUP_REMOVED lines=11> */
.L_x_302:
[----:B------:R-:W-:Y:S05]  /*e0e0*/  BSYNC B1 ;  /* 0x0000000000017941 */ /* 0x000fea0003800000 */
.L_x_301:
        /* <DEDUP_REMOVED lines=11> */
.L_x_304:
[----:B------:R-:W-:Y:S05]  /*e1a0*/  BSYNC B1 ;  /* 0x0000000000017941 */ /* 0x000fea0003800000 */
.L_x_303:
        /* <DEDUP_REMOVED lines=11> */
.L_x_306:
[----:B------:R-:W-:Y:S05]  /*e260*/  BSYNC B1 ;  /* 0x0000000000017941 */ /* 0x000fea0003800000 */
.L_x_305:
        /* <DEDUP_REMOVED lines=11> */
.L_x_308:
[----:B------:R-:W-:Y:S05]  /*e320*/  BSYNC B1 ;  /* 0x0000000000017941 */ /* 0x000fea0003800000 */
.L_x_307:
        /* <DEDUP_REMOVED lines=11> */
.L_x_310:
[----:B------:R-:W-:Y:S05]  /*e3e0*/  BSYNC B1 ;  /* 0x0000000000017941 */ /* 0x000fea0003800000 */
.L_x_309:
        /* <DEDUP_REMOVED lines=11> */
.L_x_312:
[----:B------:R-:W-:Y:S05]  /*e4a0*/  BSYNC B1 ;  /* 0x0000000000017941 */ /* 0x000fea0003800000 */
.L_x_311:
        /* <DEDUP_REMOVED lines=11> */
.L_x_314:
[----:B------:R-:W-:Y:S05]  /*e560*/  BSYNC B1 ;  /* 0x0000000000017941 */ /* 0x000fea0003800000 */
.L_x_313:
        /* <DEDUP_REMOVED lines=11> */
.L_x_316:
[----:B------:R-:W-:Y:S05]  /*e620*/  BSYNC B1 ;  /* 0x0000000000017941 */ /* 0x000fea0003800000 */
.L_x_315:
        /* <DEDUP_REMOVED lines=12> */
.L_x_318:
[----:B------:R-:W-:Y:S05]  /*e6f0*/  BSYNC B1 ;  /* 0x0000000000017941 */ /* 0x000fea0003800000 */
.L_x_317:
        /* <DEDUP_REMOVED lines=12> */
.L_x_320:
[----:B------:R-:W-:Y:S05]  /*e7c0*/  BSYNC B1 ;  /* 0x0000000000017941 */ /* 0x000fea0003800000 */
.L_x_319:
        /* <DEDUP_REMOVED lines=11> */
.L_x_322:
[----:B------:R-:W-:Y:S05]  /*e880*/  BSYNC B1 ;  /* 0x0000000000017941 */ /* 0x000fea0003800000 */
.L_x_321:
        /* <DEDUP_REMOVED lines=11> */
.L_x_324:
[----:B------:R-:W-:Y:S05]  /*e940*/  BSYNC B1 ;  /* 0x0000000000017941 */ /* 0x000fea0003800000 */
.L_x_323:
        /* <DEDUP_REMOVED lines=12> */
.L_x_326:
[----:B------:R-:W-:Y:S05]  /*ea10*/  BSYNC B1 ;  /* 0x0000000000017941 */ /* 0x000fea0003800000 */
.L_x_325:
        /* <DEDUP_REMOVED lines=12> */
.L_x_328:
[----:B------:R-:W-:Y:S05]  /*eae0*/  BSYNC B1 ;  /* 0x0000000000017941 */ /* 0x000fea0003800000 */
.L_x_327:
        /* <DEDUP_REMOVED lines=11> */
.L_x_330:
[----:B------:R-:W-:Y:S05]  /*eba0*/  BSYNC B1 ;  /* 0x0000000000017941 */ /* 0x000fea0003800000 */
.L_x_329:
        /* <DEDUP_REMOVED lines=11> */
.L_x_332:
[----:B------:R-:W-:Y:S05]  /*ec60*/  BSYNC B1 ;  /* 0x0000000000017941 */ /* 0x000fea0003800000 */
.L_x_331:
        /* <DEDUP_REMOVED lines=11> */
.L_x_334:
[----:B------:R-:W-:Y:S05]  /*ed20*/  BSYNC B1 ;  /* 0x0000000000017941 */ /* 0x000fea0003800000 */
.L_x_333:
        /* <DEDUP_REMOVED lines=11> */
.L_x_336:
[----:B------:R-:W-:Y:S05]  /*ede0*/  BSYNC B1 ;  /* 0x0000000000017941 */ /* 0x000fea0003800000 */
.L_x_335:
        /* <DEDUP_REMOVED lines=11> */
.L_x_338:
[----:B------:R-:W-:Y:S05]  /*eea0*/  BSYNC B1 ;  /* 0x0000000000017941 */ /* 0x000fea0003800000 */
.L_x_337:
        /* <DEDUP_REMOVED lines=11> */
.L_x_340:
[----:B------:R-:W-:Y:S05]  /*ef60*/  BSYNC B1 ;  /* 0x0000000000017941 */ /* 0x000fea0003800000 */
.L_x_339:
        /* <DEDUP_REMOVED lines=11> */
.L_x_342:
[----:B------:R-:W-:Y:S05]  /*f020*/  BSYNC B1 ;  /* 0x0000000000017941 */ /* 0x000fea0003800000 */
.L_x_341:
        /* <DEDUP_REMOVED lines=11> */
.L_x_344:
[----:B------:R-:W-:Y:S05]  /*f0e0*/  BSYNC B1 ;  /* 0x0000000000017941 */ /* 0x000fea0003800000 */
.L_x_343:
        /* <DEDUP_REMOVED lines=11> */
.L_x_346:
[----:B------:R-:W-:Y:S05]  /*f1a0*/  BSYNC B1 ;  /* 0x0000000000017941 */ /* 0x000fea0003800000 */
.L_x_345:
        /* <DEDUP_REMOVED lines=11> */
.L_x_348:
[----:B------:R-:W-:Y:S05]  /*f260*/  BSYNC B1 ;  /* 0x0000000000017941 */ /* 0x000fea0003800000 */
.L_x_347:
        /* <DEDUP_REMOVED lines=12> */
.L_x_350:
[----:B------:R-:W-:Y:S05]  /*f330*/  BSYNC B1 ;  /* 0x0000000000017941 */ /* 0x000fea0003800000 */
.L_x_349:
        /* <DEDUP_REMOVED lines=12> */
.L_x_352:
[----:B------:R-:W-:Y:S05]  /*f400*/  BSYNC B1 ;  /* 0x0000000000017941 */ /* 0x000fea0003800000 */
.L_x_351:
        /* <DEDUP_REMOVED lines=11> */
.L_x_354:
[----:B------:R-:W-:Y:S05]  /*f4c0*/  BSYNC B1 ;  /* 0x0000000000017941 */ /* 0x000fea0003800000 */
.L_x_353:
        /* <DEDUP_REMOVED lines=11> */
.L_x_356:
[----:B------:R-:W-:Y:S05]  /*f580*/  BSYNC B1 ;  /* 0x0000000000017941 */ /* 0x000fea0003800000 */
.L_x_355:
        /* <DEDUP_REMOVED lines=12> */
.L_x_358:
[----:B------:R-:W-:Y:S05]  /*f650*/  BSYNC B1 ;  /* 0x0000000000017941 */ /* 0x000fea0003800000 */
.L_x_357:
        /* <DEDUP_REMOVED lines=12> */
.L_x_360:
[----:B------:R-:W-:Y:S05]  /*f720*/  BSYNC B1 ;  /* 0x0000000000017941 */ /* 0x000fea0003800000 */
.L_x_359:
        /* <DEDUP_REMOVED lines=11> */
.L_x_362:
[----:B------:R-:W-:Y:S05]  /*f7e0*/  BSYNC B1 ;  /* 0x0000000000017941 */ /* 0x000fea0003800000 */
.L_x_361:
        /* <DEDUP_REMOVED lines=11> */
.L_x_364:
[----:B------:R-:W-:Y:S05]  /*f8a0*/  BSYNC B1 ;  /* 0x0000000000017941 */ /* 0x000fea0003800000 */
.L_x_363:
        /* <DEDUP_REMOVED lines=11> */
.L_x_366:
[----:B------:R-:W-:Y:S05]  /*f960*/  BSYNC B1 ;  /* 0x0000000000017941 */ /* 0x000fea0003800000 */
.L_x_365:
        /* <DEDUP_REMOVED lines=11> */
.L_x_368:
[----:B------:R-:W-:Y:S05]  /*fa20*/  BSYNC B1 ;  /* 0x0000000000017941 */ /* 0x000fea0003800000 */
.L_x_367:
        /* <DEDUP_REMOVED lines=11> */
.L_x_370:
[----:B------:R-:W-:Y:S05]  /*fae0*/  BSYNC B1 ;  /* 0x0000000000017941 */ /* 0x000fea0003800000 */
.L_x_369:
        /* <DEDUP_REMOVED lines=11> */
.L_x_372:
[----:B------:R-:W-:Y:S05]  /*fba0*/  BSYNC B1 ;  /* 0x0000000000017941 */ /* 0x000fea0003800000 */
.L_x_371:
        /* <DEDUP_REMOVED lines=11> */
.L_x_374:
[----:B------:R-:W-:Y:S05]  /*fc60*/  BSYNC B1 ;  /* 0x0000000000017941 */ /* 0x000fea0003800000 */
.L_x_373:
        /* <DEDUP_REMOVED lines=11> */
.L_x_376:
[----:B------:R-:W-:Y:S05]  /*fd20*/  BSYNC B1 ;  /* 0x0000000000017941 */ /* 0x000fea0003800000 */
.L_x_375:
        /* <DEDUP_REMOVED lines=11> */
.L_x_378:
[----:B------:R-:W-:Y:S05]  /*fde0*/  BSYNC B1 ;  /* 0x0000000000017941 */ /* 0x000fea0003800000 */
.L_x_377:
        /* <DEDUP_REMOVED lines=11> */
.L_x_380:
[----:B------:R-:W-:Y:S05]  /*fea0*/  BSYNC B1 ;  /* 0x0000000000017941 */ /* 0x000fea0003800000 */
.L_x_379:
        /* <DEDUP_REMOVED lines=12> */
.L_x_382:
[----:B------:R-:W-:Y:S05]  /*ff70*/  BSYNC B1 ;  /* 0x0000000000017941 */ /* 0x000fea0003800000 */
.L_x_381:
        /* <DEDUP_REMOVED lines=12> */
.L_x_384:
[----:B------:R-:W-:Y:S05]  /*10040*/  BSYNC B1 ;  /* 0x0000000000017941 */ /* 0x000fea0003800000 */
.L_x_383:
        /* <DEDUP_REMOVED lines=11> */
.L_x_386:
[----:B------:R-:W-:Y:S05]  /*10100*/  BSYNC B1 ;  /* 0x0000000000017941 */ /* 0x000fea0003800000 */
.L_x_385:
        /* <DEDUP_REMOVED lines=11> */
.L_x_388:
[----:B------:R-:W-:Y:S05]  /*101c0*/  BSYNC B1 ;  /* 0x0000000000017941 */ /* 0x000fea0003800000 */
.L_x_387:
        /* <DEDUP_REMOVED lines=12> */
.L_x_390:
[----:B------:R-:W-:Y:S05]  /*10290*/  BSYNC B1 ;  /* 0x0000000000017941 */ /* 0x000fea0003800000 */
.L_x_389:
        /* <DEDUP_REMOVED lines=12> */
.L_x_392:
[----:B------:R-:W-:Y:S05]  /*10360*/  BSYNC B1 ;  /* 0x0000000000017941 */ /* 0x000fea0003800000 */
.L_x_391:
        /* <DEDUP_REMOVED lines=11> */
.L_x_394:
[----:B------:R-:W-:Y:S05]  /*10420*/  BSYNC B1 ;  /* 0x0000000000017941 */ /* 0x000fea0003800000 */
.L_x_393:
        /* <DEDUP_REMOVED lines=11> */
.L_x_396:
[----:B------:R-:W-:Y:S05]  /*104e0*/  BSYNC B1 ;  /* 0x0000000000017941 */ /* 0x000fea0003800000 */
.L_x_395:
        /* <DEDUP_REMOVED lines=11> */
.L_x_398:
[----:B------:R-:W-:Y:S05]  /*105a0*/  BSYNC B1 ;  /* 0x0000000000017941 */ /* 0x000fea0003800000 */
.L_x_397:
        /* <DEDUP_REMOVED lines=11> */
.L_x_400:
[----:B------:R-:W-:Y:S05]  /*10660*/  BSYNC B1 ;  /* 0x0000000000017941 */ /* 0x000fea0003800000 */
.L_x_399:
        /* <DEDUP_REMOVED lines=11> */
.L_x_402:
[----:B------:R-:W-:Y:S05]  /*10720*/  BSYNC B1 ;  /* 0x0000000000017941 */ /* 0x000fea0003800000 */
.L_x_401:
        /* <DEDUP_REMOVED lines=11> */
.L_x_404:
[----:B------:R-:W-:Y:S05]  /*107e0*/  BSYNC B1 ;  /* 0x0000000000017941 */ /* 0x000fea0003800000 */
.L_x_403:
        /* <DEDUP_REMOVED lines=11> */
.L_x_406:
[----:B------:R-:W-:Y:S05]  /*108a0*/  BSYNC B1 ;  /* 0x0000000000017941 */ /* 0x000fea0003800000 */
.L_x_405:
        /* <DEDUP_REMOVED lines=11> */
.L_x_408:
[----:B------:R-:W-:Y:S05]  /*10960*/  BSYNC B1 ;  /* 0x0000000000017941 */ /* 0x000fea0003800000 */
.L_x_407:
        /* <DEDUP_REMOVED lines=11> */
.L_x_410:
[----:B------:R-:W-:Y:S05]  /*10a20*/  BSYNC B1 ;  /* 0x0000000000017941 */ /* 0x000fea0003800000 */
.L_x_409:
        /* <DEDUP_REMOVED lines=11> */
.L_x_412:
[----:B------:R-:W-:Y:S05]  /*10ae0*/  BSYNC B1 ;  /* 0x0000000000017941 */ /* 0x000fea0003800000 */
.L_x_411:
        /* <DEDUP_REMOVED lines=12> */
.L_x_414:
[----:B------:R-:W-:Y:S05]  /*10bb0*/  BSYNC B1 ;  /* 0x0000000000017941 */ /* 0x000fea0003800000 */
.L_x_413:
        /* <DEDUP_REMOVED lines=12> */
.L_x_416:
[----:B------:R-:W-:Y:S05]  /*10c80*/  BSYNC B1 ;  /* 0x0000000000017941 */ /* 0x000fea0003800000 */
.L_x_415:
        /* <DEDUP_REMOVED lines=11> */
.L_x_418:
[----:B------:R-:W-:Y:S05]  /*10d40*/  BSYNC B1 ;  /* 0x0000000000017941 */ /* 0x000fea0003800000 */
.L_x_417:
        /* <DEDUP_REMOVED lines=11> */
.L_x_420:
[----:B------:R-:W-:Y:S05]  /*10e00*/  BSYNC B1 ;  /* 0x0000000000017941 */ /* 0x000fea0003800000 */
.L_x_419:
        /* <DEDUP_REMOVED lines=12> */
.L_x_422:
[----:B------:R-:W-:Y:S05]  /*10ed0*/  BSYNC B1 ;  /* 0x0000000000017941 */ /* 0x000fea0003800000 */
.L_x_421:
        /* <DEDUP_REMOVED lines=12> */
.L_x_424:
[----:B------:R-:W-:Y:S05]  /*10fa0*/  BSYNC B1 ;  /* 0x0000000000017941 */ /* 0x000fea0003800000 */
.L_x_423:
        /* <DEDUP_REMOVED lines=11> */
.L_x_426:
[----:B------:R-:W-:Y:S05]  /*11060*/  BSYNC B1 ;  /* 0x0000000000017941 */ /* 0x000fea0003800000 */
.L_x_425:
        /* <DEDUP_REMOVED lines=11> */
.L_x_428:
[----:B------:R-:W-:Y:S05]  /*11120*/  BSYNC B1 ;  /* 0x0000000000017941 */ /* 0x000fea0003800000 */
.L_x_427:
        /* <DEDUP_REMOVED lines=11> */
.L_x_430:
[----:B------:R-:W-:Y:S05]  /*111e0*/  BSYNC B1 ;  /* 0x0000000000017941 */ /* 0x000fea0003800000 */
.L_x_429:
        /* <DEDUP_REMOVED lines=11> */
.L_x_432:
[----:B------:R-:W-:Y:S05]  /*112a0*/  BSYNC B1 ;  /* 0x0000000000017941 */ /* 0x000fea0003800000 */
.L_x_431:
        /* <DEDUP_REMOVED lines=11> */
.L_x_434:
[----:B------:R-:W-:Y:S05]  /*11360*/  BSYNC B1 ;  /* 0x0000000000017941 */ /* 0x000fea0003800000 */
.L_x_433:
        /* <DEDUP_REMOVED lines=11> */
.L_x_436:
[----:B------:R-:W-:Y:S05]  /*11420*/  BSYNC B1 ;  /* 0x0000000000017941 */ /* 0x000fea0003800000 */
.L_x_435:
        /* <DEDUP_REMOVED lines=11> */
.L_x_438:
[----:B------:R-:W-:Y:S05]  /*114e0*/  BSYNC B1 ;  /* 0x0000000000017941 */ /* 0x000fea0003800000 */
.L_x_437:
        /* <DEDUP_REMOVED lines=11> */
.L_x_440:
[----:B------:R-:W-:Y:S05]  /*115a0*/  BSYNC B1 ;  /* 0x0000000000017941 */ /* 0x000fea0003800000 */
.L_x_439:
        /* <DEDUP_REMOVED lines=11> */
.L_x_442:
[----:B------:R-:W-:Y:S05]  /*11660*/  BSYNC B1 ;  /* 0x0000000000017941 */ /* 0x000fea0003800000 */
.L_x_441:
        /* <DEDUP_REMOVED lines=11> */
.L_x_444:
[----:B------:R-:W-:Y:S05]  /*11720*/  BSYNC B1 ;  /* 0x0000000000017941 */ /* 0x000fea0003800000 */
.L_x_443:
        /* <DEDUP_REMOVED lines=12> */
.L_x_446:
[----:B------:R-:W-:Y:S05]  /*117f0*/  BSYNC B1 ;  /* 0x0000000000017941 */ /* 0x000fea0003800000 */
.L_x_445:
        /* <DEDUP_REMOVED lines=12> */
.L_x_448:
[----:B------:R-:W-:Y:S05]  /*118c0*/  BSYNC B1 ;  /* 0x0000000000017941 */ /* 0x000fea0003800000 */
.L_x_447:
        /* <DEDUP_REMOVED lines=11> */
.L_x_450:
[----:B------:R-:W-:Y:S05]  /*11980*/  BSYNC B1 ;  /* 0x0000000000017941 */ /* 0x000fea0003800000 */
.L_x_449:
        /* <DEDUP_REMOVED lines=11> */
.L_x_452:
[----:B------:R-:W-:Y:S05]  /*11a40*/  BSYNC B1 ;  /* 0x0000000000017941 */ /* 0x000fea0003800000 */
.L_x_451:
        /* <DEDUP_REMOVED lines=12> */
.L_x_454:
[----:B------:R-:W-:Y:S05]  /*11b10*/  BSYNC B1 ;  /* 0x0000000000017941 */ /* 0x000fea0003800000 */
.L_x_453:
        /* <DEDUP_REMOVED lines=12> */
.L_x_456:
[----:B------:R-:W-:Y:S05]  /*11be0*/  BSYNC B1 ;  /* 0x0000000000017941 */ /* 0x000fea0003800000 */
.L_x_455:
        /* <DEDUP_REMOVED lines=11> */
.L_x_458:
[----:B------:R-:W-:Y:S05]  /*11ca0*/  BSYNC B1 ;  /* 0x0000000000017941 */ /* 0x000fea0003800000 */
.L_x_457:
        /* <DEDUP_REMOVED lines=11> */
.L_x_460:
[----:B------:R-:W-:Y:S05]  /*11d60*/  BSYNC B1 ;  /* 0x0000000000017941 */ /* 0x000fea0003800000 */
.L_x_459:
        /* <DEDUP_REMOVED lines=11> */
.L_x_462:
[----:B------:R-:W-:Y:S05]  /*11e20*/  BSYNC B1 ;  /* 0x0000000000017941 */ /* 0x000fea0003800000 */
.L_x_461:
        /* <DEDUP_REMOVED lines=11> */
.L_x_464:
[----:B------:R-:W-:Y:S05]  /*11ee0*/  BSYNC B1 ;  /* 0x0000000000017941 */ /* 0x000fea0003800000 */
.L_x_463:
        /* <DEDUP_REMOVED lines=11> */
.L_x_466:
[----:B------:R-:W-:Y:S05]  /*11fa0*/  BSYNC B1 ;  /* 0x0000000000017941 */ /* 0x000fea0003800000 */
.L_x_465:
        /* <DEDUP_REMOVED lines=11> */
.L_x_468:
[----:B------:R-:W-:Y:S05]  /*12060*/  BSYNC B1 ;  /* 0x0000000000017941 */ /* 0x000fea0003800000 */
.L_x_467:
        /* <DEDUP_REMOVED lines=11> */
.L_x_470:
[----:B------:R-:W-:Y:S05]  /*12120*/  BSYNC B1 ;  /* 0x0000000000017941 */ /* 0x000fea0003800000 */
.L_x_469:
        /* <DEDUP_REMOVED lines=11> */
.L_x_472:
[----:B------:R-:W-:Y:S05]  /*121e0*/  BSYNC B1 ;  /* 0x0000000000017941 */ /* 0x000fea0003800000 */
.L_x_471:
        /* <DEDUP_REMOVED lines=11> */
.L_x_474:
[----:B------:R-:W-:Y:S05]  /*122a0*/  BSYNC B1 ;  /* 0x0000000000017941 */ /* 0x000fea0003800000 */
.L_x_473:
        /* <DEDUP_REMOVED lines=11> */
.L_x_476:
[----:B------:R-:W-:Y:S05]  /*12360*/  BSYNC B1 ;  /* 0x0000000000017941 */ /* 0x000fea0003800000 */
.L_x_475:
        /* <DEDUP_REMOVED lines=12> */
.L_x_478:
[----:B------:R-:W-:Y:S05]  /*12430*/  BSYNC B1 ;  /* 0x0000000000017941 */ /* 0x000fea0003800000 */
.L_x_477:
        /* <DEDUP_REMOVED lines=12> */
.L_x_480:
[----:B------:R-:W-:Y:S05]  /*12500*/  BSYNC B1 ;  /* 0x0000000000017941 */ /* 0x000fea0003800000 */
.L_x_479:
        /* <DEDUP_REMOVED lines=11> */
.L_x_482:
[----:B------:R-:W-:Y:S05]  /*125c0*/  BSYNC B1 ;  /* 0x0000000000017941 */ /* 0x000fea0003800000 */
.L_x_481:
        /* <DEDUP_REMOVED lines=11> */
.L_x_484:
[----:B------:R-:W-:Y:S05]  /*12680*/  BSYNC B1 ;  /* 0x0000000000017941 */ /* 0x000fea0003800000 */
.L_x_483:
        /* <DEDUP_REMOVED lines=12> */
.L_x_486:
[----:B------:R-:W-:Y:S05]  /*12750*/  BSYNC B1 ;  /* 0x0000000000017941 */ /* 0x000fea0003800000 */
.L_x_485:
        /* <DEDUP_REMOVED lines=12> */
.L_x_488:
[----:B------:R-:W-:Y:S05]  /*12820*/  BSYNC B1 ;  /* 0x0000000000017941 */ /* 0x000fea0003800000 */
.L_x_487:
[----:B-----5:R-:W-:Y:S01]  /*12830*/  IMAD.U32 R3, R17, 0x10000, RZ ;  /* 0x0001000011037824 */ /* 0x020fe200078e00ff */
[----:B------:R-:W-:Y:S01]  /*12840*/  ISETP.GT.AND P5, PT, R0, 0x8, P1 ;  /* 0x000000080000780c */ /* 0x000fe20000fa4270 */
[----:B------:R-:W-:Y:S01]  /*12850*/  ULDC.64 UR4, c[0x0][0x208] ;  /* 0x0000820000047ab9 */ /* 0x000fe20000000a00 */
[----:B------:R-:W-:Y:S01]  /*12860*/  BSSY B1, `(.L_x_489) ;  /* 0x0000008000017945 */ /* 0x000fe20003800000 */
[----:B0-----:R-:W-:-:S04]  /*12870*/  FMUL R20, R3, R16 ;  /* 0x0000001003147220 */ /* 0x001fc80000400000 */
[----:B------:R-:W-:-:S05]  /*12880*/  FFMA R20, R37, R2, R20 ;  /* 0x0000000225147223 */ /* 0x000fca0000000014 */
[----:B------:R-:W-:-:S05]  /*12890*/  F2FP.BF16.F32.PACK_AB R20, RZ, R20 ;  /* 0x00000014ff14723e */ /* 0x000fca00000010ff */
[----:B------:R0:W-:Y:S01]  /*128a0*/  @P4 STG.E.U16 desc[UR4][R4.64+0x1d2], R20 ;  /* 0x0001d21404004986 */ /* 0x0001e2000c101504 */
[----:B------:R-:W-:Y:S05]  /*128b0*/  @!P5 BRA `(.L_x_490) ;  /* 0x000000000008d947 */ /* 0x000fea0003800000 */
[----:B------:R-:W-:Y:S02]  /*128c0*/  ULDC.64 UR4, c[0x0][0x208] ;  /* 0x0000820000047ab9 */ /* 0x000fe40000000a00 */
[----:B------:R0:W5:Y:S03]  /*128d0*/  LDG.E.LTC128B.U16 R17, desc[UR4][R18.64+0x1d0] ;  /* 0x0001d00412117981 */ /* 0x000166000c1e1520 */
.L_x_490:
[----:B------:R-:W-:Y:S05]  /*128e0*/  BSYNC B1 ;  /* 0x0000000000017941 */ /* 0x000fea0003800000 */
.L_x_489:
        /* <DEDUP_REMOVED lines=11> */
.L_x_492:
[----:B------:R-:W-:Y:S05]  /*129a0*/  BSYNC B1 ;  /* 0x0000000000017941 */ /* 0x000fea0003800000 */
.L_x_491:
        /* <DEDUP_REMOVED lines=11> */
.L_x_494:
[----:B------:R-:W-:Y:S05]  /*12a60*/  BSYNC B1 ;  /* 0x0000000000017941 */ /* 0x000fea0003800000 */
.L_x_493:
        /* <DEDUP_REMOVED lines=11> */
.L_x_496:
[----:B------:R-:W-:Y:S05]  /*12b20*/  BSYNC B1 ;  /* 0x0000000000017941 */ /* 0x000fea0003800000 */
.L_x_495:
        /* <DEDUP_REMOVED lines=11> */
.L_x_498:
[----:B------:R-:W-:Y:S05]  /*12be0*/  BSYNC B1 ;  /* 0x0000000000017941 */ /* 0x000fea0003800000 */
.L_x_497:
        /* <DEDUP_REMOVED lines=11> */
.L_x_500:
[----:B------:R-:W-:Y:S05]  /*12ca0*/  BSYNC B1 ;  /* 0x0000000000017941 */ /* 0x000fea0003800000 */
.L_x_499:
        /* <DEDUP_REMOVED lines=11> */
.L_x_502:
[----:B------:R-:W-:Y:S05]  /*12d60*/  BSYNC B1 ;  /* 0x0000000000017941 */ /* 0x000fea0003800000 */
.L_x_501:
        /* <DEDUP_REMOVED lines=11> */
.L_x_504:
[----:B------:R-:W-:Y:S05]  /*12e20*/  BSYNC B1 ;  /* 0x0000000000017941 */ /* 0x000fea0003800000 */
.L_x_503:
        /* <DEDUP_REMOVED lines=11> */
.L_x_506:
[----:B------:R-:W-:Y:S05]  /*12ee0*/  BSYNC B1 ;  /* 0x0000000000017941 */ /* 0x000fea0003800000 */
.L_x_505:
        /* <DEDUP_REMOVED lines=11> */
.L_x_508:
[----:B------:R-:W-:Y:S05]  /*12fa0*/  BSYNC B1 ;  /* 0x0000000000017941 */ /* 0x000fea0003800000 */
.L_x_507:
[----:B------:R-:W-:Y:S05]  /*12fb0*/  @!P0 BRA `(.L_x_509) ;  /* 0x0000004400108947 */ /* 0x000fea0003800000 */
[----:B-----5:R-:W-:Y:S01]  /*12fc0*/  IMAD.U32 R17, R17, 0x10000, RZ ;  /* 0x0001000011117824 */ /* 0x020fe200078e00ff */
[----:B------:R-:W-:-:S03]  /*12fd0*/  ULDC.64 UR4, c[0x0][0x208] ;  /* 0x0000820000047ab9 */ /* 0x000fc60000000a00 */
[----:B------:R-:W-:-:S04]  /*12fe0*/  FMUL R0, R17, R16 ;  /* 0x0000001011007220 */ /* 0x000fc80000400000 */
[----:B------:R-:W-:-:S05]  /*12ff0*/  FFMA R0, R31, R2, R0 ;  /* 0x000000021f007223 */ /* 0x000fca0000000000 */
[----:B------:R-:W-:-:S05]  /*13000*/  F2FP.BF16.F32.PACK_AB R0, RZ, R0 ;  /* 0x00000000ff00723e */ /* 0x000fca00000010ff */
[----:B------:R0:W-:Y:S01]  /*13010*/  STG.E.U16 desc[UR4][R14.64+0x1d2], R0 ;  /* 0x0001d2000e007986 */ /* 0x0001e2000c101504 */
[----:B------:R-:W-:Y:S05]  /*13020*/  BRA `(.L_x_509) ;  /* 0x0000004000f47947 */ /* 0x000fea0003800000 */
.L_x_34:
[----:B------:R-:W2:Y:S01]  /*13030*/  LDL.LU R9, [R1+0x84] ;  /* 0x0000840001097983 */ /* 0x000ea20000300800 */
[----:B------:R-:W-:-:S03]  /*13040*/  ULDC.64 UR4, c[0x0][0x5c0] ;  /* 0x0001700000047ab9 */ /* 0x000fc60000000a00 */
[----:B------:R-:W3:Y:S04]  /*13050*/  LDL.LU R15, [R1+0x88] ;  /* 0x00008800010f7983 */ /* 0x000ee80000300800 */
[----:B------:R-:W4:Y:S04]  /*13060*/  LDL.LU R14, [R1+0x8c] ;  /* 0x00008c00010e7983 */ /* 0x000f280000300800 */
[----:B------:R-:W5:Y:S04]  /*13070*/  LDL.LU R8, [R1+0x80] ;  /* 0x0000800001087983 */ /* 0x000f680000300800 */
[----:B------:R-:W5:Y:S04]  /*13080*/  LDL.LU R13, [R1+0x90] ;  /* 0x00009000010d7983 */ /* 0x000f680000300800 */
[----:B------:R-:W5:Y:S04]  /*13090*/  LDL.LU R12, [R1+0x94] ;  /* 0x00009400010c7983 */ /* 0x000f680000300800 */
[----:B------:R-:W5:Y:S04]  /*130a0*/  LDL.LU R21, [R1+0x98] ;  /* 0x0000980001157983 */ /* 0x000f680000300800 */
[----:B------:R-:W5:Y:S01]  /*130b0*/  LDL.LU R20, [R1+0x9c] ;  /* 0x00009c0001147983 */ /* 0x000f620000300800 */
[----:B------:R-:W-:Y:S01]  /*130c0*/  LEA R4, P2, R18, UR4, 0x1 ;  /* 0x0000000412047c11 */ /* 0x000fe2000f8408ff */
[----:B------:R-:W-:-:S03]  /*130d0*/  ULDC.64 UR6, c[0x0][0x208] ;  /* 0x0000820000067ab9 */ /* 0x000fc60000000a00 */
[----:B------:R-:W-:Y:S02]  /*130e0*/  LEA.HI.X R5, R18, UR5, R22, 0x1, P2 ;  /* 0x0000000512057c11 */ /* 0x000fe400090f0c16 */
[----:B------:R-:W5:Y:S01]  /*130f0*/  LDL.LU R18, [R1+0x60] ;  /* 0x0000600001127983 */ /* 0x000f620000300800 */
[----:B------:R-:W-:-:S03]  /*13100*/  ISETP.GT.AND P2, PT, R3, 0x1, PT ;  /* 0x000000010300780c */ /* 0x000fc60003f44270 */
[----:B------:R-:W5:Y:S01]  /*13110*/  LDL.LU R22, [R1+0x64] ;  /* 0x0000640001167983 */ /* 0x000f620000300800 */
[----:B------:R-:W-:-:S03]  /*13120*/  ISETP.GT.AND P3, PT, R0, RZ, P2 ;  /* 0x000000ff0000720c */ /* 0x000fc60001764270 */
[----:B------:R-:W5:Y:S04]  /*13130*/  LDL.LU R227, [R1+0x68] ;  /* 0x0000680001e37983 */ /* 0x000f680000300800 */
[----:B------:R-:W5:Y:S04]  /*13140*/  LDL.LU R226, [R1+0x6c] ;  /* 0x00006c0001e27983 */ /* 0x000f680000300800 */
[----:B------:R-:W5:Y:S04]  /*13150*/  LDL.LU R225, [R1+0x70] ;  /* 0x0000700001e17983 */ /* 0x000f680000300800 */
[----:B------:R-:W5:Y:S04]  /*13160*/  LDL.LU R224, [R1+0x74] ;  /* 0x0000740001e07983 */ /* 0x000f680000300800 */
[----:B------:R-:W5:Y:S01]  /*13170*/  LDL.LU R23, [R1+0x78] ;  /* 0x0000780001177983 */ /* 0x000f620000300800 */
[----:B------:R-:W-:-:S02]  /*13180*/  IMAD.SHL.U32 R19, R6, 0x10, RZ ;  /* 0x0000001006137824 */ /* 0x000fc400078e00ff */
[-C--:B--2---:R-:W-:Y:S01]  /*13190*/  FMUL R9, R9, R2.reuse ;  /* 0x0000000209097220 */ /* 0x084fe20000400000 */
[----:B---3--:R-:W-:-:S04]  /*131a0*/  FMUL R15, R15, R2 ;  /* 0x000000020f0f7220 */ /* 0x008fc80000400000 */
[----:B------:R-:W-:Y:S01]  /*131b0*/  F2FP.BF16.F32.PACK_AB R9, RZ, R9 ;  /* 0x00000009ff09723e */ /* 0x000fe200000010ff */
[----:B----4-:R-:W-:-:S03]  /*131c0*/  FMUL R14, R14, R2 ;  /* 0x000000020e0e7220 */ /* 0x010fc60000400000 */
[----:B------:R-:W-:Y:S02]  /*131d0*/  PRMT R10, R9, 0x7610, R10 ;  /* 0x00007610090a7816 */ /* 0x000fe4000000000a */
[----:B------:R-:W-:Y:S01]  /*131e0*/  F2FP.BF16.F32.PACK_AB R15, RZ, R15 ;  /* 0x0000000fff0f723e */ /* 0x000fe200000010ff */
[----:B-----5:R-:W-:Y:S01]  /*131f0*/  FMUL R8, R8, R2 ;  /* 0x0000000208087220 */ /* 0x020fe20000400000 */
[----:B------:R-:W-:Y:S01]  /*13200*/  F2FP.BF16.F32.PACK_AB R14, RZ, R14 ;  /* 0x0000000eff0e723e */ /* 0x000fe200000010ff */
[----:B------:R-:W-:-:S03]  /*13210*/  FMUL R13, R13, R2 ;  /* 0x000000020d0d7220 */ /* 0x000fc60000400000 */
[----:B------:R-:W-:Y:S01]  /*13220*/  F2FP.BF16.F32.PACK_AB R8, RZ, R8 ;  /* 0x00000008ff08723e */ /* 0x000fe200000010ff */
[----:B------:R-:W-:-:S03]  /*13230*/  FMUL R12, R12, R2 ;  /* 0x000000020c0c7220 */ /* 0x000fc60000400000 */
[----:B------:R-:W-:Y:S01]  /*13240*/  PRMT R11, R8, 0x7610, R11 ;  /* 0x00007610080b7816 */ /* 0x000fe2000000000b */
[-C--:B------:R-:W-:Y:S01]  /*13250*/  FMUL R9, R21, R2.reuse ;  /* 0x0000000215097220 */ /* 0x080fe20000400000 */
[----:B------:R0:W-:Y:S01]  /*13260*/  @P3 STG.E.U16 desc[UR6][R4.64+0x2], R10 ;  /* 0x0000020a04003986 */ /* 0x0001e2000c101506 */
[----:B------:R-:W-:Y:S01]  /*13270*/  F2FP.BF16.F32.PACK_AB R13, RZ, R13 ;  /* 0x0000000dff0d723e */ /* 0x000fe200000010ff */
[----:B------:R-:W-:Y:S02]  /*13280*/  FMUL R8, R20, R2 ;  /* 0x0000000214087220 */ /* 0x000fe40000400000 */
[----:B------:R-:W2:Y:S01]  /*13290*/  LDL.LU R21, [R1+0x7c] ;  /* 0x00007c0001157983 */ /* 0x000ea20000300800 */
[----:B------:R-:W-:Y:S02]  /*132a0*/  SHF.L.U64.HI R20, R6, 0x4, R7 ;  /* 0x0000000406147819 */ /* 0x000fe40000010207 */
[----:B------:R-:W-:Y:S01]  /*132b0*/  F2FP.BF16.F32.PACK_AB R12, RZ, R12 ;  /* 0x0000000cff0c723e */ /* 0x000fe200000010ff */
[----:B------:R1:W-:Y:S01]  /*132c0*/  @P1 STG.E.U16 desc[UR6][R4.64], R11 ;  /* 0x0000000b04001986 */ /* 0x0003e2000c101506 */
[----:B------:R-:W-:-:S02]  /*132d0*/  ISETP.GT.AND P3, PT, R0, 0x8, P0 ;  /* 0x000000080000780c */ /* 0x000fc40000764270 */
[----:B0-----:R-:W-:-:S05]  /*132e0*/  IADD3 R10, P1, R19, R4, RZ ;  /* 0x00000004130a7210 */ /* 0x001fca0007f3e0ff */
[----:B-1----:R-:W-:Y:S01]  /*132f0*/  IMAD.X R11, R20, 0x1, R5, P1 ;  /* 0x00000001140b7824 */ /* 0x002fe200008e0605 */
[----:B------:R-:W-:-:S05]  /*13300*/  ISETP.GT.AND P1, PT, R0, 0x8, P2 ;  /* 0x000000080000780c */ /* 0x000fca0001724270 */
[----:B------:R-:W-:Y:S01]  /*13310*/  @P3 STG.E.U16 desc[UR6][R10.64], R15 ;  /* 0x0000000f0a003986 */ /* 0x000fe2000c101506 */
[----:B------:R-:W-:-:S07]  /*13320*/  ISETP.GT.AND P3, PT, R3, 0x8, PT ;  /* 0x000000080300780c */ /* 0x000fce0003f64270 */
[----:B------:R-:W-:Y:S01]  /*13330*/  @P1 STG.E.U16 desc[UR6][R10.64+0x2], R14 ;  /* 0x0000020e0a001986 */ /* 0x000fe2000c101506 */
[----:B------:R-:W-:-:S13]  /*13340*/  ISETP.GT.AND P1, PT, R0, RZ, P3 ;  /* 0x000000ff0000720c */ /* 0x000fda0001f24270 */
[----:B------:R-:W-:Y:S01]  /*13350*/  @P1 STG.E.U16 desc[UR6][R4.64+0x10], R13 ;  /* 0x0000100d04001986 */ /* 0x000fe2000c101506 */
[----:B------:R-:W-:-:S04]  /*13360*/  ISETP.GT.AND P1, PT, R3, 0x9, PT ;  /* 0x000000090300780c */ /* 0x000fc80003f24270 */
[C---:B------:R-:W-:Y:S02]  /*13370*/  ISETP.GT.AND P4, PT, R0.reuse, RZ, P1 ;  /* 0x000000ff0000720c */ /* 0x040fe40000f84270 */
[----:B------:R-:W-:Y:S02]  /*13380*/  ISETP.GT.AND P5, PT, R0, 0x8, P1 ;  /* 0x000000080000780c */ /* 0x000fe40000fa4270 */
[----:B------:R-:W-:-:S09]  /*13390*/  F2FP.BF16.F32.PACK_AB R9, RZ, R9 ;  /* 0x00000009ff09723e */ /* 0x000fd200000010ff */
[----:B------:R0:W-:Y:S01]  /*133a0*/  @P4 STG.E.U16 desc[UR6][R4.64+0x12], R12 ;  /* 0x0000120c04004986 */ /* 0x0001e2000c101506 */
[----:B------:R-:W-:Y:S02]  /*133b0*/  ISETP.GT.AND P4, PT, R0, 0x8, P3 ;  /* 0x000000080000780c */ /* 0x000fe40001f84270 */
[----:B------:R-:W-:-:S05]  /*133c0*/  F2FP.BF16.F32.PACK_AB R8, RZ, R8 ;  /* 0x00000008ff08723e */ /* 0x000fca00000010ff */
[----:B------:R-:W-:Y:S06]  /*133d0*/  @P5 STG.E.U16 desc[UR6][R10.64+0x12], R8 ;  /* 0x000012080a005986 */ /* 0x000fec000c101506 */
[----:B------:R1:W-:Y:S01]  /*133e0*/  @P4 STG.E.U16 desc[UR6][R10.64+0x10], R9 ;  /* 0x000010090a004986 */ /* 0x0003e2000c101506 */
[----:B------:R-:W-:Y:S01]  /*133f0*/  ISETP.GT.AND P4, PT, R0, 0x80, P0 ;  /* 0x000000800000780c */ /* 0x000fe20000784270 */
[----:B0-----:R-:W-:Y:S01]  /*13400*/  FMUL R12, R18, R2 ;  /* 0x00000002120c7220 */ /* 0x001fe20000400000 */
[----:B------:R-:W-:-:S04]  /*13410*/  IMAD R18, R7, 0xf0, RZ ;  /* 0x000000f007127824 */ /* 0x000fc800078e02ff */
[----:B------:R-:W-:Y:S01]  /*13420*/  F2FP.BF16.F32.PACK_AB R12, RZ, R12 ;  /* 0x0000000cff0c723e */ /* 0x000fe200000010ff */
[----:B-1----:R-:W-:-:S04]  /*13430*/  IMAD.WIDE.U32 R8, R6, 0xf0, R10 ;  /* 0x000000f006087825 */ /* 0x002fc800078e000a */
[----:B------:R-:W-:Y:S02]  /*13440*/  IMAD.IADD R9, R18, 0x1, R9 ;  /* 0x0000000112097824 */ /* 0x000fe400078e0209 */
[----:B------:R-:W-:-:S03]  /*13450*/  FMUL R7, R22, R2 ;  /* 0x0000000216077220 */ /* 0x000fc60000400000 */
[----:B------:R0:W-:Y:S01]  /*13460*/  @P4 STG.E.U16 desc[UR6][R8.64], R12 ;  /* 0x0000000c08004986 */ /* 0x0001e2000c101506 */
[C---:B------:R-:W-:Y:S02]  /*13470*/  ISETP.GT.AND P4, PT, R0.reuse, 0x80, P2 ;  /* 0x000000800000780c */ /* 0x040fe40001784270 */
[----:B------:R-:W-:Y:S02]  /*13480*/  F2FP.BF16.F32.PACK_AB R7, RZ, R7 ;  /* 0x00000007ff07723e */ /* 0x000fe400000010ff */
[----:B------:R-:W-:-:S09]  /*13490*/  ISETP.GT.AND P0, PT, R0, 0x88, P0 ;  /* 0x000000880000780c */ /* 0x000fd20000704270 */
[----:B------:R1:W-:Y:S01]  /*134a0*/  @P4 STG.E.U16 desc[UR6][R8.64+0x2], R7 ;  /* 0x0000020708004986 */ /* 0x0003e2000c101506 */
[----:B0-----:R-:W-:Y:S01]  /*134b0*/  IADD3 R12, P4, R19, R8, RZ ;  /* 0x00000008130c7210 */ /* 0x001fe20007f9e0ff */
[----:B-1----:R-:W-:-:S04]  /*134c0*/  FMUL R7, R227, R2 ;  /* 0x00000002e3077220 */ /* 0x002fc80000400000 */
[----:B------:R-:W-:Y:S01]  /*134d0*/  IMAD.X R13, R20, 0x1, R9, P4 ;  /* 0x00000001140d7824 */ /* 0x000fe200020e0609 */
[----:B------:R-:W-:-:S04]  /*134e0*/  F2FP.BF16.F32.PACK_AB R7, RZ, R7 ;  /* 0x00000007ff07723e */ /* 0x000fc800000010ff */
[----:B------:R-:W-:Y:S02]  /*134f0*/  PRMT R17, R7, 0x7610, R17 ;  /* 0x0000761007117816 */ /* 0x000fe40000000011 */
[----:B------:R-:W-:-:S03]  /*13500*/  ISETP.GT.AND P2, PT, R0, 0x88, P2 ;  /* 0x000000880000780c */ /* 0x000fc60001744270 */
[----:B------:R-:W-:Y:S01]  /*13510*/  @P0 STG.E.U16 desc[UR6][R12.64], R17 ;  /* 0x000000110c000986 */ /* 0x000fe2000c101506 */
[----:B------:R-:W-:Y:S01]  /*13520*/  ISETP.GT.AND P0, PT, R0, 0x80, P3 ;  /* 0x000000800000780c */ /* 0x000fe20001f04270 */
[-C--:B------:R-:W-:Y:S01]  /*13530*/  FMUL R14, R226, R2.reuse ;  /* 0x00000002e20e7220 */ /* 0x080fe20000400000 */
[----:B------:R-:W-:-:S04]  /*13540*/  FMUL R15, R225, R2 ;  /* 0x00000002e10f7220 */ /* 0x000fc80000400000 */
[----:B------:R-:W-:Y:S02]  /*13550*/  F2FP.BF16.F32.PACK_AB R14, RZ, R14 ;  /* 0x0000000eff0e723e */ /* 0x000fe400000010ff */
[----:B------:R-:W-:-:S03]  /*13560*/  F2FP.BF16.F32.PACK_AB R7, RZ, R15 ;  /* 0x0000000fff07723e */ /* 0x000fc600000010ff */
[----:B------:R0:W-:Y:S04]  /*13570*/  @P2 STG.E.U16 desc[UR6][R12.64+0x2], R14 ;  /* 0x0000020e0c002986 */ /* 0x0001e8000c101506 */
[----:B------:R1:W-:Y:S01]  /*13580*/  @P0 STG.E.U16 desc[UR6][R8.64+0x10], R7 ;  /* 0x0000100708000986 */ /* 0x0003e2000c101506 */
[C---:B------:R-:W-:Y:S02]  /*13590*/  ISETP.GT.AND P0, PT, R0.reuse, 0x80, P1 ;  /* 0x000000800000780c */ /* 0x040fe40000f04270 */
[----:B------:R-:W-:Y:S01]  /*135a0*/  ISETP.GT.AND P3, PT, R0, 0x88, P3 ;  /* 0x000000880000780c */ /* 0x000fe20001f64270 */
[----:B0-----:R-:W3:Y:S01]  /*135b0*/  LDL.LU R14, [R1+0x50] ;  /* 0x00005000010e7983 */ /* 0x001ee20000300800 */
[----:B-1----:R-:W-:-:S05]  /*135c0*/  FMUL R7, R224, R2 ;  /* 0x00000002e0077220 */ /* 0x002fca0000400000 */
[----:B------:R-:W-:-:S05]  /*135d0*/  F2FP.BF16.F32.PACK_AB R7, RZ, R7 ;  /* 0x00000007ff07723e */ /* 0x000fca00000010ff */
[----:B------:R0:W-:Y:S01]  /*135e0*/  @P0 STG.E.U16 desc[UR6][R8.64+0x12], R7 ;  /* 0x0000120708000986 */ /* 0x0001e2000c101506 */
[----:B------:R-:W-:Y:S01]  /*135f0*/  ISETP.GT.AND P1, PT, R0, 0x88, P1 ;  /* 0x000000880000780c */ /* 0x000fe20000f24270 */
[----:B0-----:R-:W-:Y:S01]  /*13600*/  FMUL R7, R23, R2 ;  /* 0x0000000217077220 */ /* 0x001fe20000400000 */
[----:B------:R-:W-:Y:S02]  /*13610*/  @P3 IMAD.MOV.U32 R8, RZ, RZ, R12 ;  /* 0x000000ffff083224 */ /* 0x000fe400078e000c */
[----:B------:R-:W-:Y:S02]  /*13620*/  @P3 IMAD.MOV.U32 R9, RZ, RZ, R13 ;  /* 0x000000ffff093224 */ /* 0x000fe400078e000d */
[----:B------:R-:W-:-:S05]  /*13630*/  F2FP.BF16.F32.PACK_AB R7, RZ, R7 ;  /* 0x00000007ff07723e */ /* 0x000fca00000010ff */
[----:B------:R0:W-:Y:S04]  /*13640*/  @P3 STG.E.U16 desc[UR6][R8.64+0x10], R7 ;  /* 0x0000100708003986 */ /* 0x0001e8000c101506 */
[----:B0-----:R-:W4:Y:S04]  /*13650*/  LDL.LU R8, [R1+0x40] ;  /* 0x0000400001087983 */ /* 0x001f280000300800 */
[----:B------:R-:W5:Y:S04]  /*13660*/  LDL.LU R9, [R1+0x48] ;  /* 0x0000480001097983 */ /* 0x000f680000300800 */
[----:B------:R-:W3:Y:S04]  /*13670*/  LDL.LU R22, [R1+0x54] ;  /* 0x0000540001167983 */ /* 0x000ee80000300800 */
[----:B------:R-:W3:Y:S01]  /*13680*/  LDL.LU R23, [R1+0x58] ;  /* 0x0000580001177983 */ /* 0x000ee20000300800 */
[----:B--2---:R-:W-:-:S03]  /*13690*/  FMUL R7, R21, R2 ;  /* 0x0000000215077220 */ /* 0x004fc60000400000 */
[----:B------:R-:W2:Y:S02]  /*136a0*/  LDL.LU R21, [R1+0x5c] ;  /* 0x00005c0001157983 */ /* 0x000ea40000300800 */
[----:B------:R-:W-:Y:S02]  /*136b0*/  F2FP.BF16.F32.PACK_AB R7, RZ, R7 ;  /* 0x00000007ff07723e */ /* 0x000fe400000010ff */
[----:B------:R-:W2:Y:S04]  /*136c0*/  LDL.LU R17, [R1+0x20] ;  /* 0x0000200001117983 */ /* 0x000ea80000300800 */
[----:B------:R-:W2:Y:S04]  /*136d0*/  LDL.LU R15, [R1+0x24] ;  /* 0x00002400010f7983 */ /* 0x000ea80000300800 */
[----:B------:R-:W2:Y:S04]  /*136e0*/  LDL.LU R227, [R1+0x28] ;  /* 0x0000280001e37983 */ /* 0x000ea80000300800 */
[----:B------:R-:W2:Y:S04]  /*136f0*/  LDL.LU R226, [R1+0x2c] ;  /* 0x00002c0001e27983 */ /* 0x000ea80000300800 */
[----:B------:R-:W2:Y:S04]  /*13700*/  LDL.LU R225, [R1+0x30] ;  /* 0x0000300001e17983 */ /* 0x000ea80000300800 */
[----:B------:R-:W2:Y:S04]  /*13710*/  LDL.LU R224, [R1+0x34] ;  /* 0x0000340001e07983 */ /* 0x000ea80000300800 */
[----:B------:R0:W-:Y:S04]  /*13720*/  @P1 STG.E.U16 desc[UR6][R12.64+0x12], R7 ;  /* 0x000012070c001986 */ /* 0x0001e8000c101506 */
[----:B0-----:R-:W3:Y:S04]  /*13730*/  LDL.LU R12, [R1+0x44] ;  /* 0x00004400010c7983 */ /* 0x001ee80000300800 */
[----:B------:R-:W2:Y:S01]  /*13740*/  LDL.LU R13, [R1+0x4c] ;  /* 0x00004c00010d7983 */ /* 0x000ea20000300800 */
[----:B------:R-:W-:-:S02]  /*13750*/  ISETP.GT.AND P3, PT, R3, 0x10, PT ;  /* 0x000000100300780c */ /* 0x000fc40003f64270 */
[----:B------:R-:W-:Y:S02]  /*13760*/  ISETP.GT.AND P2, PT, R3, 0x11, PT ;  /* 0x000000110300780c */ /* 0x000fe40003f44270 */
[C---:B------:R-:W-:Y:S02]  /*13770*/  ISETP.GT.AND P0, PT, R0.reuse, RZ, P3 ;  /* 0x000000ff0000720c */ /* 0x040fe40001f04270 */
[C---:B------:R-:W-:Y:S02]  /*13780*/  ISETP.GT.AND P1, PT, R0.reuse, RZ, P2 ;  /* 0x000000ff0000720c */ /* 0x040fe40001724270 */
[----:B------:R-:W-:Y:S01]  /*13790*/  ISETP.GT.AND P4, PT, R0, 0x8, P2 ;  /* 0x000000080000780c */ /* 0x000fe20001784270 */
[----:B----4-:R-:W-:-:S05]  /*137a0*/  FMUL R8, R8, R2 ;  /* 0x0000000208087220 */ /* 0x010fca0000400000 */
[----:B------:R-:W-:-:S05]  /*137b0*/  F2FP.BF16.F32.PACK_AB R8, RZ, R8 ;  /* 0x00000008ff08723e */ /* 0x000fca00000010ff */
[----:B------:R2:W-:Y:S01]  /*137c0*/  @P0 STG.E.U16 desc[UR6][R4.64+0x20], R8 ;  /* 0x0000200804000986 */ /* 0x0005e2000c101506 */
[----:B------:R-:W-:Y:S01]  /*137d0*/  ISETP.GT.AND P0, PT, R3, 0x18, PT ;  /* 0x000000180300780c */ /* 0x000fe20003f04270 */
[----:B-----5:R-:W-:-:S03]  /*137e0*/  FMUL R9, R9, R2 ;  /* 0x0000000209097220 */ /* 0x020fc60000400000 */
[----:B------:R-:W-:Y:S02]  /*137f0*/  ISETP.GT.AND P5, PT, R0, RZ, P0 ;  /* 0x000000ff0000720c */ /* 0x000fe400007a4270 */
[----:B------:R-:W-:Y:S01]  /*13800*/  F2FP.BF16.F32.PACK_AB R9, RZ, R9 ;  /* 0x00000009ff09723e */ /* 0x000fe200000010ff */
[----:B---3--:R-:W-:-:S05]  /*13810*/  FMUL R7, R12, R2 ;  /* 0x000000020c077220 */ /* 0x008fca0000400000 */
[----:B------:R-:W-:Y:S01]  /*13820*/  F2FP.BF16.F32.PACK_AB R7, RZ, R7 ;  /* 0x00000007ff07723e */ /* 0x000fe200000010ff */
[----:B--2---:R-:W-:-:S04]  /*13830*/  FMUL R8, R13, R2 ;  /* 0x000000020d087220 */ /* 0x004fc80000400000 */
[----:B------:R0:W-:Y:S01]  /*13840*/  @P1 STG.E.U16 desc[UR6][R4.64+0x22], R7 ;  /* 0x0000220704001986 */ /* 0x0001e2000c101506 */
[----:B------:R-:W-:Y:S02]  /*13850*/  ISETP.GT.AND P1, PT, R0, 0x8, P3 ;  /* 0x000000080000780c */ /* 0x000fe40001f24270 */
[----:B------:R-:W-:-:S05]  /*13860*/  F2FP.BF16.F32.PACK_AB R8, RZ, R8 ;  /* 0x00000008ff08723e */ /* 0x000fca00000010ff */
[----:B------:R1:W-:Y:S01]  /*13870*/  @P4 STG.E.U16 desc[UR6][R10.64+0x22], R8 ;  /* 0x000022080a004986 */ /* 0x0003e2000c101506 */
[----:B0-----:R-:W-:-:S05]  /*13880*/  FMUL R7, R14, R2 ;  /* 0x000000020e077220 */ /* 0x001fca0000400000 */
[----:B------:R-:W-:Y:S01]  /*13890*/  F2FP.BF16.F32.PACK_AB R7, RZ, R7 ;  /* 0x00000007ff07723e */ /* 0x000fe200000010ff */
[----:B-1----:R-:W-:Y:S01]  /*138a0*/  FMUL R8, R22, R2 ;  /* 0x0000000216087220 */ /* 0x002fe20000400000 */
[----:B------:R0:W-:Y:S04]  /*138b0*/  @P1 STG.E.U16 desc[UR6][R10.64+0x20], R9 ;  /* 0x000020090a001986 */ /* 0x0001e8000c101506 */
[----:B------:R1:W-:Y:S01]  /*138c0*/  @P5 STG.E.U16 desc[UR6][R4.64+0x30], R7 ;  /* 0x0000300704005986 */ /* 0x0003e2000c101506 */
[----:B------:R-:W-:-:S04]  /*138d0*/  F2FP.BF16.F32.PACK_AB R8, RZ, R8 ;  /* 0x00000008ff08723e */ /* 0x000fc800000010ff */
[----:B0-----:R-:W-:Y:S01]  /*138e0*/  PRMT R9, R8, 0x7610, R9 ;  /* 0x0000761008097816 */ /* 0x001fe20000000009 */
[-C--:B-1----:R-:W-:Y:S02]  /*138f0*/  FMUL R7, R23, R2.reuse ;  /* 0x0000000217077220 */ /* 0x082fe40000400000 */
[----:B------:R-:W2:Y:S01]  /*13900*/  LDL.LU R23, [R1+0x38] ;  /* 0x0000380001177983 */ /* 0x000ea20000300800 */
[----:B------:R-:W-:-:S03]  /*13910*/  FMUL R8, R21, R2 ;  /* 0x0000000215087220 */ /* 0x000fc60000400000 */
[----:B------:R-:W3:Y:S01]  /*13920*/  LDL.LU R21, [R1+0x3c] ;  /* 0x00003c0001157983 */ /* 0x000ee20000300800 */
[----:B------:R-:W-:Y:S02]  /*13930*/  ISETP.GT.AND P1, PT, R3, 0x19, PT ;  /* 0x000000190300780c */ /* 0x000fe40003f24270 */
[C---:B------:R-:W-:Y:S01]  /*13940*/  ISETP.GT.AND P4, PT, R0.reuse, 0x8, P0 ;  /* 0x000000080000780c */ /* 0x040fe20000784270 */
[----:B------:R-:W4:Y:S01]  /*13950*/  LDL.LU R22, [R1+0x4] ;  /* 0x0000040001167983 */ /* 0x000f220000300800 */
[----:B------:R-:W-:Y:S02]  /*13960*/  ISETP.GT.AND P5, PT, R0, RZ, P1 ;  /* 0x000000ff0000720c */ /* 0x000fe40000fa4270 */
[----:B------:R-:W-:Y:S02]  /*13970*/  F2FP.BF16.F32.PACK_AB R7, RZ, R7 ;  /* 0x00000007ff07723e */ /* 0x000fe400000010ff */
[----:B------:R-:W-:-:S09]  /*13980*/  F2FP.BF16.F32.PACK_AB R8, RZ, R8 ;  /* 0x00000008ff08723e */ /* 0x000fd200000010ff */
[----:B------:R0:W-:Y:S01]  /*13990*/  @P5 STG.E.U16 desc[UR6][R4.64+0x32], R9 ;  /* 0x0000320904005986 */ /* 0x0001e2000c101506 */
[----:B------:R-:W-:-:S03]  /*139a0*/  ISETP.GT.AND P5, PT, R0, 0x8, P1 ;  /* 0x000000080000780c */ /* 0x000fc60000fa4270 */
[----:B------:R1:W-:Y:S01]  /*139b0*/  @P4 STG.E.U16 desc[UR6][R10.64+0x30], R7 ;  /* 0x000030070a004986 */ /* 0x0003e2000c101506 */
[----:B------:R-:W-:Y:S01]  /*139c0*/  ISETP.GT.AND P4, PT, R0, 0x80, P3 ;  /* 0x000000800000780c */ /* 0x000fe20001f84270 */
[----:B0-----:R-:W-:Y:S01]  /*139d0*/  FMUL R9, R17, R2 ;  /* 0x0000000211097220 */ /* 0x001fe20000400000 */
[----:B-1----:R-:W-:-:S04]  /*139e0*/  IMAD.WIDE.U32 R6, R6, 0xf0, R10 ;  /* 0x000000f006067825 */ /* 0x002fc800078e000a */
[----:B------:R-:W-:-:S03]  /*139f0*/  F2FP.BF16.F32.PACK_AB R9, RZ, R9 ;  /* 0x00000009ff09723e */ /* 0x000fc600000010ff */
[----:B------:R0:W-:Y:S01]  /*13a00*/  @P5 STG.E.U16 desc[UR6][R10.64+0x32], R8 ;  /* 0x000032080a005986 */ /* 0x0001e2000c101506 */
[----:B------:R-:W-:Y:S02]  /*13a10*/  IMAD.IADD R7, R18, 0x1, R7 ;  /* 0x0000000112077824 */ /* 0x000fe400078e0207 */
[-C--:B------:R-:W-:Y:S01]  /*13a20*/  FMUL R12, R227, R2.reuse ;  /* 0x00000002e30c7220 */ /* 0x080fe20000400000 */
[----:B------:R-:W-:Y:S02]  /*13a30*/  FMUL R14, R226, R2 ;  /* 0x00000002e20e7220 */ /* 0x000fe40000400000 */
[----:B------:R1:W-:Y:S01]  /*13a40*/  @P4 STG.E.U16 desc[UR6][R6.64+0x20], R9 ;  /* 0x0000200906004986 */ /* 0x0003e2000c101506 */
[----:B0-----:R-:W-:-:S05]  /*13a50*/  IADD3 R8, P5, R19, R6, RZ ;  /* 0x0000000613087210 */ /* 0x001fca0007fbe0ff */
[----:B-1----:R-:W-:Y:S02]  /*13a60*/  IMAD.X R9, R20, 0x1, R7, P5 ;  /* 0x0000000114097824 */ /* 0x002fe400028e0607 */
[----:B------:R-:W5:Y:S04]  /*13a70*/  LDL.LU R20, [R1] ;  /* 0x0000000001147983 */ /* 0x000f680000300800 */
[----:B------:R-:W4:Y:S04]  /*13a80*/  LDL.LU R227, [R1+0x8] ;  /* 0x0000080001e37983 */ /* 0x000f280000300800 */
[----:B------:R-:W4:Y:S01]  /*13a90*/  LDL.LU R226, [R1+0xc] ;  /* 0x00000c0001e27983 */ /* 0x000f220000300800 */
[-C--:B------:R-:W-:Y:S01]  /*13aa0*/  FMUL R13, R15, R2.reuse ;  /* 0x000000020f0d7220 */ /* 0x080fe20000400000 */
[----:B------:R-:W-:-:S02]  /*13ab0*/  FMUL R15, R225, R2 ;  /* 0x00000002e10f7220 */ /* 0x000fc40000400000 */
[----:B------:R-:W4:Y:S01]  /*13ac0*/  LDL.LU R225, [R1+0x10] ;  /* 0x0000100001e17983 */ /* 0x000f220000300800 */
[----:B------:R-:W-:-:S03]  /*13ad0*/  FMUL R18, R224, R2 ;  /* 0x00000002e0127220 */ /* 0x000fc60000400000 */
[----:B------:R-:W4:Y:S01]  /*13ae0*/  LDL.LU R224, [R1+0x14] ;  /* 0x0000140001e07983 */ /* 0x000f220000300800 */
[----:B------:R-:W-:-:S04]  /*13af0*/  F2FP.BF16.F32.PACK_AB R13, RZ, R13 ;  /* 0x0000000dff0d723e */ /* 0x000fc800000010ff */
[----:B------:R-:W-:Y:S01]  /*13b00*/  PRMT R19, R13, 0x7610, R19 ;  /* 0x000076100d137816 */ /* 0x000fe20000000013 */
[-C--:B--2---:R-:W-:Y:S02]  /*13b10*/  FMUL R13, R23, R2.reuse ;  /* 0x00000002170d7220 */ /* 0x084fe40000400000 */
[----:B------:R-:W2:Y:S01]  /*13b20*/  LDL.LU R23, [R1+0x18] ;  /* 0x0000180001177983 */ /* 0x000ea20000300800 */
[----:B---3--:R-:W-:-:S03]  /*13b30*/  FMUL R17, R21, R2 ;  /* 0x0000000215117220 */ /* 0x008fc60000400000 */
[----:B------:R-:W3:Y:S01]  /*13b40*/  LDL.LU R21, [R1+0x1c] ;  /* 0x00001c0001157983 */ /* 0x000ee20000300800 */
[C---:B------:R-:W-:Y:S02]  /*13b50*/  ISETP.GT.AND P4, PT, R0.reuse, 0x80, P2 ;  /* 0x000000800000780c */ /* 0x040fe40001784270 */
[C---:B------:R-:W-:Y:S02]  /*13b60*/  ISETP.GT.AND P3, PT, R0.reuse, 0x88, P3 ;  /* 0x000000880000780c */ /* 0x040fe40001f64270 */
[----:B------:R-:W-:Y:S02]  /*13b70*/  F2FP.BF16.F32.PACK_AB R12, RZ, R12 ;  /* 0x0000000cff0c723e */ /* 0x000fe400000010ff */
[----:B------:R-:W-:Y:S02]  /*13b80*/  ISETP.GT.AND P2, PT, R0, 0x88, P2 ;  /* 0x000000880000780c */ /* 0x000fe40001744270 */
[----:B------:R-:W-:-:S05]  /*13b90*/  F2FP.BF16.F32.PACK_AB R14, RZ, R14 ;  /* 0x0000000eff0e723e */ /* 0x000fca00000010ff */
[----:B------:R-:W-:Y:S04]  /*13ba0*/  @P4 STG.E.U16 desc[UR6][R6.64+0x22], R19 ;  /* 0x0000221306004986 */ /* 0x000fe8000c101506 */
[----:B------:R0:W-:Y:S01]  /*13bb0*/  @P3 STG.E.U16 desc[UR6][R8.64+0x20], R12 ;  /* 0x0000200c08003986 */ /* 0x0001e2000c101506 */
[C---:B------:R-:W-:Y:S02]  /*13bc0*/  ISETP.GT.AND P3, PT, R0.reuse, 0x80, P1 ;  /* 0x000000800000780c */ /* 0x040fe40000f64270 */
[C---:B------:R-:W-:Y:S02]  /*13bd0*/  ISETP.GT.AND P4, PT, R0.reuse, 0x80, P0 ;  /* 0x000000800000780c */ /* 0x040fe40000784270 */
[C---:B------:R-:W-:Y:S02]  /*13be0*/  ISETP.GT.AND P0, PT, R0.reuse, 0x88, P0 ;  /* 0x000000880000780c */ /* 0x040fe40000704270 */
[----:B------:R-:W-:-:S02]  /*13bf0*/  ISETP.GT.AND P1, PT, R0, 0x88, P1 ;  /* 0x000000880000780c */ /* 0x000fc40000f24270 */
[----:B0-----:R-:W-:Y:S02]  /*13c00*/  F2FP.BF16.F32.PACK_AB R12, RZ, R18 ;  /* 0x00000012ff0c723e */ /* 0x001fe400000010ff */
[----:B------:R-:W-:Y:S02]  /*13c10*/  PRMT R18, R14, 0x7610, R18 ;  /* 0x000076100e127816 */ /* 0x000fe40000000012 */
[----:B------:R-:W-:Y:S02]  /*13c20*/  F2FP.BF16.F32.PACK_AB R15, RZ, R15 ;  /* 0x0000000fff0f723e */ /* 0x000fe400000010ff */
[----:B------:R-:W-:Y:S01]  /*13c30*/  F2FP.BF16.F32.PACK_AB R13, RZ, R13 ;  /* 0x0000000dff0d723e */ /* 0x000fe200000010ff */
[----:B------:R-:W-:Y:S01]  /*13c40*/  @P2 STG.E.U16 desc[UR6][R8.64+0x22], R18 ;  /* 0x0000221208002986 */ /* 0x000fe2000c101506 */
[----:B------:R-:W-:Y:S02]  /*13c50*/  F2FP.BF16.F32.PACK_AB R14, RZ, R17 ;  /* 0x00000011ff0e723e */ /* 0x000fe400000010ff */
[C---:B------:R-:W-:Y:S01]  /*13c60*/  ISETP.GT.AND P2, PT, R3.reuse, 0x21, PT ;  /* 0x000000210300780c */ /* 0x040fe20003f44270 */
[----:B------:R5:W-:Y:S01]  /*13c70*/  @P3 STG.E.U16 desc[UR6][R6.64+0x32], R12 ;  /* 0x0000320c06003986 */ /* 0x000be2000c101506 */
[----:B------:R-:W-:-:S03]  /*13c80*/  ISETP.GT.AND P3, PT, R3, 0x20, PT ;  /* 0x000000200300780c */ /* 0x000fc60003f64270 */
[----:B------:R-:W-:Y:S01]  /*13c90*/  @P4 STG.E.U16 desc[UR6][R6.64+0x30], R15 ;  /* 0x0000300f06004986 */ /* 0x000fe2000c101506 */
[----:B------:R-:W-:-:S03]  /*13ca0*/  ISETP.GT.AND P4, PT, R0, RZ, P2 ;  /* 0x000000ff0000720c */ /* 0x000fc60001784270 */
[----:B------:R4:W-:Y:S01]  /*13cb0*/  @P0 STG.E.U16 desc[UR6][R8.64+0x30], R13 ;  /* 0x0000300d08000986 */ /* 0x0009e2000c101506 */
[----:B------:R-:W-:-:S03]  /*13cc0*/  ISETP.GT.AND P0, PT, R0, RZ, P3 ;  /* 0x000000ff0000720c */ /* 0x000fc60001f04270 */
[----:B------:R0:W-:Y:S01]  /*13cd0*/  @P1 STG.E.U16 desc[UR6][R8.64+0x32], R14 ;  /* 0x0000320e08001986 */ /* 0x0001e2000c101506 */
[----:B------:R-:W-:Y:S01]  /*13ce0*/  ISETP.GT.AND P1, PT, R0, 0x8, P2 ;  /* 0x000000080000780c */ /* 0x000fe20001724270 */
[-C--:B-----5:R-:W-:Y:S01]  /*13cf0*/  FMUL R12, R20, R2.reuse ;  /* 0x00000002140c7220 */ /* 0x0a0fe20000400000 */
[----:B------:R-:W-:Y:S01]  /*13d00*/  ISETP.GT.AND P5, PT, R0, 0x8, P3 ;  /* 0x000000080000780c */ /* 0x000fe20001fa4270 */
[-C--:B----4-:R-:W-:Y:S01]  /*13d10*/  FMUL R13, R22, R2.reuse ;  /* 0x00000002160d7220 */ /* 0x090fe20000400000 */
[----:B------:R-:W-:Y:S02]  /*13d20*/  FMUL R15, R226, R2 ;  /* 0x00000002e20f7220 */ /* 0x000fe40000400000 */
[----:B------:R-:W-:Y:S01]  /*13d30*/  F2FP.BF16.F32.PACK_AB R12, RZ, R12 ;  /* 0x0000000cff0c723e */ /* 0x000fe200000010ff */
[----:B0-----:R-:W-:Y:S01]  /*13d40*/  FMUL R14, R227, R2 ;  /* 0x00000002e30e7220 */ /* 0x001fe20000400000 */
[----:B------:R-:W-:Y:S02]  /*13d50*/  F2FP.BF16.F32.PACK_AB R13, RZ, R13 ;  /* 0x0000000dff0d723e */ /* 0x000fe400000010ff */
[----:B------:R-:W-:Y:S01]  /*13d60*/  F2FP.BF16.F32.PACK_AB R15, RZ, R15 ;  /* 0x0000000fff0f723e */ /* 0x000fe200000010ff */
[----:B------:R-:W-:Y:S01]  /*13d70*/  @P0 STG.E.U16 desc[UR6][R4.64+0x40], R12 ;  /* 0x0000400c04000986 */ /* 0x000fe2000c101506 */
[----:B------:R-:W-:-:S03]  /*13d80*/  F2FP.BF16.F32.PACK_AB R14, RZ, R14 ;  /* 0x0000000eff0e723e */ /* 0x000fc600000010ff */
[----:B------:R0:W-:Y:S01]  /*13d90*/  @P4 STG.E.U16 desc[UR6][R4.64+0x42], R13 ;  /* 0x0000420d04004986 */ /* 0x0001e2000c101506 */
[----:B------:R-:W-:-:S03]  /*13da0*/  ISETP.GT.AND P0, PT, R3, 0x28, PT ;  /* 0x000000280300780c */ /* 0x000fc60003f04270 */
[----:B------:R-:W-:Y:S01]  /*13db0*/  @P1 STG.E.U16 desc[UR6][R10.64+0x42], R15 ;  /* 0x0000420f0a001986 */ /* 0x000fe2000c101506 */
[----:B------:R-:W-:Y:S01]  /*13dc0*/  ISETP.GT.AND P1, PT, R3, 0x29, PT ;  /* 0x000000290300780c */ /* 0x000fe20003f24270 */
[-C--:B------:R-:W-:Y:S02]  /*13dd0*/  FMUL R17, R225, R2.reuse ;  /* 0x00000002e1117220 */ /* 0x080fe40000400000 */
[----:B------:R3:W-:Y:S01]  /*13de0*/  @P5 STG.E.U16 desc[UR6][R10.64+0x40], R14 ;  /* 0x0000400e0a005986 */ /* 0x0007e2000c101506 */
[C---:B------:R-:W-:Y:S02]  /*13df0*/  ISETP.GT.AND P5, PT, R0.reuse, RZ, P0 ;  /* 0x000000ff0000720c */ /* 0x040fe400007a4270 */
[----:B------:R-:W-:Y:S01]  /*13e00*/  ISETP.GT.AND P4, PT, R0, RZ, P1 ;  /* 0x000000ff0000720c */ /* 0x000fe20000f84270 */
[----:B------:R-:W-:Y:S01]  /*13e10*/  FMUL R18, R224, R2 ;  /* 0x00000002e0127220 */ /* 0x000fe20000400000 */
[----:B------:R-:W-:-:S04]  /*13e20*/  F2FP.BF16.F32.PACK_AB R17, RZ, R17 ;  /* 0x00000011ff11723e */ /* 0x000fc800000010ff */
[----:B------:R-:W-:Y:S02]  /*13e30*/  F2FP.BF16.F32.PACK_AB R18, RZ, R18 ;  /* 0x00000012ff12723e */ /* 0x000fe400000010ff */
[----:B0-----:R-:W-:-:S05]  /*13e40*/  PRMT R13, R17, 0x7610, R13 ;  /* 0x00007610110d7816 */ /* 0x001fca000000000d */
[----:B------:R0:W-:Y:S01]  /*13e50*/  @P5 STG.E.U16 desc[UR6][R4.64+0x50], R13 ;  /* 0x0000500d04005986 */ /* 0x0001e2000c101506 */
[----:B------:R-:W-:-:S03]  /*13e60*/  ISETP.GT.AND P5, PT, R0, 0x8, P0 ;  /* 0x000000080000780c */ /* 0x000fc600007a4270 */
[----:B------:R0:W-:Y:S01]  /*13e70*/  @P4 STG.E.U16 desc[UR6][R4.64+0x52], R18 ;  /* 0x0000521204004986 */ /* 0x0001e2000c101506 */
[----:B------:R-:W-:Y:S01]  /*13e80*/  ISETP.GT.AND P4, PT, R0, 0x8, P1 ;  /* 0x000000080000780c */ /* 0x000fe20000f84270 */
[-C--:B------:R-:W-:Y:S01]  /*13e90*/  FMUL R217, R217, R2.reuse ;  /* 0x00000002d9d97220 */ /* 0x080fe20000400000 */
[----:B------:R-:W-:-:S04]  /*13ea0*/  FMUL R218, R218, R2 ;  /* 0x00000002dada7220 */ /* 0x000fc80000400000 */
[----:B------:R-:W-:Y:S02]  /*13eb0*/  F2FP.BF16.F32.PACK_AB R217, RZ, R217 ;  /* 0x000000d9ffd9723e */ /* 0x000fe400000010ff */
[----:B------:R-:W-:Y:S01]  /*13ec0*/  F2FP.BF16.F32.PACK_AB R218, RZ, R218 ;  /* 0x000000daffda723e */ /* 0x000fe200000010ff */
[-C--:B------:R-:W-:Y:S01]  /*13ed0*/  FMUL R219, R219, R2.reuse ;  /* 0x00000002dbdb7220 */ /* 0x080fe20000400000 */
[-C--:B------:R-:W-:Y:S01]  /*13ee0*/  FMUL R221, R221, R2.reuse ;  /* 0x00000002dddd7220 */ /* 0x080fe20000400000 */
[-C--:B------:R-:W-:Y:S01]  /*13ef0*/  FMUL R220, R220, R2.reuse ;  /* 0x00000002dcdc7220 */ /* 0x080fe20000400000 */
[-C--:B------:R-:W-:Y:S01]  /*13f00*/  FMUL R222, R222, R2.reuse ;  /* 0x00000002dede7220 */ /* 0x080fe20000400000 */
[----:B------:R-:W-:Y:S01]  /*13f10*/  FMUL R223, R223, R2 ;  /* 0x00000002dfdf7220 */ /* 0x000fe20000400000 */
[----:B------:R-:W-:Y:S02]  /*13f20*/  F2FP.BF16.F32.PACK_AB R219, RZ, R219 ;  /* 0x000000dbffdb723e */ /* 0x000fe400000010ff */
[----:B------:R-:W-:-:S02]  /*13f30*/  F2FP.BF16.F32.PACK_AB R221, RZ, R221 ;  /* 0x000000ddffdd723e */ /* 0x000fc400000010ff */
[----:B------:R-:W-:Y:S02]  /*13f40*/  F2FP.BF16.F32.PACK_AB R220, RZ, R220 ;  /* 0x000000dcffdc723e */ /* 0x000fe400000010ff */
[----:B------:R-:W-:Y:S02]  /*13f50*/  F2FP.BF16.F32.PACK_AB R222, RZ, R222 ;  /* 0x000000deffde723e */ /* 0x000fe400000010ff */
[----:B------:R-:W-:Y:S01]  /*13f60*/  F2FP.BF16.F32.PACK_AB R223, RZ, R223 ;  /* 0x000000dfffdf723e */ /* 0x000fe200000010ff */
[-C--:B------:R-:W-:Y:S01]  /*13f70*/  FMUL R208, R208, R2.reuse ;  /* 0x00000002d0d07220 */ /* 0x080fe20000400000 */
[-C--:B------:R-:W-:Y:S01]  /*13f80*/  FMUL R209, R209, R2.reuse ;  /* 0x00000002d1d17220 */ /* 0x080fe20000400000 */
[-C--:B------:R-:W-:Y:S01]  /*13f90*/  FMUL R211, R211, R2.reuse ;  /* 0x00000002d3d37220 */ /* 0x080fe20000400000 */
[----:B------:R-:W-:Y:S02]  /*13fa0*/  FMUL R210, R210, R2 ;  /* 0x00000002d2d27220 */ /* 0x000fe40000400000 */
[----:B------:R-:W-:-:S02]  /*13fb0*/  F2FP.BF16.F32.PACK_AB R208, RZ, R208 ;  /* 0x000000d0ffd0723e */ /* 0x000fc400000010ff */
[----:B------:R-:W-:Y:S02]  /*13fc0*/  F2FP.BF16.F32.PACK_AB R209, RZ, R209 ;  /* 0x000000d1ffd1723e */ /* 0x000fe400000010ff */
[----:B------:R-:W-:Y:S02]  /*13fd0*/  F2FP.BF16.F32.PACK_AB R211, RZ, R211 ;  /* 0x000000d3ffd3723e */ /* 0x000fe400000010ff */
[----:B------:R-:W-:Y:S01]  /*13fe0*/  F2FP.BF16.F32.PACK_AB R210, RZ, R210 ;  /* 0x000000d2ffd2723e */ /* 0x000fe200000010ff */
[-C--:B------:R-:W-:Y:S01]  /*13ff0*/  FMUL R212, R212, R2.reuse ;  /* 0x00000002d4d47220 */ /* 0x080fe20000400000 */
[----:B------:R-:W-:-:S04]  /*14000*/  FMUL R213, R213, R2 ;  /* 0x00000002d5d57220 */ /* 0x000fc80000400000 */
[----:B------:R-:W-:Y:S02]  /*14010*/  F2FP.BF16.F32.PACK_AB R212, RZ, R212 ;  /* 0x000000d4ffd4723e */ /* 0x000fe400000010ff */
[----:B------:R-:W-:Y:S01]  /*14020*/  F2FP.BF16.F32.PACK_AB R213, RZ, R213 ;  /* 0x000000d5ffd5723e */ /* 0x000fe200000010ff */
[-C--:B------:R-:W-:Y:S01]  /*14030*/  FMUL R214, R214, R2.reuse ;  /* 0x00000002d6d67220 */ /* 0x080fe20000400000 */
[----:B------:R-:W-:-:S04]  /*14040*/  FMUL R215, R215, R2 ;  /* 0x00000002d7d77220 */ /* 0x000fc80000400000 */
[----:B------:R-:W-:Y:S02]  /*14050*/  F2FP.BF16.F32.PACK_AB R214, RZ, R214 ;  /* 0x000000d6ffd6723e */ /* 0x000fe400000010ff */
[----:B------:R-:W-:Y:S01]  /*14060*/  F2FP.BF16.F32.PACK_AB R215, RZ, R215 ;  /* 0x000000d7ffd7723e */ /* 0x000fe200000010ff */
[-C--:B------:R-:W-:Y:S01]  /*14070*/  FMUL R200, R200, R2.reuse ;  /* 0x00000002c8c87220 */ /* 0x080fe20000400000 */
[-C--:B------:R-:W-:Y:S01]  /*14080*/  FMUL R201, R201, R2.reuse ;  /* 0x00000002c9c97220 */ /* 0x080fe20000400000 */
[----:B------:R-:W-:-:S03]  /*14090*/  FMUL R202, R202, R2 ;  /* 0x00000002caca7220 */ /* 0x000fc60000400000 */
[----:B------:R-:W-:Y:S02]  /*140a0*/  F2FP.BF16.F32.PACK_AB R200, RZ, R200 ;  /* 0x000000c8ffc8723e */ /* 0x000fe400000010ff */
[----:B------:R-:W-:Y:S02]  /*140b0*/  F2FP.BF16.F32.PACK_AB R201, RZ, R201 ;  /* 0x000000c9ffc9723e */ /* 0x000fe400000010ff */
[----:B------:R-:W-:Y:S01]  /*140c0*/  F2FP.BF16.F32.PACK_AB R202, RZ, R202 ;  /* 0x000000caffca723e */ /* 0x000fe200000010ff */
[-C--:B------:R-:W-:Y:S01]  /*140d0*/  FMUL R203, R203, R2.reuse ;  /* 0x00000002cbcb7220 */ /* 0x080fe20000400000 */
[-C--:B------:R-:W-:Y:S01]  /*140e0*/  FMUL R205, R205, R2.reuse ;  /* 0x00000002cdcd7220 */ /* 0x080fe20000400000 */
[-C--:B------:R-:W-:Y:S01]  /*140f0*/  FMUL R204, R204, R2.reuse ;  /* 0x00000002cccc7220 */ /* 0x080fe20000400000 */
[-C--:B------:R-:W-:Y:S01]  /*14100*/  FMUL R206, R206, R2.reuse ;  /* 0x00000002cece7220 */ /* 0x080fe20000400000 */
[----:B------:R-:W-:Y:S01]  /*14110*/  FMUL R207, R207, R2 ;  /* 0x00000002cfcf7220 */ /* 0x000fe20000400000 */
[----:B------:R-:W-:-:S02]  /*14120*/  F2FP.BF16.F32.PACK_AB R203, RZ, R203 ;  /* 0x000000cbffcb723e */ /* 0x000fc400000010ff */
[----:B------:R-:W-:Y:S02]  /*14130*/  F2FP.BF16.F32.PACK_AB R205, RZ, R205 ;  /* 0x000000cdffcd723e */ /* 0x000fe400000010ff */
[----:B------:R-:W-:Y:S02]  /*14140*/  F2FP.BF16.F32.PACK_AB R204, RZ, R204 ;  /* 0x000000ccffcc723e */ /* 0x000fe400000010ff */
[----:B------:R-:W-:Y:S01]  /*14150*/  F2FP.BF16.F32.PACK_AB R206, RZ, R206 ;  /* 0x000000ceffce723e */ /* 0x000fe200000010ff */
[-C--:B--2---:R-:W-:Y:S01]  /*14160*/  FMUL R12, R23, R2.reuse ;  /* 0x00000002170c7220 */ /* 0x084fe20000400000 */
[----:B---3--:R-:W-:-:S04]  /*14170*/  FMUL R14, R21, R2 ;  /* 0x00000002150e7220 */ /* 0x008fc80000400000 */
[----:B------:R-:W-:Y:S02]  /*14180*/  F2FP.BF16.F32.PACK_AB R12, RZ, R12 ;  /* 0x0000000cff0c723e */ /* 0x000fe400000010ff */
[----:B------:R-:W-:Y:S02]  /*14190*/  F2FP.BF16.F32.PACK_AB R14, RZ, R14 ;  /* 0x0000000eff0e723e */ /* 0x000fe400000010ff */
[----:B------:R-:W-:-:S03]  /*141a0*/  PRMT R15, R12, 0x7610, R15 ;  /* 0x000076100c0f7816 */ /* 0x000fc6000000000f */
[----:B------:R0:W-:Y:S01]  /*141b0*/  @P4 STG.E.U16 desc[UR6][R10.64+0x52], R14 ;  /* 0x0000520e0a004986 */ /* 0x0001e2000c101506 */
[----:B------:R-:W-:-:S03]  /*141c0*/  ISETP.GT.AND P4, PT, R0, 0x80, P2 ;  /* 0x000000800000780c */ /* 0x000fc60001784270 */
[----:B------:R0:W-:Y:S01]  /*141d0*/  @P5 STG.E.U16 desc[UR6][R10.64+0x50], R15 ;  /* 0x0000500f0a005986 */ /* 0x0001e2000c101506 */
[C---:B------:R-:W-:Y:S02]  /*141e0*/  ISETP.GT.AND P5, PT, R0.reuse, 0x80, P3 ;  /* 0x000000800000780c */ /* 0x040fe40001fa4270 */
[----:B------:R-:W-:Y:S01]  /*141f0*/  ISETP.GT.AND P3, PT, R0, 0x88, P3 ;  /* 0x000000880000780c */ /* 0x000fe20001f64270 */
[----:B------:R-:W-:-:S05]  /*14200*/  FMUL R12, R216, R2 ;  /* 0x00000002d80c7220 */ /* 0x000fca0000400000 */
[----:B------:R-:W-:Y:S01]  /*14210*/  F2FP.BF16.F32.PACK_AB R12, RZ, R12 ;  /* 0x0000000cff0c723e */ /* 0x000fe200000010ff */
[----:B------:R0:W-:Y:S01]  /*14220*/  @P4 STG.E.U16 desc[UR6][R6.64+0x42], R217 ;  /* 0x000042d906004986 */ /* 0x0001e2000c101506 */
[----:B------:R-:W-:-:S03]  /*14230*/  ISETP.GT.AND P2, PT, R0, 0x88, P2 ;  /* 0x000000880000780c */ /* 0x000fc60001744270 */
[----:B------:R0:W-:Y:S04]  /*14240*/  @P5 STG.E.U16 desc[UR6][R6.64+0x40], R12 ;  /* 0x0000400c06005986 */ /* 0x0001e8000c101506 */
[----:B------:R0:W-:Y:S01]  /*14250*/  @P3 STG.E.U16 desc[UR6][R8.64+0x40], R218 ;  /* 0x000040da08003986 */ /* 0x0001e2000c101506 */
[C---:B------:R-:W-:Y:S02]  /*14260*/  ISETP.GT.AND P3, PT, R0.reuse, 0x80, P1 ;  /* 0x000000800000780c */ /* 0x040fe40000f64270 */
[C---:B------:R-:W-:Y:S02]  /*14270*/  ISETP.GT.AND P4, PT, R0.reuse, 0x80, P0 ;  /* 0x000000800000780c */ /* 0x040fe40000784270 */
[C---:B------:R-:W-:Y:S02]  /*14280*/  ISETP.GT.AND P0, PT, R0.reuse, 0x88, P0 ;  /* 0x000000880000780c */ /* 0x040fe40000704270 */
[----:B------:R-:W-:Y:S01]  /*14290*/  ISETP.GT.AND P1, PT, R0, 0x88, P1 ;  /* 0x000000880000780c */ /* 0x000fe20000f24270 */
[----:B------:R0:W-:Y:S01]  /*142a0*/  @P2 STG.E.U16 desc[UR6][R8.64+0x42], R219 ;  /* 0x000042db08002986 */ /* 0x0001e2000c101506 */
[----:B------:R-:W-:-:S05]  /*142b0*/  ISETP.GT.AND P2, PT, R3, 0x31, PT ;  /* 0x000000310300780c */ /* 0x000fca0003f44270 */
[----:B------:R0:W-:Y:S01]  /*142c0*/  @P3 STG.E.U16 desc[UR6][R6.64+0x52], R221 ;  /* 0x000052dd06003986 */ /* 0x0001e2000c101506 */
[----:B------:R-:W-:-:S03]  /*142d0*/  ISETP.GT.AND P3, PT, R3, 0x30, PT ;  /* 0x000000300300780c */ /* 0x000fc60003f64270 */
[----:B------:R0:W-:Y:S01]  /*142e0*/  @P4 STG.E.U16 desc[UR6][R6.64+0x50], R220 ;  /* 0x000050dc06004986 */ /* 0x0001e2000c101506 */
[----:B------:R-:W-:-:S03]  /*142f0*/  ISETP.GT.AND P4, PT, R0, RZ, P2 ;  /* 0x000000ff0000720c */ /* 0x000fc60001784270 */
[----:B------:R0:W-:Y:S01]  /*14300*/  @P0 STG.E.U16 desc[UR6][R8.64+0x50], R222 ;  /* 0x000050de08000986 */ /* 0x0001e2000c101506 */
[----:B------:R-:W-:-:S03]  /*14310*/  ISETP.GT.AND P0, PT, R0, RZ, P3 ;  /* 0x000000ff0000720c */ /* 0x000fc60001f04270 */
[----:B------:R0:W-:Y:S01]  /*14320*/  @P1 STG.E.U16 desc[UR6][R8.64+0x52], R223 ;  /* 0x000052df08001986 */ /* 0x0001e2000c101506 */
[C---:B------:R-:W-:Y:S02]  /*14330*/  ISETP.GT.AND P1, PT, R0.reuse, 0x8, P2 ;  /* 0x000000080000780c */ /* 0x040fe40001724270 */
[----:B------:R-:W-:-:S03]  /*14340*/  ISETP.GT.AND P5, PT, R0, 0x8, P3 ;  /* 0x000000080000780c */ /* 0x000fc60001fa4270 */
[----:B------:R0:W-:Y:S04]  /*14350*/  @P4 STG.E.U16 desc[UR6][R4.64+0x62], R209 ;  /* 0x000062d104004986 */ /* 0x0001e8000c101506 */
[----:B------:R0:W-:Y:S01]  /*14360*/  @P0 STG.E.U16 desc[UR6][R4.64+0x60], R208 ;  /* 0x000060d004000986 */ /* 0x0001e2000c101506 */
[----:B------:R-:W-:-:S03]  /*14370*/  ISETP.GT.AND P0, PT, R3, 0x38, PT ;  /* 0x000000380300780c */ /* 0x000fc60003f04270 */
[----:B------:R0:W-:Y:S01]  /*14380*/  @P1 STG.E.U16 desc[UR6][R10.64+0x62], R211 ;  /* 0x000062d30a001986 */ /* 0x0001e2000c101506 */
[----:B------:R-:W-:-:S03]  /*14390*/  ISETP.GT.AND P1, PT, R3, 0x39, PT ;  /* 0x000000390300780c */ /* 0x000fc60003f24270 */
[----:B------:R0:W-:Y:S01]  /*143a0*/  @P5 STG.E.U16 desc[UR6][R10.64+0x60], R210 ;  /* 0x000060d20a005986 */ /* 0x0001e2000c101506 */
[C---:B------:R-:W-:Y:S02]  /*143b0*/  ISETP.GT.AND P5, PT, R0.reuse, RZ, P0 ;  /* 0x000000ff0000720c */ /* 0x040fe400007a4270 */
[----:B------:R-:W-:-:S11]  /*143c0*/  ISETP.GT.AND P4, PT, R0, RZ, P1 ;  /* 0x000000ff0000720c */ /* 0x000fd60000f84270 */
[----:B------:R0:W-:Y:S01]  /*143d0*/  @P5 STG.E.U16 desc[UR6][R4.64+0x70], R212 ;  /* 0x000070d404005986 */ /* 0x0001e2000c101506 */
[----:B------:R-:W-:-:S03]  /*143e0*/  ISETP.GT.AND P5, PT, R0, 0x8, P0 ;  /* 0x000000080000780c */ /* 0x000fc600007a4270 */
[----:B------:R0:W-:Y:S01]  /*143f0*/  @P4 STG.E.U16 desc[UR6][R4.64+0x72], R213 ;  /* 0x000072d504004986 */ /* 0x0001e2000c101506 */
[----:B------:R-:W-:-:S09]  /*14400*/  ISETP.GT.AND P4, PT, R0, 0x8, P1 ;  /* 0x000000080000780c */ /* 0x000fd20000f84270 */
[----:B------:R0:W-:Y:S01]  /*14410*/  @P5 STG.E.U16 desc[UR6][R10.64+0x70], R214 ;  /* 0x000070d60a005986 */ /* 0x0001e2000c101506 */
[----:B------:R-:W-:-:S03]  /*14420*/  ISETP.GT.AND P5, PT, R0, 0x80, P3 ;  /* 0x000000800000780c */ /* 0x000fc60001fa4270 */
[----:B------:R0:W-:Y:S01]  /*14430*/  @P4 STG.E.U16 desc[UR6][R10.64+0x72], R215 ;  /* 0x000072d70a004986 */ /* 0x0001e2000c101506 */
[C---:B------:R-:W-:Y:S02]  /*14440*/  ISETP.GT.AND P4, PT, R0.reuse, 0x80, P2 ;  /* 0x000000800000780c */ /* 0x040fe40001784270 */
[C---:B------:R-:W-:Y:S02]  /*14450*/  ISETP.GT.AND P3, PT, R0.reuse, 0x88, P3 ;  /* 0x000000880000780c */ /* 0x040fe40001f64270 */
[----:B------:R-:W-:-:S05]  /*14460*/  ISETP.GT.AND P2, PT, R0, 0x88, P2 ;  /* 0x000000880000780c */ /* 0x000fca0001744270 */
[----:B------:R0:W-:Y:S04]  /*14470*/  @P5 STG.E.U16 desc[UR6][R6.64+0x60], R200 ;  /* 0x000060c806005986 */ /* 0x0001e8000c101506 */
[----:B------:R0:W-:Y:S04]  /*14480*/  @P4 STG.E.U16 desc[UR6][R6.64+0x62], R201 ;  /* 0x000062c906004986 */ /* 0x0001e8000c101506 */
[----:B------:R0:W-:Y:S01]  /*14490*/  @P3 STG.E.U16 desc[UR6][R8.64+0x60], R202 ;  /* 0x000060ca08003986 */ /* 0x0001e2000c101506 */
[C---:B------:R-:W-:Y:S02]  /*144a0*/  ISETP.GT.AND P3, PT, R0.reuse, 0x80, P1 ;  /* 0x000000800000780c */ /* 0x040fe40000f64270 */
[----:B------:R-:W-:-:S02]  /*144b0*/  ISETP.GT.AND P4, PT, R0, 0x80, P0 ;  /* 0x000000800000780c */ /* 0x000fc40000784270 */
[C---:B------:R-:W-:Y:S02]  /*144c0*/  ISETP.GT.AND P0, PT, R0.reuse, 0x88, P0 ;  /* 0x000000880000780c */ /* 0x040fe40000704270 */
[----:B------:R-:W-:Y:S01]  /*144d0*/  ISETP.GT.AND P1, PT, R0, 0x88, P1 ;  /* 0x000000880000780c */ /* 0x000fe20000f24270 */
[----:B------:R0:W-:Y:S01]  /*144e0*/  @P2 STG.E.U16 desc[UR6][R8.64+0x62], R203 ;  /* 0x000062cb08002986 */ /* 0x0001e2000c101506 */
[----:B------:R-:W-:Y:S02]  /*144f0*/  F2FP.BF16.F32.PACK_AB R207, RZ, R207 ;  /* 0x000000cfffcf723e */ /* 0x000fe400000010ff */
[----:B------:R-:W-:-:S03]  /*14500*/  ISETP.GT.AND P2, PT, R3, 0x41, PT ;  /* 0x000000410300780c */ /* 0x000fc60003f44270 */
[----:B------:R0:W-:Y:S01]  /*14510*/  @P3 STG.E.U16 desc[UR6][R6.64+0x72], R205 ;  /* 0x000072cd06003986 */ /* 0x0001e2000c101506 */
[----:B------:R-:W-:-:S03]  /*14520*/  ISETP.GT.AND P3, PT, R3, 0x40, PT ;  /* 0x000000400300780c */ /* 0x000fc60003f64270 */
[----:B------:R0:W-:Y:S01]  /*14530*/  @P4 STG.E.U16 desc[UR6][R6.64+0x70], R204 ;  /* 0x000070cc06004986 */ /* 0x0001e2000c101506 */
[----:B------:R-:W-:-:S03]  /*14540*/  ISETP.GT.AND P4, PT, R0, RZ, P2 ;  /* 0x000000ff0000720c */ /* 0x000fc60001784270 */
[----:B------:R0:W-:Y:S01]  /*14550*/  @P0 STG.E.U16 desc[UR6][R8.64+0x70], R206 ;  /* 0x000070ce08000986 */ /* 0x0001e2000c101506 */
[----:B------:R-:W-:-:S03]  /*14560*/  ISETP.GT.AND P0, PT, R0, RZ, P3 ;  /* 0x000000ff0000720c */ /* 0x000fc60001f04270 */
[----:B------:R0:W-:Y:S01]  /*14570*/  @P1 STG.E.U16 desc[UR6][R8.64+0x72], R207 ;  /* 0x000072cf08001986 */ /* 0x0001e2000c101506 */
[----:B------:R-:W-:Y:S01]  /*14580*/  ISETP.GT.AND P1, PT, R0, 0x8, P2 ;  /* 0x000000080000780c */ /* 0x000fe20001724270 */
[-C--:B------:R-:W-:Y:S01]  /*14590*/  FMUL R192, R192, R2.reuse ;  /* 0x00000002c0c07220 */ /* 0x080fe20000400000 */
[-C--:B------:R-:W-:Y:S01]  /*145a0*/  FMUL R193, R193, R2.reuse ;  /* 0x00000002c1c17220 */ /* 0x080fe20000400000 */
[-C--:B------:R-:W-:Y:S01]  /*145b0*/  FMUL R195, R195, R2.reuse ;  /* 0x00000002c3c37220 */ /* 0x080fe20000400000 */
[----:B------:R-:W-:Y:S01]  /*145c0*/  ISETP.GT.AND P5, PT, R0, 0x8, P3 ;  /* 0x000000080000780c */ /* 0x000fe20001fa4270 */
[----:B------:R-:W-:Y:S01]  /*145d0*/  FMUL R194, R194, R2 ;  /* 0x00000002c2c27220 */ /* 0x000fe20000400000 */
[----:B------:R-:W-:Y:S02]  /*145e0*/  F2FP.BF16.F32.PACK_AB R192, RZ, R192 ;  /* 0x000000c0ffc0723e */ /* 0x000fe400000010ff */
[----:B------:R-:W-:Y:S02]  /*145f0*/  F2FP.BF16.F32.PACK_AB R193, RZ, R193 ;  /* 0x000000c1ffc1723e */ /* 0x000fe400000010ff */
[----:B------:R-:W-:Y:S01]  /*14600*/  F2FP.BF16.F32.PACK_AB R195, RZ, R195 ;  /* 0x000000c3ffc3723e */ /* 0x000fe200000010ff */
[----:B------:R0:W-:Y:S01]  /*14610*/  @P0 STG.E.U16 desc[UR6][R4.64+0x80], R192 ;  /* 0x000080c004000986 */ /* 0x0001e2000c101506 */
[----:B------:R-:W-:-:S03]  /*14620*/  F2FP.BF16.F32.PACK_AB R194, RZ, R194 ;  /* 0x000000c2ffc2723e */ /* 0x000fc600000010ff */
[----:B------:R0:W-:Y:S01]  /*14630*/  @P4 STG.E.U16 desc[UR6][R4.64+0x82], R193 ;  /* 0x000082c104004986 */ /* 0x0001e2000c101506 */
[----:B------:R-:W-:-:S03]  /*14640*/  ISETP.GT.AND P0, PT, R3, 0x48, PT ;  /* 0x000000480300780c */ /* 0x000fc60003f04270 */
[----:B------:R0:W-:Y:S01]  /*14650*/  @P1 STG.E.U16 desc[UR6][R10.64+0x82], R195 ;  /* 0x000082c30a001986 */ /* 0x0001e2000c101506 */
[----:B------:R-:W-:-:S03]  /*14660*/  ISETP.GT.AND P1, PT, R3, 0x49, PT ;  /* 0x000000490300780c */ /* 0x000fc60003f24270 */
[----:B------:R0:W-:Y:S01]  /*14670*/  @P5 STG.E.U16 desc[UR6][R10.64+0x80], R194 ;  /* 0x000080c20a005986 */ /* 0x0001e2000c101506 */
[C---:B------:R-:W-:Y:S02]  /*14680*/  ISETP.GT.AND P5, PT, R0.reuse, RZ, P0 ;  /* 0x000000ff0000720c */ /* 0x040fe400007a4270 */
[----:B------:R-:W-:Y:S01]  /*14690*/  ISETP.GT.AND P4, PT, R0, RZ, P1 ;  /* 0x000000ff0000720c */ /* 0x000fe20000f84270 */
[-C--:B------:R-:W-:Y:S01]  /*146a0*/  FMUL R196, R196, R2.reuse ;  /* 0x00000002c4c47220 */ /* 0x080fe20000400000 */
[----:B------:R-:W-:-:S04]  /*146b0*/  FMUL R197, R197, R2 ;  /* 0x00000002c5c57220 */ /* 0x000fc80000400000 */
[----:B------:R-:W-:Y:S02]  /*146c0*/  F2FP.BF16.F32.PACK_AB R196, RZ, R196 ;  /* 0x000000c4ffc4723e */ /* 0x000fe400000010ff */
[----:B------:R-:W-:-:S03]  /*146d0*/  F2FP.BF16.F32.PACK_AB R197, RZ, R197 ;  /* 0x000000c5ffc5723e */ /* 0x000fc600000010ff */
[----:B------:R0:W-:Y:S01]  /*146e0*/  @P5 STG.E.U16 desc[UR6][R4.64+0x90], R196 ;  /* 0x000090c404005986 */ /* 0x0001e2000c101506 */
[----:B------:R-:W-:-:S03]  /*146f0*/  ISETP.GT.AND P5, PT, R0, 0x8, P0 ;  /* 0x000000080000780c */ /* 0x000fc600007a4270 */
[----:B------:R0:W-:Y:S01]  /*14700*/  @P4 STG.E.U16 desc[UR6][R4.64+0x92], R197 ;  /* 0x000092c504004986 */ /* 0x0001e2000c101506 */
[----:B------:R-:W-:Y:S01]  /*14710*/  ISETP.GT.AND P4, PT, R0, 0x8, P1 ;  /* 0x000000080000780c */ /* 0x000fe20000f84270 */
[-C--:B------:R-:W-:Y:S01]  /*14720*/  FMUL R198, R198, R2.reuse ;  /* 0x00000002c6c67220 */ /* 0x080fe20000400000 */
[----:B------:R-:W-:-:S04]  /*14730*/  FMUL R199, R199, R2 ;  /* 0x00000002c7c77220 */ /* 0x000fc80000400000 */
[----:B------:R-:W-:Y:S02]  /*14740*/  F2FP.BF16.F32.PACK_AB R198, RZ, R198 ;  /* 0x000000c6ffc6723e */ /* 0x000fe400000010ff */
[----:B------:R-:W-:-:S03]  /*14750*/  F2FP.BF16.F32.PACK_AB R199, RZ, R199 ;  /* 0x000000c7ffc7723e */ /* 0x000fc600000010ff */
[----:B------:R0:W-:Y:S01]  /*14760*/  @P5 STG.E.U16 desc[UR6][R10.64+0x90], R198 ;  /* 0x000090c60a005986 */ /* 0x0001e2000c101506 */
[----:B------:R-:W-:-:S03]  /*14770*/  ISETP.GT.AND P5, PT, R0, 0x80, P3 ;  /* 0x000000800000780c */ /* 0x000fc60001fa4270 */
[----:B------:R0:W-:Y:S01]  /*14780*/  @P4 STG.E.U16 desc[UR6][R10.64+0x92], R199 ;  /* 0x000092c70a004986 */ /* 0x0001e2000c101506 */
[C---:B------:R-:W-:Y:S02]  /*14790*/  ISETP.GT.AND P4, PT, R0.reuse, 0x80, P2 ;  /* 0x000000800000780c */ /* 0x040fe40001784270 */
[----:B------:R-:W-:Y:S01]  /*147a0*/  ISETP.GT.AND P3, PT, R0, 0x88, P3 ;  /* 0x000000880000780c */ /* 0x000fe20001f64270 */
[-C--:B------:R-:W-:Y:S01]  /*147b0*/  FMUL R184, R184, R2.reuse ;  /* 0x00000002b8b87220 */ /* 0x080fe20000400000 */
[-C--:B------:R-:W-:Y:S01]  /*147c0*/  FMUL R185, R185, R2.reuse ;  /* 0x00000002b9b97220 */ /* 0x080fe20000400000 */
[----:B------:R-:W-:-:S03]  /*147d0*/  FMUL R186, R186, R2 ;  /* 0x00000002baba7220 */ /* 0x000fc60000400000 */
[----:B------:R-:W-:Y:S02]  /*147e0*/  F2FP.BF16.F32.PACK_AB R184, RZ, R184 ;  /* 0x000000b8ffb8723e */ /* 0x000fe400000010ff */
[----:B------:R-:W-:Y:S02]  /*147f0*/  F2FP.BF16.F32.PACK_AB R185, RZ, R185 ;  /* 0x000000b9ffb9723e */ /* 0x000fe400000010ff */
[----:B------:R-:W-:Y:S01]  /*14800*/  F2FP.BF16.F32.PACK_AB R186, RZ, R186 ;  /* 0x000000baffba723e */ /* 0x000fe200000010ff */
[----:B------:R0:W-:Y:S01]  /*14810*/  @P5 STG.E.U16 desc[UR6][R6.64+0x80], R184 ;  /* 0x000080b806005986 */ /* 0x0001e2000c101506 */
[----:B------:R-:W-:-:S03]  /*14820*/  ISETP.GT.AND P2, PT, R0, 0x88, P2 ;  /* 0x000000880000780c */ /* 0x000fc60001744270 */
[----:B------:R0:W-:Y:S01]  /*14830*/  @P4 STG.E.U16 desc[UR6][R6.64+0x82], R185 ;  /* 0x000082b906004986 */ /* 0x0001e2000c101506 */
[----:B------:R-:W-:-:S03]  /*14840*/  FMUL R187, R187, R2 ;  /* 0x00000002bbbb7220 */ /* 0x000fc60000400000 */
[----:B------:R0:W-:Y:S01]  /*14850*/  @P3 STG.E.U16 desc[UR6][R8.64+0x80], R186 ;  /* 0x000080ba08003986 */ /* 0x0001e2000c101506 */
[C---:B------:R-:W-:Y:S01]  /*14860*/  ISETP.GT.AND P3, PT, R0.reuse, 0x80, P1 ;  /* 0x000000800000780c */ /* 0x040fe20000f64270 */
[-C--:B------:R-:W-:Y:S01]  /*14870*/  FMUL R189, R189, R2.reuse ;  /* 0x00000002bdbd7220 */ /* 0x080fe20000400000 */
[C---:B------:R-:W-:Y:S02]  /*14880*/  ISETP.GT.AND P4, PT, R0.reuse, 0x80, P0 ;  /* 0x000000800000780c */ /* 0x040fe40000784270 */
[----:B------:R-:W-:Y:S01]  /*14890*/  ISETP.GT.AND P0, PT, R0, 0x88, P0 ;  /* 0x000000880000780c */ /* 0x000fe20000704270 */
[-C--:B------:R-:W-:Y:S01]  /*148a0*/  FMUL R188, R188, R2.reuse ;  /* 0x00000002bcbc7220 */ /* 0x080fe20000400000 */
[----:B------:R-:W-:Y:S01]  /*148b0*/  ISETP.GT.AND P1, PT, R0, 0x88, P1 ;  /* 0x000000880000780c */ /* 0x000fe20000f24270 */
[-C--:B------:R-:W-:Y:S01]  /*148c0*/  FMUL R190, R190, R2.reuse ;  /* 0x00000002bebe7220 */ /* 0x080fe20000400000 */
[----:B------:R-:W-:Y:S01]  /*148d0*/  F2FP.BF16.F32.PACK_AB R187, RZ, R187 ;  /* 0x000000bbffbb723e */ /* 0x000fe200000010ff */
[----:B------:R-:W-:Y:S01]  /*148e0*/  FMUL R191, R191, R2 ;  /* 0x00000002bfbf7220 */ /* 0x000fe20000400000 */
[----:B------:R-:W-:-:S02]  /*148f0*/  F2FP.BF16.F32.PACK_AB R189, RZ, R189 ;  /* 0x000000bdffbd723e */ /* 0x000fc400000010ff */
[----:B------:R-:W-:Y:S01]  /*14900*/  F2FP.BF16.F32.PACK_AB R188, RZ, R188 ;  /* 0x000000bcffbc723e */ /* 0x000fe200000010ff */
[----:B------:R0:W-:Y:S01]  /*14910*/  @P2 STG.E.U16 desc[UR6][R8.64+0x82], R187 ;  /* 0x000082bb08002986 */ /* 0x0001e2000c101506 */
[----:B------:R-:W-:Y:S02]  /*14920*/  F2FP.BF16.F32.PACK_AB R190, RZ, R190 ;  /* 0x000000beffbe723e */ /* 0x000fe400000010ff */
[----:B------:R-:W-:Y:S01]  /*14930*/  F2FP.BF16.F32.PACK_AB R191, RZ, R191 ;  /* 0x000000bfffbf723e */ /* 0x000fe200000010ff */
[----:B------:R0:W-:Y:S01]  /*14940*/  @P3 STG.E.U16 desc[UR6][R6.64+0x92], R189 ;  /* 0x000092bd06003986 */ /* 0x0001e2000c101506 */
[C---:B------:R-:W-:Y:S02]  /*14950*/  ISETP.GT.AND P3, PT, R3.reuse, 0x50, PT ;  /* 0x000000500300780c */ /* 0x040fe40003f64270 */
[----:B------:R-:W-:Y:S01]  /*14960*/  ISETP.GT.AND P2, PT, R3, 0x51, PT ;  /* 0x000000510300780c */ /* 0x000fe20003f44270 */
[----:B------:R0:W-:Y:S03]  /*14970*/  @P4 STG.E.U16 desc[UR6][R6.64+0x90], R188 ;  /* 0x000090bc06004986 */ /* 0x0001e6000c101506 */
[C---:B------:R-:W-:Y:S01]  /*14980*/  ISETP.GT.AND P4, PT, R0.reuse, RZ, P2 ;  /* 0x000000ff0000720c */ /* 0x040fe20001784270 */
        /* <DEDUP_REMOVED lines=557> */
[----:B------:R-:W-:-:S02]  /*16c60*/  F2FP.BF16.F32.PACK_AB R51, RZ, R51 ;  /* 0x00000033ff33723e */ /* 0x000fc400000010ff */
[C---:B------:R-:W-:Y:S01]  /*16c70*/  ISETP.GT.AND P0, PT, R3.reuse, 0xd8, PT ;  /* 0x000000d80300780c */ /* 0x040fe20003f04270 */
[----:B------:R0:W-:Y:S04]  /*16c80*/  @P4 STG.E.U16 desc[UR6][R4.64+0x1a2], R49 ;  /* 0x0001a23104004986 */ /* 0x0001e8000c101506 */
[----:B------:R0:W-:Y:S01]  /*16c90*/  @P1 STG.E.U16 desc[UR6][R10.64+0x1a0], R50 ;  /* 0x0001a0320a001986 */ /* 0x0001e2000c101506 */
[----:B------:R-:W-:Y:S02]  /*16ca0*/  ISETP.GT.AND P1, PT, R3, 0xd9, PT ;  /* 0x000000d90300780c */ /* 0x000fe40003f24270 */
[C---:B------:R-:W-:Y:S01]  /*16cb0*/  ISETP.GT.AND P4, PT, R0.reuse, RZ, P0 ;  /* 0x000000ff0000720c */ /* 0x040fe20000784270 */
[----:B------:R0:W-:Y:S01]  /*16cc0*/  @P5 STG.E.U16 desc[UR6][R10.64+0x1a2], R51 ;  /* 0x0001a2330a005986 */ /* 0x0001e2000c101506 */
        /* <DEDUP_REMOVED lines=32> */
[C---:B------:R-:W-:Y:S02]  /*16ed0*/  ISETP.GT.AND P0, PT, R0.reuse, 0x88, P0 ;  /* 0x000000880000780c */ /* 0x040fe40000704270 */
[----:B------:R-:W-:Y:S01]  /*16ee0*/  ISETP.GT.AND P1, PT, R0, 0x88, P1 ;  /* 0x000000880000780c */ /* 0x000fe20000f24270 */
[-C--:B------:R-:W-:Y:S01]  /*16ef0*/  FMUL R44, R44, R2.reuse ;  /* 0x000000022c2c7220 */ /* 0x080fe20000400000 */
[-C--:B------:R-:W-:Y:S01]  /*16f00*/  FMUL R46, R46, R2.reuse ;  /* 0x000000022e2e7220 */ /* 0x080fe20000400000 */
[----:B------:R-:W-:Y:S01]  /*16f10*/  FMUL R47, R47, R2 ;  /* 0x000000022f2f7220 */ /* 0x000fe20000400000 */
[----:B------:R-:W-:-:S02]  /*16f20*/  F2FP.BF16.F32.PACK_AB R43, RZ, R43 ;  /* 0x0000002bff2b723e */ /* 0x000fc400000010ff */
[----:B------:R-:W-:Y:S02]  /*16f30*/  F2FP.BF16.F32.PACK_AB R45, RZ, R45 ;  /* 0x0000002dff2d723e */ /* 0x000fe400000010ff */
[----:B------:R-:W-:Y:S01]  /*16f40*/  F2FP.BF16.F32.PACK_AB R44, RZ, R44 ;  /* 0x0000002cff2c723e */ /* 0x000fe200000010ff */
[----:B------:R0:W-:Y:S01]  /*16f50*/  @P2 STG.E.U16 desc[UR6][R8.64+0x1a2], R43 ;  /* 0x0001a22b08002986 */ /* 0x0001e2000c101506 */
[----:B------:R-:W-:Y:S02]  /*16f60*/  F2FP.BF16.F32.PACK_AB R46, RZ, R46 ;  /* 0x0000002eff2e723e */ /* 0x000fe400000010ff */
[----:B------:R-:W-:Y:S01]  /*16f70*/  F2FP.BF16.F32.PACK_AB R47, RZ, R47 ;  /* 0x0000002fff2f723e */ /* 0x000fe200000010ff */
[----:B------:R0:W-:Y:S01]  /*16f80*/  @P3 STG.E.U16 desc[UR6][R6.64+0x1b2], R45 ;  /* 0x0001b22d06003986 */ /* 0x0001e2000c101506 */
[C---:B------:R-:W-:Y:S02]  /*16f90*/  ISETP.GT.AND P2, PT, R3.reuse, 0xe0, PT ;  /* 0x000000e00300780c */ /* 0x040fe40003f44270 */
[----:B------:R-:W-:Y:S01]  /*16fa0*/  ISETP.GT.AND P3, PT, R3, 0xe1, PT ;  /* 0x000000e10300780c */ /* 0x000fe20003f64270 */
[----:B------:R0:W-:Y:S04]  /*16fb0*/  @P4 STG.E.U16 desc[UR6][R6.64+0x1b0], R44 ;  /* 0x0001b02c06004986 */ /* 0x0001e8000c101506 */
[----:B------:R0:W-:Y:S01]  /*16fc0*/  @P0 STG.E.U16 desc[UR6][R8.64+0x1b0], R46 ;  /* 0x0001b02e08000986 */ /* 0x0001e2000c101506 */
[----:B------:R-:W-:-:S03]  /*16fd0*/  ISETP.GT.AND P0, PT, R0, RZ, P2 ;  /* 0x000000ff0000720c */ /* 0x000fc60001704270 */
[----:B------:R0:W-:Y:S01]  /*16fe0*/  @P1 STG.E.U16 desc[UR6][R8.64+0x1b2], R47 ;  /* 0x0001b22f08001986 */ /* 0x0001e2000c101506 */
[----:B------:R-:W-:Y:S01]  /*16ff0*/  ISETP.GT.AND P1, PT, R0, RZ, P3 ;  /* 0x000000ff0000720c */ /* 0x000fe20001f24270 */
[-C--:B------:R-:W-:Y:S01]  /*17000*/  FMUL R32, R32, R2.reuse ;  /* 0x0000000220207220 */ /* 0x080fe20000400000 */
[-C--:B------:R-:W-:Y:S01]  /*17010*/  FMUL R33, R33, R2.reuse ;  /* 0x0000000221217220 */ /* 0x080fe20000400000 */
[C---:B------:R-:W-:Y:S02]  /*17020*/  ISETP.GT.AND P4, PT, R0.reuse, 0x8, P2 ;  /* 0x000000080000780c */ /* 0x040fe40001784270 */
[----:B------:R-:W-:Y:S01]  /*17030*/  ISETP.GT.AND P5, PT, R0, 0x8, P3 ;  /* 0x000000080000780c */ /* 0x000fe20001fa4270 */
[-C--:B------:R-:W-:Y:S01]  /*17040*/  FMUL R34, R34, R2.reuse ;  /* 0x0000000222227220 */ /* 0x080fe20000400000 */
[----:B------:R-:W-:Y:S01]  /*17050*/  FMUL R35, R35, R2 ;  /* 0x0000000223237220 */ /* 0x000fe20000400000 */
[----:B------:R-:W-:Y:S02]  /*17060*/  F2FP.BF16.F32.PACK_AB R32, RZ, R32 ;  /* 0x00000020ff20723e */ /* 0x000fe400000010ff */
[----:B------:R-:W-:-:S02]  /*17070*/  F2FP.BF16.F32.PACK_AB R33, RZ, R33 ;  /* 0x00000021ff21723e */ /* 0x000fc400000010ff */
[----:B------:R-:W-:Y:S01]  /*17080*/  F2FP.BF16.F32.PACK_AB R34, RZ, R34 ;  /* 0x00000022ff22723e */ /* 0x000fe200000010ff */
[----:B------:R0:W-:Y:S01]  /*17090*/  @P0 STG.E.U16 desc[UR6][R4.64+0x1c0], R32 ;  /* 0x0001c02004000986 */ /* 0x0001e2000c101506 */
[----:B------:R-:W-:Y:S02]  /*170a0*/  F2FP.BF16.F32.PACK_AB R35, RZ, R35 ;  /* 0x00000023ff23723e */ /* 0x000fe400000010ff */
[C---:B------:R-:W-:Y:S01]  /*170b0*/  ISETP.GT.AND P0, PT, R3.reuse, 0xe9, PT ;  /* 0x000000e90300780c */ /* 0x040fe20003f04270 */
[----:B------:R0:W-:Y:S01]  /*170c0*/  @P1 STG.E.U16 desc[UR6][R4.64+0x1c2], R33 ;  /* 0x0001c22104001986 */ /* 0x0001e2000c101506 */
[----:B------:R-:W-:-:S03]  /*170d0*/  ISETP.GT.AND P1, PT, R3, 0xe8, PT ;  /* 0x000000e80300780c */ /* 0x000fc60003f24270 */
[----:B------:R0:W-:Y:S01]  /*170e0*/  @P4 STG.E.U16 desc[UR6][R10.64+0x1c0], R34 ;  /* 0x0001c0220a004986 */ /* 0x0001e2000c101506 */
[----:B------:R-:W-:-:S03]  /*170f0*/  ISETP.GT.AND P4, PT, R0, RZ, P0 ;  /* 0x000000ff0000720c */ /* 0x000fc60000784270 */
[----:B------:R0:W-:Y:S01]  /*17100*/  @P5 STG.E.U16 desc[UR6][R10.64+0x1c2], R35 ;  /* 0x0001c2230a005986 */ /* 0x0001e2000c101506 */
[----:B------:R-:W-:Y:S01]  /*17110*/  ISETP.GT.AND P5, PT, R0, RZ, P1 ;  /* 0x000000ff0000720c */ /* 0x000fe20000fa4270 */
[-C--:B------:R-:W-:Y:S01]  /*17120*/  FMUL R36, R36, R2.reuse ;  /* 0x0000000224247220 */ /* 0x080fe20000400000 */
[----:B------:R-:W-:-:S04]  /*17130*/  FMUL R37, R37, R2 ;  /* 0x0000000225257220 */ /* 0x000fc80000400000 */
[----:B------:R-:W-:Y:S02]  /*17140*/  F2FP.BF16.F32.PACK_AB R36, RZ, R36 ;  /* 0x00000024ff24723e */ /* 0x000fe400000010ff */
[----:B------:R-:W-:Y:S01]  /*17150*/  F2FP.BF16.F32.PACK_AB R37, RZ, R37 ;  /* 0x00000025ff25723e */ /* 0x000fe200000010ff */
[----:B------:R-:W-:-:S04]  /*17160*/  FMUL R38, R38, R2 ;  /* 0x0000000226267220 */ /* 0x000fc80000400000 */
[----:B------:R0:W-:Y:S01]  /*17170*/  @P5 STG.E.U16 desc[UR6][R4.64+0x1d0], R36 ;  /* 0x0001d02404005986 */ /* 0x0001e2000c101506 */
[----:B------:R-:W-:-:S03]  /*17180*/  ISETP.GT.AND P5, PT, R0, 0x8, P1 ;  /* 0x000000080000780c */ /* 0x000fc60000fa4270 */
[----:B------:R0:W-:Y:S01]  /*17190*/  @P4 STG.E.U16 desc[UR6][R4.64+0x1d2], R37 ;  /* 0x0001d22504004986 */ /* 0x0001e2000c101506 */
[----:B------:R-:W-:Y:S01]  /*171a0*/  ISETP.GT.AND P4, PT, R0, 0x8, P0 ;  /* 0x000000080000780c */ /* 0x000fe20000784270 */
[----:B------:R-:W-:Y:S01]  /*171b0*/  FMUL R39, R39, R2 ;  /* 0x0000000227277220 */ /* 0x000fe20000400000 */
[----:B------:R-:W-:-:S04]  /*171c0*/  F2FP.BF16.F32.PACK_AB R38, RZ, R38 ;  /* 0x00000026ff26723e */ /* 0x000fc800000010ff */
        /* <DEDUP_REMOVED lines=8> */
[----:B------:R-:W-:Y:S02]  /*17250*/  F2FP.BF16.F32.PACK_AB R25, RZ, R25 ;  /* 0x00000019ff19723e */ /* 0x000fe400000010ff */
[C---:B------:R-:W-:Y:S02]  /*17260*/  ISETP.GT.AND P2, PT, R0.reuse, 0x88, P2 ;  /* 0x000000880000780c */ /* 0x040fe40001744270 */
[C---:B------:R-:W-:Y:S01]  /*17270*/  ISETP.GT.AND P3, PT, R0.reuse, 0x88, P3 ;  /* 0x000000880000780c */ /* 0x040fe20001f64270 */
[----:B------:R0:W-:Y:S01]  /*17280*/  @P4 STG.E.U16 desc[UR6][R6.64+0x1c0], R24 ;  /* 0x0001c01806004986 */ /* 0x0001e2000c101506 */
[----:B------:R-:W-:-:S03]  /*17290*/  ISETP.GT.AND P4, PT, R0, 0x80, P0 ;  /* 0x000000800000780c */ /* 0x000fc60000784270 */
[----:B------:R0:W-:Y:S01]  /*172a0*/  @P5 STG.E.U16 desc[UR6][R6.64+0x1c2], R25 ;  /* 0x0001c21906005986 */ /* 0x0001e2000c101506 */
[----:B------:R-:W-:Y:S01]  /*172b0*/  ISETP.GT.AND P5, PT, R0, 0x80, P1 ;  /* 0x000000800000780c */ /* 0x000fe20000fa4270 */
[-C--:B------:R-:W-:Y:S01]  /*172c0*/  FMUL R26, R26, R2.reuse ;  /* 0x000000021a1a7220 */ /* 0x080fe20000400000 */
[C---:B------:R-:W-:Y:S01]  /*172d0*/  ISETP.GT.AND P1, PT, R0.reuse, 0x88, P1 ;  /* 0x000000880000780c */ /* 0x040fe20000f24270 */
[-C--:B------:R-:W-:Y:S01]  /*172e0*/  FMUL R27, R27, R2.reuse ;  /* 0x000000021b1b7220 */ /* 0x080fe20000400000 */
[----:B------:R-:W-:Y:S01]  /*172f0*/  ISETP.GT.AND P0, PT, R0, 0x88, P0 ;  /* 0x000000880000780c */ /* 0x000fe20000704270 */
[-C--:B------:R-:W-:Y:S01]  /*17300*/  FMUL R28, R28, R2.reuse ;  /* 0x000000021c1c7220 */ /* 0x080fe20000400000 */
[-C--:B------:R-:W-:Y:S01]  /*17310*/  FMUL R29, R29, R2.reuse ;  /* 0x000000021d1d7220 */ /* 0x080fe20000400000 */
[-C--:B------:R-:W-:Y:S01]  /*17320*/  FMUL R30, R30, R2.reuse ;  /* 0x000000021e1e7220 */ /* 0x080fe20000400000 */
[----:B------:R-:W-:Y:S01]  /*17330*/  FMUL R31, R31, R2 ;  /* 0x000000021f1f7220 */ /* 0x000fe20000400000 */
[----:B------:R-:W-:-:S02]  /*17340*/  F2FP.BF16.F32.PACK_AB R26, RZ, R26 ;  /* 0x0000001aff1a723e */ /* 0x000fc400000010ff */
[----:B------:R-:W-:Y:S02]  /*17350*/  F2FP.BF16.F32.PACK_AB R27, RZ, R27 ;  /* 0x0000001bff1b723e */ /* 0x000fe400000010ff */
[----:B------:R-:W-:Y:S02]  /*17360*/  F2FP.BF16.F32.PACK_AB R28, RZ, R28 ;  /* 0x0000001cff1c723e */ /* 0x000fe400000010ff */
[----:B------:R-:W-:Y:S02]  /*17370*/  F2FP.BF16.F32.PACK_AB R29, RZ, R29 ;  /* 0x0000001dff1d723e */ /* 0x000fe400000010ff */
[----:B------:R-:W-:Y:S02]  /*17380*/  F2FP.BF16.F32.PACK_AB R30, RZ, R30 ;  /* 0x0000001eff1e723e */ /* 0x000fe400000010ff */
[----:B------:R-:W-:Y:S01]  /*17390*/  F2FP.BF16.F32.PACK_AB R31, RZ, R31 ;  /* 0x0000001fff1f723e */ /* 0x000fe200000010ff */
[----:B------:R0:W-:Y:S04]  /*173a0*/  @P2 STG.E.U16 desc[UR6][R8.64+0x1c0], R26 ;  /* 0x0001c01a08002986 */ /* 0x0001e8000c101506 */
[----:B------:R0:W-:Y:S04]  /*173b0*/  @P3 STG.E.U16 desc[UR6][R8.64+0x1c2], R27 ;  /* 0x0001c21b08003986 */ /* 0x0001e8000c101506 */
[----:B------:R0:W-:Y:S04]  /*173c0*/  @P5 STG.E.U16 desc[UR6][R6.64+0x1d0], R28 ;  /* 0x0001d01c06005986 */ /* 0x0001e8000c101506 */
[----:B------:R0:W-:Y:S04]  /*173d0*/  @P4 STG.E.U16 desc[UR6][R6.64+0x1d2], R29 ;  /* 0x0001d21d06004986 */ /* 0x0001e8000c101506 */
[----:B------:R0:W-:Y:S04]  /*173e0*/  @P1 STG.E.U16 desc[UR6][R8.64+0x1d0], R30 ;  /* 0x0001d01e08001986 */ /* 0x0001e8000c101506 */
[----:B------:R0:W-:Y:S02]  /*173f0*/  @P0 STG.E.U16 desc[UR6][R8.64+0x1d2], R31 ;  /* 0x0001d21f08000986 */ /* 0x0001e4000c101506 */
.L_x_509:
[----:B------:R-:W-:Y:S05]  /*17400*/  BSYNC B0 ;  /* 0x0000000000007941 */ /* 0x000fea0003800000 */
.L_x_33:
[----:B0-----:R-:W2:Y:S04]  /*17410*/  LDL.LU R5, [R1+0xc0] ;  /* 0x0000c00001057983 */ /* 0x001ea80000300800 */
[----:B------:R-:W2:Y:S01]  /*17420*/  LDL.LU R4, [R1+0xc4] ;  /* 0x0000c40001047983 */ /* 0x000ea20000300800 */
[----:B------:R-:W-:Y:S01]  /*17430*/  ULDC UR4, c[0x0][0xc] ;  /* 0x0000030000047ab9 */ /* 0x000fe20000000800 */
[----:B------:R-:W-:Y:S01]  /*17440*/  ULDC UR5, c[0x0][0x10] ;  /* 0x0000040000057ab9 */ /* 0x000fe20000000800 */
[----:B------:R-:W2:Y:S01]  /*17450*/  LDC R3, c[0x0][0x14] ;  /* 0x00000500ff037b82 */ /* 0x000ea20000000800 */
[----:B------:R-:W-:Y:S01]  /*17460*/  UIMAD.WIDE.U32 UR4, UR4, UR5, URZ ;  /* 0x00000005040472a5 */ /* 0x000fe2000f8e003f */
[----:B------:R0:W5:Y:S01]  /*17470*/  LDL R28, [R1+0xdc] ;  /* 0x0000dc00011c7983 */ /* 0x0001620000100800 */
[----:B------:R-:W-:Y:S01]  /*17480*/  PRMT R0, RZ, 0x7610, R0 ;  /* 0x00007610ff007816 */ /* 0x000fe20000000000 */
[----:B---3--:R-:W-:-:S03]  /*17490*/  IMAD.MOV.U32 R19, RZ, RZ, -0x1 ;  /* 0xffffffffff137424 */ /* 0x008fc600078e00ff */
[----:B--2---:R-:W-:-:S04]  /*174a0*/  IMAD.WIDE.U32 R4, R3, UR4, R4 ;  /* 0x0000000403047c25 */ /* 0x004fc8000f8e0004 */
[----:B------:R-:W-:Y:S01]  /*174b0*/  IMAD R3, R3, UR5, RZ ;  /* 0x0000000503037c24 */ /* 0x000fe2000f8e02ff */
[----:B------:R-:W-:Y:S01]  /*174c0*/  ULDC.64 UR4, c[0x0][0x650] ;  /* 0x0001940000047ab9 */ /* 0x000fe20000000a00 */
[----:B------:R-:W-:Y:S01]  /*174d0*/  IMAD.MOV.U32 R21, RZ, RZ, R4 ;  /* 0x000000ffff157224 */ /* 0x000fe200078e0004 */
[----:B------:R-:W-:Y:S01]  /*174e0*/  ISETP.GE.U32.AND P0, PT, R4, UR4, PT ;  /* 0x0000000404007c0c */ /* 0x000fe2000bf06070 */
[----:B------:R-:W-:Y:S02]  /*174f0*/  IMAD.IADD R23, R5, 0x1, R3 ;  /* 0x0000000105177824 */ /* 0x000fe400078e0203 */
[----:B------:R-:W-:-:S03]  /*17500*/  IMAD.MOV.U32 R3, RZ, RZ, -0x1 ;  /* 0xffffffffff037424 */ /* 0x000fc600078e00ff */
[----:B------:R0:W-:Y:S01]  /*17510*/  STL [R1+0xc0], R23 ;  /* 0x0000c01701007387 */ /* 0x0001e20000100800 */
[----:B------:R-:W-:-:S03]  /*17520*/  ISETP.GE.U32.AND.EX P0, PT, R23, UR5, PT, P0 ;  /* 0x0000000517007c0c */ /* 0x000fc6000bf06100 */
[----:B------:R0:W-:Y:S04]  /*17530*/  STL [R1+0xc4], R21 ;  /* 0x0000c41501007387 */ /* 0x0001e80000100800 */
[----:B------:R0:W-:Y:S06]  /*17540*/  STL [R1+0xbc], R3 ;  /* 0x0000bc0301007387 */ /* 0x0001ec0000100800 */
[----:B------:R-:W-:Y:S05]  /*17550*/  @P0 BRA `(.L_x_510) ;  /* 0x0000000400780947 */ /* 0x000fea0003800000 */
[----:B-----5:R-:W2:Y:S01]  /*17560*/  S2R R17, SR_CTAID.X ;  /* 0x0000000000117919 */ /* 0x020ea20000002500 */
[----:B----4-:R-:W3:Y:S01]  /*17570*/  LDC.64 R10, c[0x0][0x628] ;  /* 0x00018a00ff0a7b82 */ /* 0x010ee20000000a00 */
[----:B------:R-:W-:Y:S01]  /*17580*/  ULDC UR4, c[0x0][0x150] ;  /* 0x0000540000047ab9 */ /* 0x000fe20000000800 */
[----:B-1----:R-:W-:Y:S01]  /*17590*/  IMAD.MOV.U32 R8, RZ, RZ, R21 ;  /* 0x000000ffff087224 */ /* 0x002fe200078e0015 */
[----:B------:R-:W1:Y:S01]  /*175a0*/  S2R R19, SR_CTAID.Y ;  /* 0x0000000000137919 */ /* 0x000e620000002600 */
[----:B------:R-:W-:-:S04]  /*175b0*/  IMAD.MOV.U32 R9, RZ, RZ, R23 ;  /* 0x000000ffff097224 */ /* 0x000fc800078e0017 */
[----:B------:R-:W4:Y:S08]  /*175c0*/  LDC R20, c[0x0][0x144] ;  /* 0x00005100ff147b82 */ /* 0x000f300000000800 */
[----:B------:R-:W0:Y:S08]  /*175d0*/  LDC R12, c[0x0][0x630] ;  /* 0x00018c00ff0c7b82 */ /* 0x000e300000000800 */
[----:B------:R-:W0:Y:S01]  /*175e0*/  LDC.64 R14, c[0x0][0x620] ;  /* 0x00018800ff0e7b82 */ /* 0x000e220000000a00 */
[----:B---3--:R-:W-:-:S04]  /*175f0*/  ISETP.NE.U32.AND P0, PT, R10, RZ, PT ;  /* 0x000000ff0a00720c */ /* 0x008fc80003f05070 */
[----:B------:R-:W-:Y:S02]  /*17600*/  ISETP.NE.AND.EX P0, PT, R11, RZ, PT, P0 ;  /* 0x000000ff0b00720c */ /* 0x000fe40003f05300 */
[----:B--2---:R-:W-:-:S05]  /*17610*/  I2FP.F32.U32 R0, R17 ;  /* 0x0000001100007245 */ /* 0x004fca0000201000 */
[----:B------:R-:W-:-:S04]  /*17620*/  FMUL R0, R0, UR4 ;  /* 0x0000000400007c20 */ /* 0x000fc80008400000 */
[----:B------:R2:W3:Y:S02]  /*17630*/  F2I.U32.TRUNC.NTZ R18, R0 ;  /* 0x0000000000127305 */ /* 0x0004e4000020f000 */
[----:B-1--4-:R-:W-:Y:S05]  /*17640*/  @!P0 BRA `(.L_x_511) ;  /* 0x0000000000288947 */ /* 0x012fea0003800000 */
[----:B--2---:R-:W0:Y:S02]  /*17650*/  LDC R0, c[0x0][0x634] ;  /* 0x00018d00ff007b82 */ /* 0x004e240000000800 */
[----:B0-----:R-:W-:-:S05]  /*17660*/  IADD3 R3, P0, R21, R0, RZ ;  /* 0x0000000015037210 */ /* 0x001fca0007f1e0ff */
        /* <DEDUP_REMOVED lines=8> */
.L_x_511:
[-CC-:B0-----:R-:W-:Y:S01]  /*176f0*/  SHF.R.U64 R13, R8, R12.reuse, R9.reuse ;  /* 0x0000000c080d7219 */ /* 0x181fe20000001209 */
[----:B------:R-:W0:Y:S01]  /*17700*/  LDC.64 R24, c[0x0][0x640] ;  /* 0x00019000ff187b82 */ /* 0x000e220000000a00 */
[----:B--2---:R-:W-:Y:S01]  /*17710*/  SHF.R.U32.HI R0, RZ, R12, R9 ;  /* 0x0000000cff007219 */ /* 0x004fe20000011609 */
[----:B------:R-:W-:Y:S01]  /*17720*/  IMAD.MOV.U32 R4, RZ, RZ, R21 ;  /* 0x000000ffff047224 */ /* 0x000fe200078e0015 */
[----:B------:R-:W-:Y:S01]  /*17730*/  IADD3 R3, P0, RZ, -R13, RZ ;  /* 0x8000000dff037210 */ /* 0x000fe20007f1e0ff */
[----:B---3--:R-:W-:Y:S01]  /*17740*/  IMAD.MOV R18, RZ, RZ, -R18 ;  /* 0x000000ffff127224 */ /* 0x008fe200078e0a12 */
[----:B------:R-:W-:Y:S01]  /*17750*/  ULDC UR4, c[0x0][0x154] ;  /* 0x0000550000047ab9 */ /* 0x000fe20000000800 */
[----:B------:R-:W-:Y:S02]  /*17760*/  IMAD.MOV.U32 R7, RZ, RZ, 0x1 ;  /* 0x00000001ff077424 */ /* 0x000fe400078e00ff */
[----:B------:R-:W1:Y:S01]  /*17770*/  LDC R6, c[0x0][0x618] ;  /* 0x00018600ff067b82 */ /* 0x000e620000000800 */
[----:B------:R-:W-:-:S02]  /*17780*/  IMAD.X R5, RZ, RZ, ~R0, P0 ;  /* 0x000000ffff057224 */ /* 0x000fc400000e0e00 */
[----:B------:R-:W-:Y:S02]  /*17790*/  IMAD R20, R20, R18, R17 ;  /* 0x0000001214147224 */ /* 0x000fe400078e0211 */
[-C--:B------:R-:W-:Y:S02]  /*177a0*/  IMAD R0, R5, R14.reuse, RZ ;  /* 0x0000000e05007224 */ /* 0x080fe400078e02ff */
[----:B------:R-:W-:Y:S01]  /*177b0*/  IMAD.MOV.U32 R5, RZ, RZ, R23 ;  /* 0x000000ffff057224 */ /* 0x000fe200078e0017 */
[----:B------:R-:W2:Y:S01]  /*177c0*/  LDC R8, c[0x0][0x608] ;  /* 0x00018200ff087b82 */ /* 0x000ea20000000800 */
[----:B------:R-:W-:-:S04]  /*177d0*/  IMAD.WIDE.U32 R4, R3, R14, R4 ;  /* 0x0000000e03047225 */ /* 0x000fc800078e0004 */
[----:B------:R-:W-:-:S03]  /*177e0*/  IMAD R3, R3, R15, R0 ;  /* 0x0000000f03037224 */ /* 0x000fc600078e0200 */
[----:B------:R-:W3:Y:S01]  /*177f0*/  LDC R22, c[0x0][0x658] ;  /* 0x00019600ff167b82 */ /* 0x000ee20000000800 */
[----:B------:R-:W-:Y:S01]  /*17800*/  I2FP.F32.U32 R0, R19 ;  /* 0x0000001300007245 */ /* 0x000fe20000201000 */
[----:B------:R-:W-:Y:S01]  /*17810*/  IMAD.IADD R3, R5, 0x1, R3 ;  /* 0x0000000105037824 */ /* 0x000fe200078e0203 */
[----:B0-----:R-:W-:Y:S01]  /*17820*/  ISETP.NE.U32.AND P0, PT, R24, RZ, PT ;  /* 0x000000ff1800720c */ /* 0x001fe20003f05070 */
[----:B------:R-:W-:Y:S02]  /*17830*/  IMAD.MOV.U32 R5, RZ, RZ, -0x1 ;  /* 0xffffffffff057424 */ /* 0x000fe400078e00ff */
[----:B------:R-:W-:Y:S02]  /*17840*/  FMUL R0, R0, UR4 ;  /* 0x0000000400007c20 */ /* 0x000fe40008400000 */
[----:B------:R-:W0:Y:S01]  /*17850*/  LDC R18, c[0x0][0x148] ;  /* 0x00005200ff127b82 */ /* 0x000e220000000800 */
[----:B-1----:R-:W-:Y:S01]  /*17860*/  SHF.R.U64 R12, R4, R6, R3 ;  /* 0x00000006040c7219 */ /* 0x002fe20000001203 */
[----:B------:R1:W4:Y:S01]  /*17870*/  F2I.U32.TRUNC.NTZ R14, R0 ;  /* 0x00000000000e7305 */ /* 0x000322000020f000 */
[----:B------:R-:W-:-:S02]  /*17880*/  ISETP.NE.AND.EX P0, PT, R25, RZ, PT, P0 ;  /* 0x000000ff1900720c */ /* 0x000fc40003f05300 */
[----:B------:R-:W-:-:S03]  /*17890*/  SHF.R.U32.HI R3, RZ, R6, R3 ;  /* 0x00000006ff037219 */ /* 0x000fc60000011603 */
[----:B------:R-:W0:Y:S01]  /*178a0*/  LDC R17, c[0x0][0x600] ;  /* 0x00018000ff117b82 */ /* 0x000e220000000800 */
[-CC-:B--2---:R-:W-:Y:S02]  /*178b0*/  SHF.R.U64 R10, R12, R8.reuse, R3.reuse ;  /* 0x000000080c0a7219 */ /* 0x184fe40000001203 */
[----:B------:R-:W-:-:S05]  /*178c0*/  SHF.R.U32.HI R3, RZ, R8, R3 ;  /* 0x00000008ff037219 */ /* 0x000fca0000011603 */
[----:B------:R-:W2:Y:S01]  /*178d0*/  LDC R23, c[0x0][0x648] ;  /* 0x00019200ff177b82 */ /* 0x000ea20000000800 */
[-C--:B---3--:R-:W-:Y:S02]  /*178e0*/  SHF.L.U32 R4, R5, R22.reuse, RZ ;  /* 0x0000001605047219 */ /* 0x088fe400000006ff */
[-CC-:B------:R-:W-:Y:S02]  /*178f0*/  SHF.R.U64 R15, R10, R22.reuse, R3.reuse ;  /* 0x000000160a0f7219 */ /* 0x180fe40000001203 */
[----:B------:R-:W-:Y:S02]  /*17900*/  SHF.R.U32.HI R5, RZ, R22, R3 ;  /* 0x00000016ff057219 */ /* 0x000fe40000011603 */
[----:B------:R-:W-:Y:S01]  /*17910*/  LOP3.LUT R21, RZ, R4, RZ, 0x33, !PT ;  /* 0x00000004ff157212 */ /* 0x000fe200078e33ff */
[----:B------:R-:W3:Y:S01]  /*17920*/  LDC R26, c[0x0][0x638] ;  /* 0x00018e00ff1a7b82 */ /* 0x000ee20000000800 */
[----:B------:R-:W-:Y:S01]  /*17930*/  SHF.L.U32 R22, R7, R22, RZ ;  /* 0x0000001607167219 */ /* 0x000fe200000006ff */
[----:B------:R-:W-:-:S06]  /*17940*/  IMAD.MOV.U32 R4, RZ, RZ, R15 ;  /* 0x000000ffff047224 */ /* 0x000fcc00078e000f */
[----:B------:R-:W0:Y:S01]  /*17950*/  LDC R27, c[0x0][0x610] ;  /* 0x00018400ff1b7b82 */ /* 0x000e220000000800 */
[----:B-1--4-:R-:W-:Y:S05]  /*17960*/  @!P0 BRA `(.L_x_512) ;  /* 0x0000000000288947 */ /* 0x012fea0003800000 */
        /* <DEDUP_REMOVED lines=10> */
.L_x_512:
[----:B------:R-:W1:Y:S01]  /*17a10*/  LDC R3, c[0x0][0x65c] ;  /* 0x00019700ff037b82 */ /* 0x000e620000000800 */
[----:B--2---:R-:W-:Y:S01]  /*17a20*/  SHF.R.U64 R0, R4, R23, R5 ;  /* 0x0000001704007219 */ /* 0x004fe20000001205 */
[----:B0-----:R-:W-:Y:S01]  /*17a30*/  VIADD R5, R17, 0xffffffff ;  /* 0xffffffff11057836 */ /* 0x001fe20000000000 */
[----:B------:R2:W-:Y:S01]  /*17a40*/  STL [R1+0xbc], R13 ;  /* 0x0000bc0d01007387 */ /* 0x0005e20000100800 */
[----:B------:R-:W-:Y:S02]  /*17a50*/  IMAD.MOV R14, RZ, RZ, -R14 ;  /* 0x000000ffff0e7224 */ /* 0x000fe400078e0a0e */
[----:B------:R-:W-:Y:S01]  /*17a60*/  IMAD.MOV R4, RZ, RZ, -R0 ;  /* 0x000000ffff047224 */ /* 0x000fe200078e0a00 */
[----:B------:R-:W-:Y:S01]  /*17a70*/  LOP3.LUT R5, R12, R5, RZ, 0xc0, !PT ;  /* 0x000000050c057212 */ /* 0x000fe200078ec0ff */
[----:B------:R-:W-:Y:S01]  /*17a80*/  IMAD.MOV.U32 R6, RZ, RZ, 0x1 ;  /* 0x00000001ff067424 */ /* 0x000fe200078e00ff */
[----:B-1----:R-:W-:Y:S02]  /*17a90*/  ISETP.NE.AND P0, PT, R3, 0x1, PT ;  /* 0x000000010300780c */ /* 0x002fe40003f05270 */
[----:B------:R-:W-:-:S05]  /*17aa0*/  LOP3.LUT R3, R10, R21, RZ, 0xc0, !PT ;  /* 0x000000150a037212 */ /* 0x000fca00078ec0ff */
[----:B------:R-:W-:Y:S02]  /*17ab0*/  IMAD R3, R22, R0, R3 ;  /* 0x0000000016037224 */ /* 0x000fe400078e0203 */
[----:B---3--:R-:W-:-:S04]  /*17ac0*/  IMAD R0, R4, R26, R15 ;  /* 0x0000001a04007224 */ /* 0x008fc800078e020f */
[----:B------:R-:W-:Y:S02]  /*17ad0*/  @P0 IMAD R20, R18, R14, R19 ;  /* 0x0000000e12140224 */ /* 0x000fe400078e0213 */
[----:B------:R-:W-:Y:S01]  /*17ae0*/  IMAD R4, R0, R17, R5 ;  /* 0x0000001100047224 */ /* 0x000fe200078e0205 */
[----:B------:R-:W-:Y:S01]  /*17af0*/  PRMT R0, R6, 0x7610, R0 ;  /* 0x0000761006007816 */ /* 0x000fe20000000000 */
[----:B------:R-:W-:-:S05]  /*17b00*/  IMAD R3, R3, R27, R20 ;  /* 0x0000001b03037224 */ /* 0x000fca00078e0214 */
[----:B------:R-:W-:Y:S02]  /*17b10*/  SEL R28, R3, R4, !P0 ;  /* 0x00000004031c7207 */ /* 0x000fe40004000000 */
[----:B------:R-:W-:-:S03]  /*17b20*/  SEL R19, R4, R3, !P0 ;  /* 0x0000000304137207 */ /* 0x000fc60004000000 */
[----:B------:R2:W-:Y:S04]  /*17b30*/  STL [R1+0xdc], R28 ;  /* 0x0000dc1c01007387 */ /* 0x0005e80000100800 */
.L_x_510:
[----:B------:R-:W-:Y:S01]  /*17b40*/  LOP3.LUT P0, RZ, R0, 0xff, RZ, 0xc0, !PT ;  /* 0x000000ff00ff7812 */ /* 0x000fe2000780c0ff */
[----:B-----5:R-:W-:-:S12]  /*17b50*/  IMAD.MOV.U32 R18, RZ, RZ, R28 ;  /* 0x000000ffff127224 */ /* 0x020fd800078e001c */
[----:B------:R-:W-:Y:S05]  /*17b60*/  @P0 BRA `(.L_x_513) ;  /* 0xfffffe98001c0947 */ /* 0x000fea000383ffff */
[----:B------:R-:W-:Y:S05]  /*17b70*/  EXIT ;  /* 0x000000000000794d */ /* 0x000fea0003800000 */
.L_x_8:
[----:B------:R-:W2:Y:S01]  /*17b80*/  LDL R20, [R1+0xc4] ;  /* 0x0000c40001147983 */ /* 0x000ea20000100800 */
[----:B------:R-:W-:-:S03]  /*17b90*/  ULDC.64 UR4, c[0x0][0x650] ;  /* 0x0001940000047ab9 */ /* 0x000fc60000000a00 */
[----:B------:R-:W3:Y:S01]  /*17ba0*/  LDL R24, [R1+0xc0] ;  /* 0x0000c00001187983 */ /* 0x000ee20000100800 */
[----:B------:R-:W-:Y:S01]  /*17bb0*/  PRMT R6, RZ, 0x7610, R6 ;  /* 0x00007610ff067816 */ /* 0x000fe20000000006 */
[----:B------:R-:W-:Y:S02]  /*17bc0*/  IMAD.MOV.U32 R12, RZ, RZ, -0x1 ;  /* 0xffffffffff0c7424 */ /* 0x000fe400078e00ff */
[----:B------:R-:W-:Y:S02]  /*17bd0*/  IMAD.MOV.U32 R17, RZ, RZ, -0x1 ;  /* 0xffffffffff117424 */ /* 0x000fe400078e00ff */
[----:B------:R-:W-:Y:S01]  /*17be0*/  IMAD.MOV.U32 R13, RZ, RZ, -0x1 ;  /* 0xffffffffff0d7424 */ /* 0x000fe200078e00ff */
[----:B--2---:R-:W-:-:S04]  /*17bf0*/  ISETP.GE.U32.AND P0, PT, R20, UR4, PT ;  /* 0x0000000414007c0c */ /* 0x004fc8000bf06070 */
[----:B---3--:R-:W-:-:S13]  /*17c00*/  ISETP.GE.U32.AND.EX P0, PT, R24, UR5, PT, P0 ;  /* 0x0000000518007c0c */ /* 0x008fda000bf06100 */
[----:B------:R-:W-:Y:S05]  /*17c10*/  @P0 BRA `(.L_x_514) ;  /* 0x0000000400340947 */ /* 0x000fea0003800000 */
        /* <DEDUP_REMOVED lines=10> */
[----:B0-----:R-:W-:-:S04]  /*17cc0*/  IMAD.X R15, RZ, RZ, R24, P0 ;  /* 0x000000ffff0f7224 */ /* 0x001fc800000e0618 */
[----:B------:R-:W-:-:S04]  /*17cd0*/  IMAD.WIDE.U32 R6, R15, R12, RZ ;  /* 0x0000000c0f067225 */ /* 0x000fc800078e00ff */
[----:B------:R-:W-:-:S04]  /*17ce0*/  IMAD.WIDE.U32 R8, P0, R11, R13, R6 ;  /* 0x0000000d0b087225 */ /* 0x000fc80007800006 */
[----:B------:R-:W-:-:S04]  /*17cf0*/  IMAD.WIDE.U32 R6, R11, R12, RZ ;  /* 0x0000000c0b067225 */ /* 0x000fc800078e00ff */
[----:B------:R-:W-:Y:S01]  /*17d00*/  IMAD.X R11, RZ, RZ, RZ, P0 ;  /* 0x000000ffff0b7224 */ /* 0x000fe200000e06ff */
[----:B------:R-:W-:Y:S01]  /*17d10*/  IADD3 RZ, P0, R7, R8, RZ ;  /* 0x0000000807ff7210 */ /* 0x000fe20007f1e0ff */
[----:B------:R-:W-:-:S04]  /*17d20*/  IMAD.MOV.U32 R10, RZ, RZ, R9 ;  /* 0x000000ffff0a7224 */ /* 0x000fc800078e0009 */
[----:B------:R-:W-:-:S08]  /*17d30*/  IMAD.WIDE.U32.X R10, R15, R13, R10, P0 ;  /* 0x0000000d0f0a7225 */ /* 0x000fd000000e040a */
.L_x_515:
[----:B0-----:R-:W0:Y:S01]  /*17d40*/  LDC.64 R22, c[0x0][0x640] ;  /* 0x00019000ff167b82 */ /* 0x001e220000000a00 */
[-CC-:B------:R-:W-:Y:S02]  /*17d50*/  SHF.R.U64 R15, R10, R16.reuse, R11.reuse ;  /* 0x000000100a0f7219 */ /* 0x180fe4000000120b */
[----:B------:R-:W-:Y:S02]  /*17d60*/  SHF.R.U32.HI R6, RZ, R16, R11 ;  /* 0x00000010ff067219 */ /* 0x000fe4000001160b */
[----:B------:R-:W-:-:S03]  /*17d70*/  IADD3 R9, P0, RZ, -R15, RZ ;  /* 0x8000000fff097210 */ /* 0x000fc60007f1e0ff */
[----:B------:R-:W1:Y:S02]  /*17d80*/  LDC R10, c[0x0][0x618] ;  /* 0x00018600ff0a7b82 */ /* 0x000e640000000800 */
[----:B------:R-:W-:Y:S02]  /*17d90*/  IMAD.X R7, RZ, RZ, ~R6, P0 ;  /* 0x000000ffff077224 */ /* 0x000fe400000e0e06 */
[----:B------:R-:W-:Y:S02]  /*17da0*/  IMAD.MOV.U32 R6, RZ, RZ, R20 ;  /* 0x000000ffff067224 */ /* 0x000fe400078e0014 */
[----:B------:R-:W-:Y:S02]  /*17db0*/  IMAD R8, R7, R18, RZ ;  /* 0x0000001207087224 */ /* 0x000fe400078e02ff */
[----:B------:R-:W2:Y:S01]  /*17dc0*/  LDC R16, c[0x0][0x608] ;  /* 0x00018200ff107b82 */ /* 0x000ea20000000800 */
[----:B------:R-:W-:Y:S02]  /*17dd0*/  IMAD.MOV.U32 R7, RZ, RZ, R24 ;  /* 0x000000ffff077224 */ /* 0x000fe400078e0018 */
[----:B------:R-:W-:-:S02]  /*17de0*/  IMAD.MOV.U32 R24, RZ, RZ, 0x1 ;  /* 0x00000001ff187424 */ /* 0x000fc400078e00ff */
[----:B------:R-:W-:-:S03]  /*17df0*/  IMAD.WIDE.U32 R6, R9, R18, R6 ;  /* 0x0000001209067225 */ /* 0x000fc600078e0006 */
[----:B------:R-:W3:Y:S01]  /*17e00*/  LDC R21, c[0x0][0x658] ;  /* 0x00019600ff157b82 */ /* 0x000ee20000000800 */
[----:B------:R-:W-:Y:S01]  /*17e10*/  IMAD R9, R9, R19, R8 ;  /* 0x0000001309097224 */ /* 0x000fe200078e0208 */
[----:B0-----:R-:W-:Y:S01]  /*17e20*/  ISETP.NE.U32.AND P0, PT, R22, RZ, PT ;  /* 0x000000ff1600720c */ /* 0x001fe20003f05070 */
[----:B------:R-:W-:Y:S02]  /*17e30*/  IMAD.MOV.U32 R8, RZ, RZ, -0x1 ;  /* 0xffffffffff087424 */ /* 0x000fe400078e00ff */
[----:B------:R-:W-:Y:S01]  /*17e40*/  IMAD.IADD R7, R7, 0x1, R9 ;  /* 0x0000000107077824 */ /* 0x000fe200078e0209 */
[----:B------:R-:W-:Y:S02]  /*17e50*/  ISETP.NE.AND.EX P0, PT, R23, RZ, PT, P0 ;  /* 0x000000ff1700720c */ /* 0x000fe40003f05300 */
[----:B------:R-:W0:Y:S02]  /*17e60*/  LDC R18, c[0x0][0x600] ;  /* 0x00018000ff127b82 */ /* 0x000e240000000800 */
[----:B-1----:R-:W-:-:S02]  /*17e70*/  SHF.R.U64 R12, R6, R10, R7 ;  /* 0x0000000a060c7219 */ /* 0x002fc40000001207 */
[----:B------:R-:W-:-:S04]  /*17e80*/  SHF.R.U32.HI R7, RZ, R10, R7 ;  /* 0x0000000aff077219 */ /* 0x000fc80000011607 */
[----:B------:R-:W1:Y:S01]  /*17e90*/  LDC R19, c[0x0][0x648] ;  /* 0x00019200ff137b82 */ /* 0x000e620000000800 */
[-CC-:B--2---:R-:W-:Y:S02]  /*17ea0*/  SHF.R.U64 R17, R12, R16.reuse, R7.reuse ;  /* 0x000000100c117219 */ /* 0x184fe40000001207 */
[----:B------:R-:W-:-:S05]  /*17eb0*/  SHF.R.U32.HI R6, RZ, R16, R7 ;  /* 0x00000010ff067219 */ /* 0x000fca0000011607 */
[----:B------:R-:W2:Y:S01]  /*17ec0*/  LDC R20, c[0x0][0x638] ;  /* 0x00018e00ff147b82 */ /* 0x000ea20000000800 */
[-CC-:B---3--:R-:W-:Y:S02]  /*17ed0*/  SHF.R.U64 R16, R17, R21.reuse, R6.reuse ;  /* 0x0000001511107219 */ /* 0x188fe40000001206 */
[-C--:B------:R-:W-:Y:S02]  /*17ee0*/  SHF.L.U32 R8, R8, R21.reuse, RZ ;  /* 0x0000001508087219 */ /* 0x080fe400000006ff */
[----:B------:R-:W-:Y:S01]  /*17ef0*/  SHF.R.U32.HI R7, RZ, R21, R6 ;  /* 0x00000015ff077219 */ /* 0x000fe20000011606 */
[----:B------:R-:W-:Y:S01]  /*17f00*/  IMAD.MOV.U32 R6, RZ, RZ, R16 ;  /* 0x000000ffff067224 */ /* 0x000fe200078e0010 */
[----:B------:R-:W-:Y:S01]  /*17f10*/  LOP3.LUT R26, RZ, R8, RZ, 0x33, !PT ;  /* 0x00000008ff1a7212 */ /* 0x000fe200078e33ff */
[----:B------:R-:W3:Y:S01]  /*17f20*/  LDC R25, c[0x0][0x610] ;  /* 0x00018400ff197b82 */ /* 0x000ee20000000800 */
        /* <DEDUP_REMOVED lines=11> */
.L_x_516:
[----:B------:R-:W4:Y:S01]  /*17fe0*/  LDC R8, c[0x0][0x65c] ;  /* 0x00019700ff087b82 */ /* 0x000f220000000800 */
[----:B-1----:R-:W-:Y:S01]  /*17ff0*/  SHF.R.U64 R6, R6, R19, R7 ;  /* 0x0000001306067219 */ /* 0x002fe20000001207 */
[----:B0-----:R-:W-:Y:S01]  /*18000*/  VIADD R9, R18, 0xffffffff ;  /* 0xffffffff12097836 */ /* 0x001fe20000000000 */
[----:B------:R-:W-:Y:S01]  /*18010*/  SHF.L.U32 R24, R24, R21, RZ ;  /* 0x0000001518187219 */ /* 0x000fe200000006ff */
[----:B------:R-:W-:Y:S01]  /*18020*/  IMAD.MOV.U32 R13, RZ, RZ, R15 ;  /* 0x000000ffff0d7224 */ /* 0x000fe200078e000f */
[----:B------:R-:W-:Y:S01]  /*18030*/  LOP3.LUT R3, R17, R26, RZ, 0xc0, !PT ;  /* 0x0000001a11037212 */ /* 0x000fe200078ec0ff */
[----:B------:R-:W-:-:S04]  /*18040*/  IMAD.MOV R7, RZ, RZ, -R6 ;  /* 0x000000ffff077224 */ /* 0x000fc800078e0a06 */
[----:B------:R-:W-:Y:S02]  /*18050*/  IMAD R3, R24, R6, R3 ;  /* 0x0000000618037224 */ /* 0x000fe400078e0203 */
[----:B------:R-:W-:Y:S01]  /*18060*/  IMAD.MOV.U32 R6, RZ, RZ, 0x1 ;  /* 0x00000001ff067424 */ /* 0x000fe200078e00ff */
[----:B----4-:R-:W-:-:S13]  /*18070*/  ISETP.NE.AND P0, PT, R8, 0x1, PT ;  /* 0x000000010800780c */ /* 0x010fda0003f05270 */
[----:B------:R-:W-:Y:S01]  /*18080*/  @P0 IMAD R4, R5, R14, R2 ;  /* 0x0000000e05040224 */ /* 0x000fe200078e0202 */
[----:B------:R-:W-:Y:S01]  /*18090*/  LOP3.LUT R5, R12, R9, RZ, 0xc0, !PT ;  /* 0x000000090c057212 */ /* 0x000fe200078ec0ff */
[----:B--2---:R-:W-:Y:S02]  /*180a0*/  IMAD R2, R7, R20, R16 ;  /* 0x0000001407027224 */ /* 0x004fe400078e0210 */
[----:B---3--:R-:W-:Y:S02]  /*180b0*/  IMAD R4, R3, R25, R4 ;  /* 0x0000001903047224 */ /* 0x008fe400078e0204 */
[----:B------:R-:W-:-:S05]  /*180c0*/  IMAD R3, R2, R18, R5 ;  /* 0x0000001202037224 */ /* 0x000fca00078e0205 */
[----:B------:R-:W-:Y:S02]  /*180d0*/  SEL R17, R3, R4, !P0 ;  /* 0x0000000403117207 */ /* 0x000fe40004000000 */
[----:B------:R-:W-:-:S07]  /*180e0*/  SEL R12, R4, R3, !P0 ;  /* 0x00000003040c7207 */ /* 0x000fce0004000000 */
.L_x_514:
[----:B------:R-:W-:-:S08]  /*180f0*/  NOP ;  /* 0x0000000000007918 */ /* 0x000fd00000000000 */
[----:B0-----:R-:W0:-:S00]  /*18100*/  USETMAXREG.DEALLOC.CTAPOOL 0x28 ;  /* 0x00000028000079c8 */ /* 0x001e0000080e0500 */
[----:B0-----:R-:W-:-:S13]  /*18110*/  ISETP.NE.AND P0, PT, R0, RZ, PT ;  /* 0x000000ff0000720c */ /* 0x001fda0003f05270 */
[----:B------:R-:W-:Y:S05]  /*18120*/  @P0 EXIT ;  /* 0x000000000000094d */ /* 0x000fea0003800000 */
[----:B------:R-:W-:Y:S01]  /*18130*/  LOP3.LUT P0, RZ, R6, 0xff, RZ, 0xc0, !PT ;  /* 0x000000ff06ff7812 */ /* 0x000fe2000780c0ff */
[----:B------:R-:W-:Y:S02]  /*18140*/  IMAD.MOV.U32 R0, RZ, RZ, 0x1 ;  /* 0x00000001ff007424 */ /* 0x000fe400078e00ff */
[----:B------:R-:W-:-:S10]  /*18150*/  IMAD.MOV.U32 R6, RZ, RZ, RZ ;  /* 0x000000ffff067224 */ /* 0x000fd400078e00ff */
[----:B------:R-:W-:Y:S05]  /*18160*/  @!P0 BRA `(.L_x_517) ;  /* 0x0000000c00608947 */ /* 0x000fea0003800000 */
[----:B------:R-:W2:Y:S01]  /*18170*/  LDL R2, [R1+0xb8] ;  /* 0x0000b80001027983 */ /* 0x000ea20000100800 */
[----:B------:R-:W0:Y:S01]  /*18180*/  LDC R0, c[0x0][0x28c] ;  /* 0x0000a300ff007b82 */ /* 0x000e220000000800 */
[----:B------:R-:W-:Y:S01]  /*18190*/  ULDC UR5, c[0x0][0x600] ;  /* 0x0001800000057ab9 */ /* 0x000fe20000000800 */
[----:B------:R-:W-:Y:S01]  /*181a0*/  ULDC UR4, c[0x0][0xc] ;  /* 0x0000030000047ab9 */ /* 0x000fe20000000800 */
[----:B------:R-:W1:Y:S01]  /*181b0*/  S2R R8, SR_CgaCtaId ;  /* 0x0000000000087919 */ /* 0x000e620000008800 */
[----:B------:R-:W-:Y:S01]  /*181c0*/  UIADD3 UR16, UR5, -0x1, URZ ;  /* 0xffffffff05107890 */ /* 0x000fe2000fffe03f */
[----:B------:R-:W-:Y:S01]  /*181d0*/  BSSY B0, `(.L_x_517) ;  /* 0x00000d1000007945 */ /* 0x000fe20003800000 */
[----:B------:R-:W-:Y:S01]  /*181e0*/  ULDC UR6, c[0x0][0x658] ;  /* 0x0001960000067ab9 */ /* 0x000fe20000000800 */
[----:B------:R-:W-:Y:S01]  /*181f0*/  ULDC UR5, c[0x0][0x10] ;  /* 0x0000040000057ab9 */ /* 0x000fe20000000800 */
[----:B------:R-:W-:Y:S01]  /*18200*/  UMOV UR7, 0xffffffff ;  /* 0xffffffff00077882 */ /* 0x000fe20000000000 */
[----:B------:R-:W-:Y:S01]  /*18210*/  UMOV UR8, 0x1 ;  /* 0x0000000100087882 */ /* 0x000fe20000000000 */
[----:B------:R-:W-:Y:S01]  /*18220*/  UIMAD.WIDE.U32 UR4, UR4, UR5, URZ ;  /* 0x00000005040472a5 */ /* 0x000fe2000f8e003f */
[----:B------:R-:W-:Y:S01]  /*18230*/  IMAD.MOV.U32 R9, RZ, RZ, 0x1 ;  /* 0x00000001ff097424 */ /* 0x000fe200078e00ff */
[----:B------:R-:W-:Y:S01]  /*18240*/  USHF.L.U32 UR7, UR7, UR6, URZ ;  /* 0x0000000607077299 */ /* 0x000fe2000800063f */
[----:B------:R-:W-:Y:S01]  /*18250*/  IMAD.MOV.U32 R6, RZ, RZ, RZ ;  /* 0x000000ffff067224 */ /* 0x000fe200078e00ff */
[----:B------:R-:W-:-:S02]  /*18260*/  USHF.L.U32 UR18, UR8, UR6, URZ ;  /* 0x0000000608127299 */ /* 0x000fc4000800063f */
[----:B------:R-:W-:Y:S01]  /*18270*/  ULOP3.LUT UR17, URZ, UR7, URZ, 0x33, !UPT ;  /* 0x000000073f117292 */ /* 0x000fe2000f8e333f */
[----:B------:R-:W-:Y:S01]  /*18280*/  ULDC UR6, c[0x0][0x14] ;  /* 0x0000050000067ab9 */ /* 0x000fe20000000800 */
[----:B------:R-:W-:Y:S01]  /*18290*/  ULDC.64 UR22, c[0x0][0x198] ;  /* 0x0000660000167ab9 */ /* 0x000fe20000000a00 */
[----:B------:R-:W-:Y:S02]  /*182a0*/  UIMAD.WIDE.U32 UR20, UR4, UR6, URZ ;  /* 0x00000006041472a5 */ /* 0x000fe4000f8e003f */
[----:B------:R-:W-:Y:S01]  /*182b0*/  UIMAD UR13, UR5, UR6, URZ ;  /* 0x00000006050d72a4 */ /* 0x000fe2000f8e023f */
[----:B0-----:R-:W-:-:S03]  /*182c0*/  VIADD R0, R0, 0x1f ;  /* 0x0000001f00007836 */ /* 0x001fc60000000000 */
[----:B------:R-:W-:Y:S02]  /*182d0*/  UIADD3 UR13, UR21, UR13, URZ ;  /* 0x0000000d150d7290 */ /* 0x000fe4000fffe03f */
[----:B------:R-:W-:-:S04]  /*182e0*/  SHF.R.S32.HI R3, RZ, 0x1f, R0 ;  /* 0x0000001fff037819 */ /* 0x000fc80000011400 */
[----:B------:R-:W-:Y:S01]  /*182f0*/  LEA.HI R3, R3, R0, RZ, 0x5 ;  /* 0x0000000003037211 */ /* 0x000fe200078f28ff */
[----:B------:R-:W-:Y:S01]  /*18300*/  IMAD.MOV.U32 R0, RZ, RZ, 0x1 ;  /* 0x00000001ff007424 */ /* 0x000fe200078e00ff */
[----:B-1----:R-:W-:Y:S02]  /*18310*/  LOP3.LUT R8, R8, 0x1, RZ, 0xc0, !PT ;  /* 0x0000000108087812 */ /* 0x002fe400078ec0ff */
[----:B------:R-:W-:-:S05]  /*18320*/  SHF.R.S32.HI R7, RZ, 0x5, R3 ;  /* 0x00000005ff077819 */ /* 0x000fca0000011403 */
[----:B------:R-:W-:Y:S01]  /*18330*/  VIADD R10, R7, 0x1 ;  /* 0x00000001070a7836 */ /* 0x000fe20000000000 */
[----:B--2---:R-:W-:-:S07]  /*18340*/  LOP3.LUT R11, R2, 0x2, RZ, 0xfc, !PT ;  /* 0x00000002020b7812 */ /* 0x004fce00078efcff */
.L_x_528:
[----:B------:R-:W-:-:S03]  /*18350*/  UMOV UR4, 0xffffffff ;  /* 0xffffffff00047882 */ /* 0x000fc60000000000 */
[----:B------:R-:W-:Y:S05]  /*18360*/  BRA.DIV UR4, `(.L_x_518) ;  /* 0x0000001204607947 */ /* 0x000fea000b800000 */
[----:B------:R-:W-:-:S13]  /*18370*/  ELECT P6, URZ, PT ;  /* 0x00000000003f782f */ /* 0x000fda00038c0000 */
.L_x_543:
[----:B------:R-:W0:Y:S01]  /*18380*/  LDC R2, c[0x0][0x28c] ;  /* 0x0000a300ff027b82 */ /* 0x000e220000000800 */
[----:B------:R-:W-:Y:S01]  /*18390*/  BSSY B1, `(.L_x_519) ;  /* 0x000003b000017945 */ /* 0x000fe20003800000 */
[----:B0-----:R-:W-:-:S13]  /*183a0*/  ISETP.LT.OR P6, PT, R2, 0x1, !P6 ;  /* 0x000000010200780c */ /* 0x001fda00077c1670 */
[----:B------:R-:W-:Y:S05]  /*183b0*/  @P6 BRA `(.L_x_520) ;  /* 0x0000000000e06947 */ /* 0x000fea0003800000 */
[----:B------:R-:W-:Y:S02]  /*183c0*/  IMAD R17, R17, 0x2, R8 ;  /* 0x0000000211117824 */ /* 0x000fe400078e0208 */
[----:B------:R-:W-:Y:S02]  /*183d0*/  IMAD R14, R12, 0xc0, RZ ;  /* 0x000000c00c0e7824 */ /* 0x000fe400078e02ff */
[----:B------:R-:W-:Y:S02]  /*183e0*/  IMAD.MOV.U32 R18, RZ, RZ, RZ ;  /* 0x000000ffff127224 */ /* 0x000fe400078e00ff */
[----:B------:R-:W-:Y:S02]  /*183f0*/  IMAD.MOV.U32 R2, RZ, RZ, R10 ;  /* 0x000000ffff027224 */ /* 0x000fe400078e000a */
[----:B------:R-:W-:Y:S02]  /*18400*/  IMAD.MOV.U32 R3, RZ, RZ, R0 ;  /* 0x000000ffff037224 */ /* 0x000fe400078e0000 */
[----:B------:R-:W-:-:S02]  /*18410*/  IMAD.MOV.U32 R5, RZ, RZ, R6 ;  /* 0x000000ffff057224 */ /* 0x000fc400078e0006 */
[----:B------:R-:W-:-:S07]  /*18420*/  IMAD R17, R17, 0x78, RZ ;  /* 0x0000007811117824 */ /* 0x000fce00078e02ff */
.L_x_523:
[----:B------:R-:W0:Y:S01]  /*18430*/  S2R R15, SR_CgaCtaId ;  /* 0x00000000000f7919 */ /* 0x000e220000008800 */
[----:B------:R-:W-:Y:S01]  /*18440*/  MOV R4, 0x400 ;  /* 0x0000040000047802 */ /* 0x000fe20000000f00 */
[----:B------:R-:W1:Y:S03]  /*18450*/  S2R R12, SR_TID.X ;  /* 0x00000000000c7919 */ /* 0x000e660000002100 */
[----:B0-----:R-:W-:Y:S02]  /*18460*/  LEA R16, R15, R4, 0x18 ;  /* 0x000000040f107211 */ /* 0x001fe400078ec0ff */
[----:B------:R-:W-:Y:S02]  /*18470*/  SHF.L.U32 R4, R3, 0x1f, RZ ;  /* 0x0000001f03047819 */ /* 0x000fe400000006ff */
[----:B-1----:R-:W-:Y:S01]  /*18480*/  LOP3.LUT P1, RZ, R12, 0x7f, RZ, 0xc0, !PT ;  /* 0x0000007f0cff7812 */ /* 0x002fe2000782c0ff */
[----:B------:R-:W-:-:S04]  /*18490*/  IMAD R15, R5, 0x8, R16 ;  /* 0x00000008050f7824 */ /* 0x000fc800078e0210 */
[----:B------:R-:W0:Y:S08]  /*184a0*/  SYNCS.PHASECHK.TRANS64.TRYWAIT P0, [R15+URZ+0x40], R4 ;  /* 0x000040040f0075a7 */ /* 0x000e30000800017f */
[----:B------:R-:W1:Y:S01]  /*184b0*/  @!P1 LDC R12, c[0x0][0x500] ;  /* 0x00014000ff0c9b82 */ /* 0x000e620000000800 */
[----:B0-----:R-:W-:Y:S05]  /*184c0*/  @!P0 BRA `(.L_x_521) ;  /* 0x0000001000288947 */ /* 0x001fea0003800000 */
.L_x_544:
[----:B0-----:R-:W-:Y:S01]  /*184d0*/  PRMT R4, R11, 0x9910, RZ ;  /* 0x000099100b047816 */ /* 0x001fe200000000ff */
[----:B-1----:R0:W-:Y:S03]  /*184e0*/  @!P1 SYNCS.ARRIVE.TRANS64 RZ, [R15+URZ], R12 ;  /* 0x0000000c0fff99a7 */ /* 0x0021e6000800003f */
[----:B------:R-:W-:-:S13]  /*184f0*/  ISETP.NE.AND P0, PT, R4, 0x2, PT ;  /* 0x000000020400780c */ /* 0x000fda0003f05270 */
[----:B0-----:R-:W-:Y:S05]  /*18500*/  @P0 BRA `(.L_x_522) ;  /* 0x0000000000040947 */ /* 0x001fea0003800000 */
[----:B------:R-:W-:Y:S01]  /*18510*/  BPT.TRAP 0x1 ;  /* 0x000000040000795c */ /* 0x000fe20000300000 */
.L_x_522:
[----:B------:R-:W-:Y:S01]  /*18520*/  IMAD R4, R5, 0x2, R8 ;  /* 0x0000000205047824 */ /* 0x000fe200078e0208 */
[----:B------:R-:W-:Y:S01]  /*18530*/  R2UR UR9, R15 ;  /* 0x000000000f0972ca */ /* 0x000fe200000e0000 */
[--C-:B------:R-:W-:Y:S01]  /*18540*/  IMAD R12, R5, 0x3000, R16.reuse ;  /* 0x00003000050c7824 */ /* 0x100fe200078e0210 */
[----:B------:R-:W-:Y:S01]  /*18550*/  UIADD3 UR4, UP0, UR22, 0xf0, URZ ;  /* 0x000000f016047890 */ /* 0x000fe2000ff1e03f */
[----:B------:R-:W-:Y:S01]  /*18560*/  IMAD R4, R4, 0xf00, RZ ;  /* 0x00000f0004047824 */ /* 0x000fe200078e02ff */
[----:B------:R-:W-:Y:S01]  /*18570*/  R2UR UR11, R14 ;  /* 0x000000000e0b72ca */ /* 0x000fe200000e0000 */
[----:B------:R-:W-:Y:S01]  /*18580*/  VIADD R2, R2, 0xffffffff ;  /* 0xffffffff02027836 */ /* 0x000fe20000000000 */
[----:B------:R-:W-:Y:S01]  /*18590*/  R2UR UR5, R12 ;  /* 0x000000000c0572ca */ /* 0x000fe200000e0000 */
[----:B------:R-:W-:Y:S01]  /*185a0*/  IMAD R4, R4, 0x2, R16 ;  /* 0x0000000204047824 */ /* 0x000fe200078e0210 */
[----:B------:R-:W-:Y:S01]  /*185b0*/  R2UR UR10, R18 ;  /* 0x00000000120a72ca */ /* 0x000fe200000e0000 */
[----:B------:R-:W-:Y:S01]  /*185c0*/  UIADD3 UR24, UP1, UR22, 0x1f0, URZ ;  /* 0x000001f016187890 */ /* 0x000fe2000ff3e03f */
[----:B------:R-:W-:Y:S01]  /*185d0*/  R2UR UR12, R13 ;  /* 0x000000000d0c72ca */ /* 0x000fe200000e0000 */
[----:B------:R-:W-:Y:S01]  /*185e0*/  VIADD R5, R5, 0x1 ;  /* 0x0000000105057836 */ /* 0x000fe20000000000 */
[----:B------:R-:W-:Y:S01]  /*185f0*/  R2UR UR8, R4 ;  /* 0x00000000040872ca */ /* 0x000fe200000e0000 */
[----:B------:R-:W-:Y:S01]  /*18600*/  UIADD3.X UR25, URZ, UR23, URZ, UP1, !UPT ;  /* 0x000000173f197290 */ /* 0x000fe20008ffe43f */
[----:B------:R-:W-:Y:S01]  /*18610*/  R2UR UR19, R17 ;  /* 0x00000000111372ca */ /* 0x000fe200000e0000 */
[----:B------:R-:W-:Y:S01]  /*18620*/  UMOV UR6, 0x0 ;  /* 0x0000000000067882 */ /* 0x000fe20000000000 */
[----:B------:R-:W-:Y:S01]  /*18630*/  ISETP.GT.AND P1, PT, R2, 0x1, PT ;  /* 0x000000010200780c */ /* 0x000fe20003f24270 */
[----:B------:R-:W-:Y:S01]  /*18640*/  UMOV UR7, 0x10000000 ;  /* 0x1000000000077882 */ /* 0x000fe20000000000 */
[C---:B------:R-:W-:Y:S01]  /*18650*/  ISETP.NE.AND P0, PT, R5.reuse, 0x8, PT ;  /* 0x000000080500780c */ /* 0x040fe20003f05270 */
[----:B------:R-:W-:Y:S01]  /*18660*/  UIADD3 UR14, UR5, 0x180, URZ ;  /* 0x00000180050e7890 */ /* 0x000fe2000fffe03f */
[----:B------:R-:W-:Y:S01]  /*18670*/  VIADD R18, R18, 0x20 ;  /* 0x0000002012127836 */ /* 0x000fe20000000000 */
[----:B------:R-:W-:Y:S01]  /*18680*/  UIADD3.X UR5, URZ, UR23, URZ, UP0, !UPT ;  /* 0x000000173f057290 */ /* 0x000fe200087fe43f */
[----:B------:R-:W-:Y:S01]  /*18690*/  SEL R4, RZ, 0x1, P0 ;  /* 0x00000001ff047807 */ /* 0x000fe20000000000 */
[----:B------:R-:W-:Y:S01]  /*186a0*/  UMOV UR26, 0x30000 ;  /* 0x00030000001a7882 */ /* 0x000fe20000000000 */
[----:B------:R-:W-:Y:S01]  /*186b0*/  SEL R5, R5, RZ, P0 ;  /* 0x000000ff05057207 */ /* 0x000fe20000000000 */
[----:B------:R-:W-:Y:S01]  /*186c0*/  UIADD3 UR15, UR8, 0x18180, URZ ;  /* 0x00018180080f7890 */ /* 0x000fe2000fffe03f */
[----:B------:R-:W-:-:S02]  /*186d0*/  LOP3.LUT R3, R3, R4, RZ, 0x3c, !PT ;  /* 0x0000000403037212 */ /* 0x000fc400078e3cff */
[----:B------:R-:W-:Y:S02]  /*186e0*/  UMOV UR8, UR14 ;  /* 0x0000000e00087c82 */ /* 0x000fe40008000000 */
[----:B------:R0:W-:Y:S02]  /*186f0*/  UTMALDG.3D [UR8], [UR4], desc[UR6] ;  /* 0x00000608040075b4 */ /* 0x0001e40008011000 */
[----:B0-----:R-:W-:Y:S01]  /*18700*/  UMOV UR8, UR15 ;  /* 0x0000000f00087c82 */ /* 0x001fe20008000000 */
[----:B------:R-:W-:Y:S02]  /*18710*/  UMOV UR11, UR19 ;  /* 0x00000013000b7c82 */ /* 0x000fe40008000000 */
[----:B------:R0:W-:Y:S02]  /*18720*/  UTMALDG.3D.MULTICAST [UR8], [UR24], UR26, desc[UR6] ;  /* 0x00000608180073b4 */ /* 0x0001e4000801181a */
[----:B0-----:R-:W-:Y:S05]  /*18730*/  @P1 BRA `(.L_x_523) ;  /* 0xfffffffc003c1947 */ /* 0x001fea000383ffff */
.L_x_520:
[----:B------:R-:W-:Y:S05]  /*18740*/  BSYNC B1 ;  /* 0x0000000000017941 */ /* 0x000fea0003800000 */
.L_x_519:
[----:B------:R-:W2:Y:S01]  /*18750*/  LDL.LU R20, [R1+0xc0] ;  /* 0x0000c00001147983 */ /* 0x000ea20000300800 */
[----:B------:R-:W-:Y:S01]  /*18760*/  LOP3.LUT P1, RZ, R9, 0xff, RZ, 0xc0, !PT ;  /* 0x000000ff09ff7812 */ /* 0x000fe2000782c0ff */
[C---:B------:R-:W-:Y:S01]  /*18770*/  IMAD.IADD R6, R7.reuse, 0x1, R6 ;  /* 0x0000000107067824 */ /* 0x040fe200078e0206 */
[----:B------:R-:W-:Y:S01]  /*18780*/  ULDC.64 UR4, c[0x0][0x650] ;  /* 0x0001940000047ab9 */ /* 0x000fe20000000a00 */
[----:B------:R-:W3:Y:S01]  /*18790*/  LDL.LU R19, [R1+0xc4] ;  /* 0x0000c40001137983 */ /* 0x000ee20000300800 */
[----:B------:R-:W-:Y:S01]  /*187a0*/  BSSY B1, `(.L_x_524) ;  /* 0x0000071000017945 */ /* 0x000fe20003800000 */
[----:B------:R-:W-:Y:S01]  /*187b0*/  IMAD.MOV.U32 R12, RZ, RZ, -0x1 ;  /* 0xffffffffff0c7424 */ /* 0x000fe200078e00ff */
[----:B------:R-:W-:Y:S01]  /*187c0*/  ISETP.GT.U32.AND P0, PT, R6, 0x7, PT ;  /* 0x000000070600780c */ /* 0x000fe20003f04070 */
[----:B------:R-:W-:Y:S01]  /*187d0*/  IMAD.MOV.U32 R17, RZ, RZ, -0x1 ;  /* 0xffffffffff117424 */ /* 0x000fe200078e00ff */
[----:B------:R-:W-:Y:S01]  /*187e0*/  SHF.R.U32.HI R2, RZ, 0x3, R6 ;  /* 0x00000003ff027819 */ /* 0x000fe20000011606 */
[----:B------:R-:W-:Y:S01]  /*187f0*/  IMAD.MOV.U32 R13, RZ, RZ, -0x1 ;  /* 0xffffffffff0d7424 */ /* 0x000fe200078e00ff */
[----:B------:R-:W-:-:S02]  /*18800*/  ISETP.LT.U32.AND P0, PT, R7, 0x8, P0 ;  /* 0x000000080700780c */ /* 0x000fc40000701070 */
[----:B------:R-:W-:Y:S01]  /*18810*/  LOP3.LUT R2, R2, 0x1, RZ, 0xc0, !PT ;  /* 0x0000000102027812 */ /* 0x000fe200078ec0ff */
[----:B------:R-:W0:Y:S01]  /*18820*/  @P1 S2R R4, SR_CgaCtaId ;  /* 0x0000000000041919 */ /* 0x000e220000008800 */
[----:B------:R-:W-:Y:S02]  /*18830*/  @P1 MOV R3, 0x400 ;  /* 0x0000040000031802 */ /* 0x000fe40000000f00 */
[----:B------:R-:W-:Y:S02]  /*18840*/  LOP3.LUT R6, R6, 0x7, RZ, 0xc0, !PT ;  /* 0x0000000706067812 */ /* 0x000fe400078ec0ff */
[----:B------:R-:W-:Y:S02]  /*18850*/  PRMT R9, RZ, 0x7610, R9 ;  /* 0x00007610ff097816 */ /* 0x000fe40000000009 */
[----:B0-----:R-:W-:-:S04]  /*18860*/  @P1 LEA R3, R4, R3, 0x18 ;  /* 0x0000000304031211 */ /* 0x001fc800078ec0ff */
[----:B------:R0:W-:Y:S01]  /*18870*/  @P1 SYNCS.ARRIVE.TRANS64.A1T0 RZ, [R3+URZ+0x98], RZ ;  /* 0x000098ff03ff19a7 */ /* 0x0001e2000810003f */
[----:B------:R-:W-:-:S04]  /*18880*/  ISETP.NE.U32.AND P1, PT, R2, 0x1, PT ;  /* 0x000000010200780c */ /* 0x000fc80003f25070 */
[----:B------:R-:W-:Y:S02]  /*18890*/  ISETP.GT.U32.AND P1, PT, R7, 0x7, !P1 ;  /* 0x000000070700780c */ /* 0x000fe40004f24070 */
[----:B0-----:R-:W-:Y:S02]  /*188a0*/  SEL R3, RZ, 0x1, !P0 ;  /* 0x00000001ff037807 */ /* 0x001fe40004000000 */
[----:B------:R-:W-:-:S04]  /*188b0*/  SEL R2, RZ, 0x1, !P1 ;  /* 0x00000001ff027807 */ /* 0x000fc80004800000 */
[----:B------:R-:W-:Y:S02]  /*188c0*/  LOP3.LUT R0, R2, R0, R3, 0x96, !PT ;  /* 0x0000000002007212 */ /* 0x000fe400078e9603 */
[----:B------:R-:W-:Y:S02]  /*188d0*/  PRMT R2, RZ, 0x7610, R2 ;  /* 0x00007610ff027816 */ /* 0x000fe40000000002 */
[----:B---3--:R-:W-:-:S04]  /*188e0*/  IADD3 R19, P2, R19, UR20, RZ ;  /* 0x0000001413137c10 */ /* 0x008fc8000ff5e0ff */
[----:B--2---:R-:W-:Y:S01]  /*188f0*/  IADD3.X R20, R20, UR13, RZ, P2, !PT ;  /* 0x0000000d14147c10 */ /* 0x004fe200097fe4ff */
[----:B------:R0:W-:Y:S01]  /*18900*/  STL [R1+0xc4], R19 ;  /* 0x0000c41301007387 */ /* 0x0001e20000100800 */
[----:B------:R-:W-:-:S03]  /*18910*/  ISETP.GE.U32.AND P2, PT, R19, UR4, PT ;  /* 0x0000000413007c0c */ /* 0x000fc6000bf46070 */
[----:B------:R0:W-:Y:S01]  /*18920*/  STL [R1+0xc0], R20 ;  /* 0x0000c01401007387 */ /* 0x0001e20000100800 */
[----:B------:R-:W-:-:S13]  /*18930*/  ISETP.GE.U32.AND.EX P0, PT, R20, UR5, PT, P2 ;  /* 0x0000000514007c0c */ /* 0x000fda000bf06120 */
[----:B0-----:R-:W-:Y:S05]  /*18940*/  @P0 BRA `(.L_x_525) ;  /* 0x0000000400580947 */ /* 0x001fea0003800000 */
[----:B------:R-:W0:Y:S01]  /*18950*/  S2R R14, SR_CTAID.X ;  /* 0x00000000000e7919 */ /* 0x000e220000002500 */
[----:B------:R-:W-:Y:S01]  /*18960*/  ULDC.64 UR4, c[0x0][0x628] ;  /* 0x00018a0000047ab9 */ /* 0x000fe20000000a00 */
[----:B------:R-:W1:Y:S01]  /*18970*/  LDC R15, c[0x0][0x144] ;  /* 0x00005100ff0f7b82 */ /* 0x000e620000000800 */
[----:B------:R-:W-:Y:S01]  /*18980*/  ISETP.NE.U32.AND P0, PT, RZ, UR4, PT ;  /* 0x00000004ff007c0c */ /* 0x000fe2000bf05070 */
[----:B------:R-:W2:Y:S01]  /*18990*/  S2R R12, SR_CTAID.Y ;  /* 0x00000000000c7919 */ /* 0x000ea20000002600 */
[----:B------:R-:W-:Y:S01]  /*189a0*/  ULDC UR7, c[0x0][0x630] ;  /* 0x00018c0000077ab9 */ /* 0x000fe20000000800 */
[----:B------:R-:W-:Y:S01]  /*189b0*/  ULDC UR8, c[0x0][0x150] ;  /* 0x0000540000087ab9 */ /* 0x000fe20000000800 */
[----:B------:R-:W-:Y:S01]  /*189c0*/  ISETP.NE.AND.EX P0, PT, RZ, UR5, PT, P0 ;  /* 0x00000005ff007c0c */ /* 0x000fe2000bf05300 */
[----:B------:R-:W-:Y:S02]  /*189d0*/  IMAD.MOV.U32 R2, RZ, RZ, R19 ;  /* 0x000000ffff027224 */ /* 0x000fe400078e0013 */
[----:B------:R-:W-:Y:S01]  /*189e0*/  IMAD.MOV.U32 R3, RZ, RZ, R20 ;  /* 0x000000ffff037224 */ /* 0x000fe200078e0014 */
[----:B0-----:R-:W-:-:S09]  /*189f0*/  I2FP.F32.U32 R16, R14 ;  /* 0x0000000e00107245 */ /* 0x001fd20000201000 */
[----:B------:R-:W-:Y:S05]  /*18a00*/  @!P0 BRA `(.L_x_526) ;  /* 0x0000000000288947 */ /* 0x000fea0003800000 */
[----:B------:R-:W-:Y:S02]  /*18a10*/  ULDC UR6, c[0x0][0x634] ;  /* 0x00018d0000067ab9 */ /* 0x000fe40000000800 */
[----:B------:R-:W-:-:S05]  /*18a20*/  IADD3 R3, P0, R19, UR6, RZ ;  /* 0x0000000613037c10 */ /* 0x000fca000ff1e0ff */
[----:B------:R-:W-:-:S04]  /*18a30*/  IMAD.X R13, RZ, RZ, R20, P0 ;  /* 0x000000ffff0d7224 */ /* 0x000fc800000e0614 */
[----:B------:R-:W-:-:S04]  /*18a40*/  IMAD.WIDE.U32 R4, R13, UR4, RZ ;  /* 0x000000040d047c25 */ /* 0x000fc8000f8e00ff */
[----:B------:R-:W-:-:S04]  /*18a50*/  IMAD.WIDE.U32 R4, P0, R3, UR5, R4 ;  /* 0x0000000503047c25 */ /* 0x000fc8000f800004 */
[----:B------:R-:W-:-:S04]  /*18a60*/  IMAD.WIDE.U32 R2, R3, UR4, RZ ;  /* 0x0000000403027c25 */ /* 0x000fc8000f8e00ff */
[----:B------:R-:W-:Y:S01]  /*18a70*/  IMAD.MOV.U32 R2, RZ, RZ, R5 ;  /* 0x000000ffff027224 */ /* 0x000fe200078e0005 */
[----:B------:R-:W-:Y:S01]  /*18a80*/  IADD3 RZ, P1, R3, R4, RZ ;  /* 0x0000000403ff7210 */ /* 0x000fe20007f3e0ff */
[----:B------:R-:W-:-:S04]  /*18a90*/  IMAD.X R3, RZ, RZ, RZ, P0 ;  /* 0x000000ffff037224 */ /* 0x000fc800000e06ff */
[----:B------:R-:W-:-:S08]  /*18aa0*/  IMAD.WIDE.U32.X R2, R13, UR5, R2, P1 ;  /* 0x000000050d027c25 */ /* 0x000fd000088e0402 */
.L_x_526:
[----:B------:R-:W-:Y:S01]  /*18ab0*/  FMUL R16, R16, UR8 ;  /* 0x0000000810107c20 */ /* 0x000fe20008400000 */
[--C-:B------:R-:W-:Y:S01]  /*18ac0*/  SHF.R.U64 R13, R2, UR7, R3.reuse ;  /* 0x00000007020d7c19 */ /* 0x100fe20008001203 */
[----:B------:R-:W-:Y:S01]  /*18ad0*/  ULDC.64 UR4, c[0x0][0x620] ;  /* 0x0001880000047ab9 */ /* 0x000fe20000000a00 */
[----:B------:R-:W-:Y:S01]  /*18ae0*/  SHF.R.U32.HI R2, RZ, UR7, R3 ;  /* 0x00000007ff027c19 */ /* 0x000fe20008011603 */
[----:B------:R-:W-:Y:S01]  /*18af0*/  IMAD.MOV.U32 R3, RZ, RZ, R20 ;  /* 0x000000ffff037224 */ /* 0x000fe200078e0014 */
[----:B------:R-:W-:Y:S01]  /*18b00*/  IADD3 R17, P0, RZ, -R13, RZ ;  /* 0x8000000dff117210 */ /* 0x000fe20007f1e0ff */
[----:B------:R-:W0:Y:S01]  /*18b10*/  F2I.U32.TRUNC.NTZ R16, R16 ;  /* 0x0000001000107305 */ /* 0x000e22000020f000 */
[----:B------:R-:W-:-:S03]  /*18b20*/  ULDC.64 UR6, c[0x0][0x640] ;  /* 0x0001900000067ab9 */ /* 0x000fc60000000a00 */
[----:B------:R-:W-:Y:S01]  /*18b30*/  IMAD.X R2, RZ, RZ, ~R2, P0 ;  /* 0x000000ffff027224 */ /* 0x000fe200000e0e02 */
[----:B------:R-:W-:-:S03]  /*18b40*/  ISETP.NE.U32.AND P0, PT, RZ, UR6, PT ;  /* 0x00000006ff007c0c */ /* 0x000fc6000bf05070 */
[----:B------:R-:W-:Y:S01]  /*18b50*/  IMAD R2, R2, UR4, RZ ;  /* 0x0000000402027c24 */ /* 0x000fe2000f8e02ff */
[----:B------:R-:W-:-:S03]  /*18b60*/  ISETP.NE.AND.EX P0, PT, RZ, UR7, PT, P0 ;  /* 0x00000007ff007c0c */ /* 0x000fc6000bf05300 */
[C---:B------:R-:W-:Y:S01]  /*18b70*/  IMAD R5, R17.reuse, UR5, R2 ;  /* 0x0000000511057c24 */ /* 0x040fe2000f8e0202 */
[----:B------:R-:W-:Y:S01]  /*18b80*/  ULDC UR5, c[0x0][0x154] ;  /* 0x0000550000057ab9 */ /* 0x000fe20000000800 */
[----:B------:R-:W-:Y:S02]  /*18b90*/  IMAD.MOV.U32 R2, RZ, RZ, R19 ;  /* 0x000000ffff027224 */ /* 0x000fe400078e0013 */
[----:B0-----:R-:W-:Y:S02]  /*18ba0*/  IMAD.MOV R4, RZ, RZ, -R16 ;  /* 0x000000ffff047224 */ /* 0x001fe400078e0a10 */
[----:B------:R-:W-:Y:S01]  /*18bb0*/  IMAD.WIDE.U32 R2, R17, UR4, R2 ;  /* 0x0000000411027c25 */ /* 0x000fe2000f8e0002 */
[----:B------:R-:W-:-:S03]  /*18bc0*/  ULDC UR4, c[0x0][0x618] ;  /* 0x0001860000047ab9 */ /* 0x000fc60000000800 */
[----:B-1----:R-:W-:Y:S01]  /*18bd0*/  IMAD R14, R15, R4, R14 ;  /* 0x000000040f0e7224 */ /* 0x002fe200078e020e */
[----:B--2---:R-:W-:Y:S01]  /*18be0*/  I2FP.F32.U32 R4, R12 ;  /* 0x0000000c00047245 */ /* 0x004fe20000201000 */
[----:B------:R-:W-:Y:S01]  /*18bf0*/  IMAD.IADD R3, R3, 0x1, R5 ;  /* 0x0000000103037824 */ /* 0x000fe200078e0205 */
[----:B------:R-:W0:Y:S03]  /*18c00*/  LDC R15, c[0x0][0x148] ;  /* 0x00005200ff0f7b82 */ /* 0x000e260000000800 */
[----:B------:R-:W-:Y:S01]  /*18c10*/  FMUL R4, R4, UR5 ;  /* 0x0000000504047c20 */ /* 0x000fe20008400000 */
[--C-:B------:R-:W-:Y:S02]  /*18c20*/  SHF.R.U64 R16, R2, UR4, R3.reuse ;  /* 0x0000000402107c19 */ /* 0x100fe40008001203 */
[----:B------:R-:W-:Y:S01]  /*18c30*/  SHF.R.U32.HI R3, RZ, UR4, R3 ;  /* 0x00000004ff037c19 */ /* 0x000fe20008011603 */
[----:B------:R-:W-:Y:S01]  /*18c40*/  ULDC UR4, c[0x0][0x608] ;  /* 0x0001820000047ab9 */ /* 0x000fe20000000800 */
[----:B------:R1:W2:Y:S02]  /*18c50*/  F2I.U32.TRUNC.NTZ R19, R4 ;  /* 0x0000000400137305 */ /* 0x0002a4000020f000 */
[----:B------:R-:W-:-:S02]  /*18c60*/  SHF.R.U64 R18, R16, UR4, R3 ;  /* 0x0000000410127c19 */ /* 0x000fc40008001203 */
[----:B------:R-:W-:Y:S01]  /*18c70*/  SHF.R.U32.HI R3, RZ, UR4, R3 ;  /* 0x00000004ff037c19 */ /* 0x000fe20008011603 */
[----:B------:R-:W-:-:S03]  /*18c80*/  ULDC UR4, c[0x0][0x658] ;  /* 0x0001960000047ab9 */ /* 0x000fc60000000800 */
[--C-:B------:R-:W-:Y:S02]  /*18c90*/  SHF.R.U64 R17, R18, UR4, R3.reuse ;  /* 0x0000000412117c19 */ /* 0x100fe40008001203 */
[----:B------:R-:W-:-:S03]  /*18ca0*/  SHF.R.U32.HI R21, RZ, UR4, R3 ;  /* 0x00000004ff157c19 */ /* 0x000fc60008011603 */
[----:B------:R-:W-:Y:S02]  /*18cb0*/  IMAD.MOV.U32 R2, RZ, RZ, R17 ;  /* 0x000000ffff027224 */ /* 0x000fe400078e0011 */
[----:B------:R-:W-:Y:S01]  /*18cc0*/  IMAD.MOV.U32 R3, RZ, RZ, R21 ;  /* 0x000000ffff037224 */ /* 0x000fe200078e0015 */
[----:B-12---:R-:W-:Y:S06]  /*18cd0*/  @!P0 BRA `(.L_x_527) ;  /* 0x0000000000288947 */ /* 0x006fec0003800000 */
        /* <DEDUP_REMOVED lines=10> */
.L_x_527:
[----:B------:R-:W1:Y:S01]  /*18d80*/  LDC R4, c[0x0][0x65c] ;  /* 0x00019700ff047b82 */ /* 0x000e620000000800 */
[----:B------:R-:W-:Y:S01]  /*18d90*/  ULDC UR4, c[0x0][0x648] ;  /* 0x0001920000047ab9 */ /* 0x000fe20000000800 */
[----:B------:R-:W-:Y:S01]  /*18da0*/  LOP3.LUT R18, R18, UR17, RZ, 0xc0, !PT ;  /* 0x0000001112127c12 */ /* 0x000fe2000f8ec0ff */
[----:B------:R-:W-:Y:S01]  /*18db0*/  IMAD.MOV R19, RZ, RZ, -R19 ;  /* 0x000000ffff137224 */ /* 0x000fe200078e0a13 */
[----:B------:R-:W-:Y:S01]  /*18dc0*/  SHF.R.U64 R3, R2, UR4, R3 ;  /* 0x0000000402037c19 */ /* 0x000fe20008001203 */
[----:B------:R-:W-:Y:S01]  /*18dd0*/  ULDC UR4, c[0x0][0x638] ;  /* 0x00018e0000047ab9 */ /* 0x000fe20000000800 */
[----:B------:R-:W-:Y:S01]  /*18de0*/  LOP3.LUT R16, R16, UR16, RZ, 0xc0, !PT ;  /* 0x0000001010107c12 */ /* 0x000fe2000f8ec0ff */
[----:B------:R-:W-:Y:S02]  /*18df0*/  ULDC UR5, c[0x0][0x610] ;  /* 0x0001840000057ab9 */ /* 0x000fe40000000800 */
[----:B------:R-:W-:Y:S02]  /*18e00*/  IMAD.MOV R2, RZ, RZ, -R3 ;  /* 0x000000ffff027224 */ /* 0x000fe400078e0a03 */
[----:B------:R-:W-:-:S02]  /*18e10*/  IMAD R3, R3, UR18, R18 ;  /* 0x0000001203037c24 */ /* 0x000fc4000f8e0212 */
[----:B------:R-:W-:Y:S01]  /*18e20*/  IMAD R17, R2, UR4, R17 ;  /* 0x0000000402117c24 */ /* 0x000fe2000f8e0211 */
[----:B------:R-:W-:Y:S01]  /*18e30*/  ULDC UR4, c[0x0][0x600] ;  /* 0x0001800000047ab9 */ /* 0x000fe20000000800 */
[----:B------:R-:W-:Y:S01]  /*18e40*/  IMAD.MOV.U32 R2, RZ, RZ, 0x1 ;  /* 0x00000001ff027424 */ /* 0x000fe200078e00ff */
[----:B-1----:R-:W-:-:S13]  /*18e50*/  ISETP.NE.AND P0, PT, R4, 0x1, PT ;  /* 0x000000010400780c */ /* 0x002fda0003f05270 */
[----:B0-----:R-:W-:-:S04]  /*18e60*/  @P0 IMAD R14, R15, R19, R12 ;  /* 0x000000130f0e0224 */ /* 0x001fc800078e020c */
[----:B------:R-:W-:Y:S02]  /*18e70*/  IMAD R14, R3, UR5, R14 ;  /* 0x00000005030e7c24 */ /* 0x000fe4000f8e020e */
[----:B------:R-:W-:-:S05]  /*18e80*/  IMAD R3, R17, UR4, R16 ;  /* 0x0000000411037c24 */ /* 0x000fca000f8e0210 */
[----:B------:R-:W-:Y:S02]  /*18e90*/  SEL R17, R3, R14, !P0 ;  /* 0x0000000e03117207 */ /* 0x000fe40004000000 */
[----:B------:R-:W-:-:S07]  /*18ea0*/  SEL R12, R14, R3, !P0 ;  /* 0x000000030e0c7207 */ /* 0x000fce0004000000 */
.L_x_525:
[----:B------:R-:W-:Y:S05]  /*18eb0*/  BSYNC B1 ;  /* 0x0000000000017941 */ /* 0x000fea0003800000 */
.L_x_524:
[----:B------:R-:W-:-:S13]  /*18ec0*/  LOP3.LUT P0, RZ, R2, 0xff, RZ, 0xc0, !PT ;  /* 0x000000ff02ff7812 */ /* 0x000fda000780c0ff */
[----:B------:R-:W-:Y:S05]  /*18ed0*/  @P0 BRA `(.L_x_528) ;  /* 0xfffffff4001c0947 */ /* 0x000fea000383ffff */
[----:B------:R-:W-:Y:S05]  /*18ee0*/  BSYNC B0 ;  /* 0x0000000000007941 */ /* 0x000fea0003800000 */
.L_x_517:
[----:B------:R-:W-:-:S03]  /*18ef0*/  UMOV UR4, 0xffffffff ;  /* 0xffffffff00047882 */ /* 0x000fc60000000000 */
[----:B------:R-:W-:Y:S05]  /*18f00*/  BRA.DIV UR4, `(.L_x_529) ;  /* 0x0000000604ac7947 */ /* 0x000fea000b800000 */
[----:B------:R-:W-:-:S13]  /*18f10*/  ELECT P6, URZ, PT ;  /* 0x00000000003f782f */ /* 0x000fda00038c0000 */
.L_x_547:
[----:B------:R-:W-:Y:S04]  /*18f20*/  BSSY B0, `(.L_x_530) ;  /* 0x0000050000007945 */ /* 0x000fe80003800000 */
[----:B------:R-:W-:Y:S05]  /*18f30*/  @!P6 BRA `(.L_x_531) ;  /* 0x000000040038e947 */ /* 0x000fea0003800000 */
[----:B------:R-:W2:Y:S02]  /*18f40*/  LDL.LU R2, [R1+0xb8] ;  /* 0x0000b80001027983 */ /* 0x000ea40000300800 */
[----:B--2---:R-:W-:-:S04]  /*18f50*/  LOP3.LUT R2, R2, 0x2, RZ, 0xfc, !PT ;  /* 0x0000000202027812 */ /* 0x004fc800078efcff */
[----:B------:R-:W-:-:S13]  /*18f60*/  ISETP.NE.AND P0, PT, R2, 0x3, PT ;  /* 0x000000030200780c */ /* 0x000fda0003f05270 */
[----:B------:R-:W-:Y:S05]  /*18f70*/  @!P0 BRA `(.L_x_532) ;  /* 0x0000000000048947 */ /* 0x000fea0003800000 */
[----:B------:R-:W-:Y:S01]  /*18f80*/  BPT.TRAP 0x1 ;  /* 0x000000040000795c */ /* 0x000fe20000300000 */
.L_x_532:
[----:B------:R-:W0:Y:S01]  /*18f90*/  S2R R3, SR_CgaCtaId ;  /* 0x0000000000037919 */ /* 0x000e220000008800 */
[----:B------:R-:W-:-:S04]  /*18fa0*/  MOV R2, 0x400 ;  /* 0x0000040000027802 */ /* 0x000fc80000000f00 */
[----:B0-----:R-:W-:Y:S02]  /*18fb0*/  LEA R3, R3, R2, 0x18 ;  /* 0x0000000203037211 */ /* 0x001fe400078ec0ff */
[----:B------:R-:W-:-:S03]  /*18fc0*/  SHF.L.U32 R2, R0, 0x1f, RZ ;  /* 0x0000001f00027819 */ /* 0x000fc600000006ff */
[----:B------:R-:W-:-:S04]  /*18fd0*/  VIADD R3, R3, 0x40 ;  /* 0x0000004003037836 */ /* 0x000fc80000000000 */
[C---:B------:R-:W-:Y:S02]  /*18fe0*/  IMAD R7, R6.reuse, 0x8, R3 ;  /* 0x0000000806077824 */ /* 0x040fe400078e0203 */
[----:B------:R-:W-:Y:S02]  /*18ff0*/  VIADD R6, R6, 0x1 ;  /* 0x0000000106067836 */ /* 0x000fe40000000000 */
[----:B------:R-:W0:Y:S03]  /*19000*/  SYNCS.PHASECHK.TRANS64.TRYWAIT P0, [R7+URZ], R2 ;  /* 0x00000002070075a7 */ /* 0x000e26000800017f */
[----:B------:R-:W-:-:S04]  /*19010*/  ISETP.NE.AND P1, PT, R6, 0x8, PT ;  /* 0x000000080600780c */ /* 0x000fc80003f25270 */
[----:B------:R-:W-:Y:S02]  /*19020*/  SEL R5, RZ, 0x1, P1 ;  /* 0x00000001ff057807 */ /* 0x000fe40000800000 */
[----:B------:R-:W-:Y:S02]  /*19030*/  SEL R6, R6, RZ, P1 ;  /* 0x000000ff06067207 */ /* 0x000fe40000800000 */
[----:B------:R-:W-:-:S03]  /*19040*/  LOP3.LUT R5, R0, R5, RZ, 0x3c, !PT ;  /* 0x0000000500057212 */ /* 0x000fc600078e3cff */
[----:B------:R-:W-:Y:S01]  /*19050*/  IMAD R9, R6, 0x8, R3 ;  /* 0x0000000806097824 */ /* 0x000fe200078e0203 */
[----:B------:R-:W-:Y:S01]  /*19060*/  SHF.L.U32 R4, R5, 0x1f, RZ ;  /* 0x0000001f05047819 */ /* 0x000fe200000006ff */
[----:B0-----:R-:W-:Y:S06]  /*19070*/  @!P0 BRA `(.L_x_533) ;  /* 0x0000000400708947 */ /* 0x001fec0003800000 */
.L_x_548:
[----:B------:R-:W1:Y:S01]  /*19080*/  SYNCS.PHASECHK.TRANS64.TRYWAIT P0, [R9+URZ], R4 ;  /* 0x00000004090075a7 */ /* 0x000e62000800017f */
[----:B------:R-:W-:-:S05]  /*19090*/  VIADD R0, R6, 0x1 ;  /* 0x0000000106007836 */ /* 0x000fca0000000000 */
[----:B------:R-:W-:-:S04]  /*190a0*/  ISETP.NE.AND P1, PT, R0, 0x8, PT ;  /* 0x000000080000780c */ /* 0x000fc80003f25270 */
[----:B0-----:R-:W-:Y:S02]  /*190b0*/  SEL R2, RZ, 0x1, P1 ;  /* 0x00000001ff027807 */ /* 0x001fe40000800000 */
[----:B------:R-:W-:Y:S02]  /*190c0*/  SEL R0, R0, RZ, P1 ;  /* 0x000000ff00007207 */ /* 0x000fe40000800000 */
[----:B------:R-:W-:-:S03]  /*190d0*/  LOP3.LUT R7, R5, R2, RZ, 0x3c, !PT ;  /* 0x0000000205077212 */ /* 0x000fc600078e3cff */
[----:B------:R-:W-:Y:S01]  /*190e0*/  IMAD R6, R0, 0x8, R3 ;  /* 0x0000000800067824 */ /* 0x000fe200078e0203 */
[----:B------:R-:W-:Y:S01]  /*190f0*/  SHF.L.U32 R5, R7, 0x1f, RZ ;  /* 0x0000001f07057819 */ /* 0x000fe200000006ff */
[----:B-1----:R-:W-:Y:S06]  /*19100*/  @!P0 BRA `(.L_x_534) ;  /* 0x0000000400608947 */ /* 0x002fec0003800000 */
.L_x_549:
[----:B------:R-:W1:Y:S01]  /*19110*/  SYNCS.PHASECHK.TRANS64.TRYWAIT P0, [R6+URZ], R5 ;  /* 0x00000005060075a7 */ /* 0x000e62000800017f */
[----:B------:R-:W-:-:S05]  /*19120*/  VIADD R0, R0, 0x1 ;  /* 0x0000000100007836 */ /* 0x000fca0000000000 */
[----:B------:R-:W-:-:S04]  /*19130*/  ISETP.NE.AND P1, PT, R0, 0x8, PT ;  /* 0x000000080000780c */ /* 0x000fc80003f25270 */
[----:B------:R-:W-:Y:S02]  /*19140*/  SEL R2, RZ, 0x1, P1 ;  /* 0x00000001ff027807 */ /* 0x000fe40000800000 */
[----:B------:R-:W-:Y:S02]  /*19150*/  SEL R0, R0, RZ, P1 ;  /* 0x000000ff00007207 */ /* 0x000fe40000800000 */
[----:B------:R-:W-:-:S03]  /*19160*/  LOP3.LUT R7, R7, R2, RZ, 0x3c, !PT ;  /* 0x0000000207077212 */ /* 0x000fc600078e3cff */
[----:B0-----:R-:W-:Y:S01]  /*19170*/  IMAD R9, R0, 0x8, R3 ;  /* 0x0000000800097824 */ /* 0x001fe200078e0203 */
[----:B------:R-:W-:Y:S01]  /*19180*/  SHF.L.U32 R4, R7, 0x1f, RZ ;  /* 0x0000001f07047819 */ /* 0x000fe200000006ff */
[----:B-1----:R-:W-:Y:S06]  /*19190*/  @!P0 BRA `(.L_x_535) ;  /* 0x0000000400508947 */ /* 0x002fec0003800000 */
.L_x_550:
        /* <DEDUP_REMOVED lines=9> */
.L_x_551:
        /* <DEDUP_REMOVED lines=9> */
.L_x_552:
        /* <DEDUP_REMOVED lines=9> */
.L_x_553:
[----:B------:R-:W1:Y:S01]  /*19350*/  SYNCS.PHASECHK.TRANS64.TRYWAIT P0, [R6+URZ], R5 ;  /* 0x00000005060075a7 */ /* 0x000e62000800017f */
[----:B------:R-:W-:-:S05]  /*19360*/  VIADD R0, R0, 0x1 ;  /* 0x0000000100007836 */ /* 0x000fca0000000000 */
[----:B------:R-:W-:-:S04]  /*19370*/  ISETP.NE.AND P1, PT, R0, 0x8, PT ;  /* 0x000000080000780c */ /* 0x000fc80003f25270 */
[----:B------:R-:W-:Y:S02]  /*19380*/  SEL R2, RZ, 0x1, P1 ;  /* 0x00000001ff027807 */ /* 0x000fe40000800000 */
[----:B------:R-:W-:Y:S02]  /*19390*/  SEL R0, R0, RZ, P1 ;  /* 0x000000ff00007207 */ /* 0x000fe40000800000 */
[----:B------:R-:W-:Y:S01]  /*193a0*/  LOP3.LUT R2, R7, R2, RZ, 0x3c, !PT ;  /* 0x0000000207027212 */ /* 0x000fe200078e3cff */
[----:B-1----:R-:W-:Y:S06]  /*193b0*/  @!P0 BRA `(.L_x_539) ;  /* 0x0000000400188947 */ /* 0x002fec0003800000 */
.L_x_554:
[----:B------:R-:W-:Y:S01]  /*193c0*/  IMAD R3, R0, 0x8, R3 ;  /* 0x0000000800037824 */ /* 0x000fe200078e0203 */
[----:B------:R-:W-:-:S07]  /*193d0*/  SHF.L.U32 R0, R2, 0x1f, RZ ;  /* 0x0000001f02007819 */ /* 0x000fce00000006ff */
.L_x_540:
[----:B--2---:R2:W3:Y:S02]  /*193e0*/  SYNCS.PHASECHK.TRANS64.TRYWAIT P0, [R3+URZ], R0 ;  /* 0x00000000030075a7 */ /* 0x0044e4000800017f */
[----:B---3--:R-:W-:Y:S05]  /*193f0*/  @!P0 NANOSLEEP.SYNCS 0x989680 ;  /* 0x009896800000895d */ /* 0x008fea0003900000 */
[----:B------:R-:W3:Y:S02]  /*19400*/  @!P0 SYNCS.PHASECHK.TRANS64 P0, [R3+URZ], R0 ;  /* 0x00000000030085a7 */ /* 0x000ee4000800007f */
[----:B---3--:R-:W-:Y:S05]  /*19410*/  @!P0 BRA `(.L_x_540) ;  /* 0xfffffffc00f08947 */ /* 0x008fea000383ffff */
.L_x_531:
[----:B------:R-:W-:Y:S05]  /*19420*/  BSYNC B0 ;  /* 0x0000000000007941 */ /* 0x000fea0003800000 */
.L_x_530:
[----:B------:R-:W-:Y:S05]  /*19430*/  EXIT ;  /* 0x000000000000794d */ /* 0x000fea0003800000 */
.L_x_22:
[----:B--2---:R2:W3:Y:S02]  /*19440*/  SYNCS.PHASECHK.TRANS64.TRYWAIT P1, [R3+URZ], R0 ;  /* 0x00000000030075a7 */ /* 0x0044e4000802017f */
[----:B---3--:R-:W-:Y:S05]  /*19450*/  @!P1 NANOSLEEP.SYNCS 0x989680 ;  /* 0x009896800000995d */ /* 0x008fea0003900000 */
[----:B------:R-:W3:Y:S02]  /*19460*/  @!P1 SYNCS.PHASECHK.TRANS64 P1, [R3+URZ], R0 ;  /* 0x00000000030095a7 */ /* 0x000ee4000802007f */
[----:B---3--:R-:W-:Y:S05]  /*19470*/  @!P1 BRA `(.L_x_22) ;  /* 0xfffffffc00f09947 */ /* 0x008fea000383ffff */
[----:B------:R-:W-:Y:S05]  /*19480*/  BRA `(.L_x_21) ;  /* 0xfffffe8000b07947 */ /* 0x000fea000383ffff */
.L_x_27:
[----:B--2---:R-:W-:-:S04]  /*19490*/  IMAD.U32 R9, RZ, RZ, UR4 ;  /* 0x00000004ff097e24 */ /* 0x004fc8000f8e00ff */
[----:B------:R2:W3:Y:S03]  /*194a0*/  SYNCS.PHASECHK.TRANS64.TRYWAIT P1, [R9+URZ], R5 ;  /* 0x00000005090075a7 */ /* 0x0004e6000802017f */
[----:B---3--:R-:W-:Y:S05]  /*194b0*/  @!P1 NANOSLEEP.SYNCS 0x989680 ;  /* 0x009896800000995d */ /* 0x008fea0003900000 */
[----:B------:R-:W3:Y:S02]  /*194c0*/  @!P1 SYNCS.PHASECHK.TRANS64 P1, [R9+URZ], R5 ;  /* 0x00000005090095a7 */ /* 0x000ee4000802007f */
[----:B---3--:R-:W-:Y:S05]  /*194d0*/  @!P1 BRA `(.L_x_27) ;  /* 0xfffffffc00ec9947 */ /* 0x008fea000383ffff */
[----:B------:R-:W-:Y:S05]  /*194e0*/  BRA `(.L_x_26) ;  /* 0xfffffea800447947 */ /* 0x000fea000383ffff */
.L_x_518:
[----:B------:R-:W-:Y:S01]  /*194f0*/  BSSY B1, `(.L_x_541) ;  /* 0x0000006000017945 */ /* 0x000fe20003800000 */
[----:B------:R-:W-:-:S07]  /*19500*/  IMAD.MOV.U32 R15, RZ, RZ, -0x1 ;  /* 0xffffffffff0f7424 */ /* 0x000fce00078e00ff */
[----:B------:R-:W-:Y:S05]  /*19510*/  WARPSYNC.COLLECTIVE R15, `(.L_x_542) ;  /* 0x000000000f0c7348 */ /* 0x000fea0003c00000 */
[----:B------:R-:W-:Y:S02]  /*19520*/  ELECT P6, UR62, PT ;  /* 0x00000000003e782f */ /* 0x000fe400038c0000 */
[----:B------:R-:W-:Y:S01]  /*19530*/  MOV R14, UR62 ;  /* 0x0000003e000e7c02 */ /* 0x000fe20008000f00 */
[----:B------:R-:W-:Y:S10]  /*19540*/  ENDCOLLECTIVE ;  /* 0x000000000000791b */ /* 0x000ff40003800000 */
.L_x_542:
[----:B------:R-:W-:Y:S05]  /*19550*/  BSYNC B1 ;  /* 0x0000000000017941 */ /* 0x000fea0003800000 */
.L_x_541:
[----:B------:R-:W-:Y:S05]  /*19560*/  BRA `(.L_x_543) ;  /* 0xffffffec00847947 */ /* 0x000fea000383ffff */
.L_x_521:
[----:B0-----:R0:W2:Y:S02]  /*19570*/  SYNCS.PHASECHK.TRANS64.TRYWAIT P0, [R15+URZ+0x40], R4 ;  /* 0x000040040f0075a7 */ /* 0x0010a4000800017f */
[----:B--2---:R-:W-:Y:S05]  /*19580*/  @!P0 NANOSLEEP.SYNCS 0x989680 ;  /* 0x009896800000895d */ /* 0x004fea0003900000 */
[----:B------:R-:W2:Y:S02]  /*19590*/  @!P0 SYNCS.PHASECHK.TRANS64 P0, [R15+URZ+0x40], R4 ;  /* 0x000040040f0085a7 */ /* 0x000ea4000800007f */
[----:B--2---:R-:W-:Y:S05]  /*195a0*/  @!P0 BRA `(.L_x_521) ;  /* 0xfffffffc00f08947 */ /* 0x004fea000383ffff */
[----:B------:R-:W-:Y:S05]  /*195b0*/  BRA `(.L_x_544) ;  /* 0xffffffec00c47947 */ /* 0x000fea000383ffff */
.L_x_529:
[----:B------:R-:W-:Y:S01]  /*195c0*/  BSSY B0, `(.L_x_545) ;  /* 0x0000006000007945 */ /* 0x000fe20003800000 */
[----:B------:R-:W-:-:S07]  /*195d0*/  IMAD.MOV.U32 R15, RZ, RZ, -0x1 ;  /* 0xffffffffff0f7424 */ /* 0x000fce00078e00ff */
[----:B------:R-:W-:Y:S05]  /*195e0*/  WARPSYNC.COLLECTIVE R15, `(.L_x_546) ;  /* 0x000000000f0c7348 */ /* 0x000fea0003c00000 */
[----:B------:R-:W-:Y:S02]  /*195f0*/  ELECT P6, UR62, PT ;  /* 0x00000000003e782f */ /* 0x000fe400038c0000 */
[----:B------:R-:W-:Y:S01]  /*19600*/  MOV R14, UR62 ;  /* 0x0000003e000e7c02 */ /* 0x000fe20008000f00 */
[----:B------:R-:W-:Y:S10]  /*19610*/  ENDCOLLECTIVE ;  /* 0x000000000000791b */ /* 0x000ff40003800000 */
.L_x_546:
[----:B------:R-:W-:Y:S05]  /*19620*/  BSYNC B0 ;  /* 0x0000000000007941 */ /* 0x000fea0003800000 */
.L_x_545:
[----:B------:R-:W-:Y:S05]  /*19630*/  BRA `(.L_x_547) ;  /* 0xfffffff800387947 */ /* 0x000fea000383ffff */
.L_x_533:
[----:B0-----:R0:W1:Y:S02]  /*19640*/  SYNCS.PHASECHK.TRANS64.TRYWAIT P0, [R7+URZ], R2 ;  /* 0x00000002070075a7 */ /* 0x001064000800017f */
[----:B-1----:R-:W-:Y:S05]  /*19650*/  @!P0 NANOSLEEP.SYNCS 0x989680 ;  /* 0x009896800000895d */ /* 0x002fea0003900000 */
[----:B------:R-:W1:Y:S02]  /*19660*/  @!P0 SYNCS.PHASECHK.TRANS64 P0, [R7+URZ], R2 ;  /* 0x00000002070085a7 */ /* 0x000e64000800007f */
[----:B-1----:R-:W-:Y:S05]  /*19670*/  @!P0 BRA `(.L_x_533) ;  /* 0xfffffffc00f08947 */ /* 0x002fea000383ffff */
[----:B------:R-:W-:Y:S05]  /*19680*/  BRA `(.L_x_548) ;  /* 0xfffffff8007c7947 */ /* 0x000fea000383ffff */
.L_x_534:
[----:B0-----:R0:W1:Y:S02]  /*19690*/  SYNCS.PHASECHK.TRANS64.TRYWAIT P0, [R9+URZ], R4 ;  /* 0x00000004090075a7 */ /* 0x001064000800017f */
[----:B-1----:R-:W-:Y:S05]  /*196a0*/  @!P0 NANOSLEEP.SYNCS 0x989680 ;  /* 0x009896800000895d */ /* 0x002fea0003900000 */
[----:B------:R-:W1:Y:S02]  /*196b0*/  @!P0 SYNCS.PHASECHK.TRANS64 P0, [R9+URZ], R4 ;  /* 0x00000004090085a7 */ /* 0x000e64000800007f */
[----:B-1----:R-:W-:Y:S05]  /*196c0*/  @!P0 BRA `(.L_x_534) ;  /* 0xfffffffc00f08947 */ /* 0x002fea000383ffff */
[----:B------:R-:W-:Y:S05]  /*196d0*/  BRA `(.L_x_549) ;  /* 0xfffffff8008c7947 */ /* 0x000fea000383ffff */
.L_x_535:
[----:B0-----:R0:W1:Y:S02]  /*196e0*/  SYNCS.PHASECHK.TRANS64.TRYWAIT P0, [R6+URZ], R5 ;  /* 0x00000005060075a7 */ /* 0x001064000800017f */
[----:B-1----:R-:W-:Y:S05]  /*196f0*/  @!P0 NANOSLEEP.SYNCS 0x989680 ;  /* 0x009896800000895d */ /* 0x002fea0003900000 */
[----:B------:R-:W1:Y:S02]  /*19700*/  @!P0 SYNCS.PHASECHK.TRANS64 P0, [R6+URZ], R5 ;  /* 0x00000005060085a7 */ /* 0x000e64000800007f */
[----:B-1----:R-:W-:Y:S05]  /*19710*/  @!P0 BRA `(.L_x_535) ;  /* 0xfffffffc00f08947 */ /* 0x002fea000383ffff */
[----:B------:R-:W-:Y:S05]  /*19720*/  BRA `(.L_x_550) ;  /* 0xfffffff8009c7947 */ /* 0x000fea000383ffff */
.L_x_536:
[----:B0-----:R0:W1:Y:S02]  /*19730*/  SYNCS.PHASECHK.TRANS64.TRYWAIT P0, [R9+URZ], R4 ;  /* 0x00000004090075a7 */ /* 0x001064000800017f */
[----:B-1----:R-:W-:Y:S05]  /*19740*/  @!P0 NANOSLEEP.SYNCS 0x989680 ;  /* 0x009896800000895d */ /* 0x002fea0003900000 */
[----:B------:R-:W1:Y:S02]  /*19750*/  @!P0 SYNCS.PHASECHK.TRANS64 P0, [R9+URZ], R4 ;  /* 0x00000004090085a7 */ /* 0x000e64000800007f */
[----:B-1----:R-:W-:Y:S05]  /*19760*/  @!P0 BRA `(.L_x_536) ;  /* 0xfffffffc00f08947 */ /* 0x002fea000383ffff */
[----:B------:R-:W-:Y:S05]  /*19770*/  BRA `(.L_x_551) ;  /* 0xfffffff800ac7947 */ /* 0x000fea000383ffff */
.L_x_537:
[----:B0-----:R0:W1:Y:S02]  /*19780*/  SYNCS.PHASECHK.TRANS64.TRYWAIT P0, [R6+URZ], R5 ;  /* 0x00000005060075a7 */ /* 0x001064000800017f */
[----:B-1----:R-:W-:Y:S05]  /*19790*/  @!P0 NANOSLEEP.SYNCS 0x989680 ;  /* 0x009896800000895d */ /* 0x002fea0003900000 */
[----:B------:R-:W1:Y:S02]  /*197a0*/  @!P0 SYNCS.PHASECHK.TRANS64 P0, [R6+URZ], R5 ;  /* 0x00000005060085a7 */ /* 0x000e64000800007f */
[----:B-1----:R-:W-:Y:S05]  /*197b0*/  @!P0 BRA `(.L_x_537) ;  /* 0xfffffffc00f08947 */ /* 0x002fea000383ffff */
[----:B------:R-:W-:Y:S05]  /*197c0*/  BRA `(.L_x_552) ;  /* 0xfffffff800bc7947 */ /* 0x000fea000383ffff */
.L_x_538:
[----:B0-----:R0:W1:Y:S02]  /*197d0*/  SYNCS.PHASECHK.TRANS64.TRYWAIT P0, [R9+URZ], R4 ;  /* 0x00000004090075a7 */ /* 0x001064000800017f */
[----:B-1----:R-:W-:Y:S05]  /*197e0*/  @!P0 NANOSLEEP.SYNCS 0x989680 ;  /* 0x009896800000895d */ /* 0x002fea0003900000 */
[----:B------:R-:W1:Y:S02]  /*197f0*/  @!P0 SYNCS.PHASECHK.TRANS64 P0, [R9+URZ], R4 ;  /* 0x00000004090085a7 */ /* 0x000e64000800007f */
[----:B-1----:R-:W-:Y:S05]  /*19800*/  @!P0 BRA `(.L_x_538) ;  /* 0xfffffffc00f08947 */ /* 0x002fea000383ffff */
[----:B------:R-:W-:Y:S05]  /*19810*/  BRA `(.L_x_553) ;  /* 0xfffffff800cc7947 */ /* 0x000fea000383ffff */
.L_x_539:
[----:B-1----:R1:W2:Y:S02]  /*19820*/  SYNCS.PHASECHK.TRANS64.TRYWAIT P0, [R6+URZ], R5 ;  /* 0x00000005060075a7 */ /* 0x0022a4000800017f */
[----:B--2---:R-:W-:Y:S05]  /*19830*/  @!P0 NANOSLEEP.SYNCS 0x989680 ;  /* 0x009896800000895d */ /* 0x004fea0003900000 */
[----:B------:R-:W2:Y:S02]  /*19840*/  @!P0 SYNCS.PHASECHK.TRANS64 P0, [R6+URZ], R5 ;  /* 0x00000005060085a7 */ /* 0x000ea4000800007f */
[----:B--2---:R-:W-:Y:S05]  /*19850*/  @!P0 BRA `(.L_x_539) ;  /* 0xfffffffc00f08947 */ /* 0x004fea000383ffff */
[----:B------:R-:W-:Y:S05]  /*19860*/  BRA `(.L_x_554) ;  /* 0xfffffff800d47947 */ /* 0x000fea000383ffff */
.L_x_555:
[----:B------:R-:W-:-:S00]  /*19870*/  BRA `(.L_x_555) ;  /* 0xfffffffc00fc7947 */ /* 0x000fc0000383ffff */
[----:B------:R-:W-:-:S00]  /*19880*/  NOP ;  /* 0x0000000000007918 */ /* 0x000fc00000000000 */
[----:B------:R-:W-:-:S00]  /*19890*/  NOP ;  /* 0x0000000000007918 */ /* 0x000fc00000000000 */
[----:B------:R-:W-:-:S00]  /*198a0*/  NOP ;  /* 0x0000000000007918 */ /* 0x000fc00000000000 */
[----:B------:R-:W-:-:S00]  /*198b0*/  NOP ;  /* 0x0000000000007918 */ /* 0x000fc00000000000 */
[----:B------:R-:W-:-:S00]  /*198c0*/  NOP ;  /* 0x0000000000007918 */ /* 0x000fc00000000000 */
[----:B------:R-:W-:-:S00]  /*198d0*/  NOP ;  /* 0x0000000000007918 */ /* 0x000fc00000000000 */
[----:B------:R-:W-:-:S00]  /*198e0*/  NOP ;  /* 0x0000000000007918 */ /* 0x000fc00000000000 */
[----:B------:R-:W-:-:S00]  /*198f0*/  NOP ;  /* 0x0000000000007918 */ /* 0x000fc00000000000 */
.L_x_556:


//--------------------- .nv.global.init           --------------------------
	.section	.nv.global.init,"aw",@progbits
.nv.global.init:
	.type		$str$22,@object
	.size		$str$22,($str$23 - $str$22)
$str$22:
        /*0000*/ 	.byte	0x6b, 0x5f, 0x74, 0x69, 0x6c, 0x65, 0x5f, 0x63, 0x6f, 0x75, 0x6e, 0x74, 0x20, 0x3e, 0x3d, 0x20
        /*0010*/ 	.byte	0x31, 0x00
	.type		$str$23,@object
	.size		$str$23,(__unnamed_1 - $str$23)
$str$23:
        /*0012*/ 	.byte	0x2f, 0x74, 0x6d, 0x70, 0x2f, 0x63, 0x75, 0x74, 0x6c, 0x61, 0x73, 0x73, 0x5f, 0x73, 0x77, 0x65
        /*0022*/ 	.byte	0x65, 0x70, 0x5f, 0x73, 0x72, 0x63, 0x2f, 0x69, 0x6e, 0x63, 0x6c, 0x75, 0x64, 0x65, 0x2f, 0x63
        /*0032*/ 	.byte	0x75, 0x74, 0x6c, 0x61, 0x73, 0x73, 0x2f, 0x67, 0x65, 0x6d, 0x6d, 0x2f, 0x63, 0x6f, 0x6c, 0x6c
        /*0042*/ 	.byte	0x65, 0x63, 0x74, 0x69, 0x76, 0x65, 0x2f, 0x73, 0x6d, 0x39, 0x30, 0x5f, 0x6d, 0x6d, 0x61, 0x5f
        /*0052*/ 	.byte	0x74, 0x6d, 0x61, 0x5f, 0x67, 0x6d, 0x6d, 0x61, 0x5f, 0x73, 0x73, 0x5f, 0x77, 0x61, 0x72, 0x70
        /*0062*/ 	.byte	0x73, 0x70, 0x65, 0x63, 0x69, 0x61, 0x6c, 0x69, 0x7a, 0x65, 0x64, 0x2e, 0x68, 0x70, 0x70, 0x00
	.type		__unnamed_1,@object
	.size		__unnamed_1,(.L_0 - __unnamed_1)
__unnamed_1:
        /* <DEDUP_REMOVED lines=182> */
.L_0:


//--------------------- .nv.shared._ZN7cutlass13device_kernelINS_4gemm6kernel13GemmUniversalIN4cute5tupleIJiiiiEEENS1_10collective13CollectiveMmaINS1_34MainloopSm90TmaGmmaWarpSpecializedILi8ENS5_IJNS4_1CILi2EEENSA_ILi1EEESC_EEENS1_35KernelTmaWarpSpecializedCooperativeEEENS5_IJNSA_ILi192EEENSA_ILi240EEENSA_ILi32EEEEEENS_10bfloat16_tENS5_IJlSC_lEEESK_SL_NS4_8TiledMMAINS4_8MMA_AtomIJNS4_4SM904GMMA27MMA_64x16x16_F32BF16BF16_SSILNSP_5MajorE0ELSR_0ELNSP_7ScaleInE1ELSS_1EEEEEENS4_6LayoutISD_NS5_IJSC_NSA_ILi0EEESW_EEEEENS5_IJNS4_10UnderscoreESZ_SZ_EEEEENS4_13SM90_TMA_LOADENS4_14ComposedLayoutINS4_7SwizzleILi2ELi4ELi3EEENS4_18smem_ptr_flag_bitsILi16EEENSV_INS5_IJNSA_ILi8EEESI_EEENS5_IJSI_SC_EEEEEEEvNS4_8identityENS4_23SM90_TMA_LOAD_MULTICASTES1C_vS1D_EENS_8epilogue10collective6detail29Sm90TmaWarpSpecializedAdapterINS1H_15DefaultEpilogueISK_SL_SL_NS1G_6thread17LinearCombinationISK_Li1EffLNS1L_9ScaleType4KindE0ELNS_15FloatRoundStyleE2ESK_EENS1_15EpilogueDefaultEEEEEvvEEEEvNT_6ParamsE --------------------------
	.section	.nv.shared._ZN7cutlass13device_kernelINS_4gemm6kernel13GemmUniversalIN4cute5tupleIJiiiiEEENS1_10collective13CollectiveMmaINS1_34MainloopSm90TmaGmmaWarpSpecializedILi8ENS5_IJNS4_1CILi2EEENSA_ILi1EEESC_EEENS1_35KernelTmaWarpSpecializedCooperativeEEENS5_IJNSA_ILi192EEENSA_ILi240EEENSA_ILi32EEEEEENS_10bfloat16_tENS5_IJlSC_lEEESK_SL_NS4_8TiledMMAINS4_8MMA_AtomIJNS4_4SM904GMMA27MMA_64x16x16_F32BF16BF16_SSILNSP_5MajorE0ELSR_0ELNSP_7ScaleInE1ELSS_1EEEEEENS4_6LayoutISD_NS5_IJSC_NSA_ILi0EEESW_EEEEENS5_IJNS4_10UnderscoreESZ_SZ_EEEEENS4_13SM90_TMA_LOADENS4_14ComposedLayoutINS4_7SwizzleILi2ELi4ELi3EEENS4_18smem_ptr_flag_bitsILi16EEENSV_INS5_IJNSA_ILi8EEESI_EEENS5_IJSI_SC_EEEEEEEvNS4_8identityENS4_23SM90_TMA_LOAD_MULTICASTES1C_vS1D_EENS_8epilogue10collective6detail29Sm90TmaWarpSpecializedAdapterINS1H_15DefaultEpilogueISK_SL_SL_NS1G_6thread17LinearCombinationISK_Li1EffLNS1L_9ScaleType4KindE0ELNS_15FloatRoundStyleE2ESK_EENS1_15EpilogueDefaultEEEEEvvEEEEvNT_6ParamsE,"aw",@nobits
	.sectionflags	@""
	.align	16
	.zero		1024


//--------------------- .nv.shared.reserved.0     --------------------------
	.section	.nv.shared.reserved.0,"aw",@nobits
	.weak		__nv_reservedSMEM_offset_0_alias
	.size		__nv_reservedSMEM_offset_0_alias, 0, 0
	.other		__nv_reservedSMEM_offset_0_alias,@"STO_CUDA_RESERVED_SHARED STV_DEFAULT"
__nv_reservedSMEM_offset_0_alias:
	.zero		0


//--------------------- .nv.global                --------------------------
	.section	.nv.global,"aw",@nobits
.nv.global:
	.type		_ZN39_INTERNAL_94905ef2_4_k_cu_1533cfcd_29734cute1_E,@object
	.size		_ZN39_INTERNAL_94905ef2_4_k_cu_1533cfcd_29734cute1_E,(_ZN39_INTERNAL_94905ef2_4_k_cu_1533cfcd_29734cuda3std3__45__cpo6cbeginE - _ZN39_INTERNAL_94905ef2_4_k_cu_1533cfcd_29734cute1_E)
_ZN39_INTERNAL_94905ef2_4_k_cu_1533cfcd_29734cute1_E:
	.zero		1
	.type		_ZN39_INTERNAL_94905ef2_4_k_cu_1533cfcd_29734cuda3std3__45__cpo6cbeginE,@object
	.size		_ZN39_INTERNAL_94905ef2_4_k_cu_1533cfcd_29734cuda3std3__45__cpo6cbeginE,(_ZN39_INTERNAL_94905ef2_4_k_cu_1533cfcd_29734cuda3std3__48in_placeE - _ZN39_INTERNAL_94905ef2_4_k_cu_1533cfcd_29734cuda3std3__45__cpo6cbeginE)
_ZN39_INTERNAL_94905ef2_4_k_cu_1533cfcd_29734cuda3std3__45__cpo6cbeginE:
	.zero		1
	.type		_ZN39_INTERNAL_94905ef2_4_k_cu_1533cfcd_29734cuda3std3__48in_placeE,@object
	.size		_ZN39_INTERNAL_94905ef2_4_k_cu_1533cfcd_29734cuda3std3__48in_placeE,(_ZN39_INTERNAL_94905ef2_4_k_cu_1533cfcd_29734cuda3std6ranges3__45__cpo9iter_moveE - _ZN39_INTERNAL_94905ef2_4_k_cu_1533cfcd_29734cuda3std3__48in_placeE)
_ZN39_INTERNAL_94905ef2_4_k_cu_1533cfcd_29734cuda3std3__48in_placeE:
	.zero		1
	.type		_ZN39_INTERNAL_94905ef2_4_k_cu_1533cfcd_29734cuda3std6ranges3__45__cpo9iter_moveE,@object
	.size		_ZN39_INTERNAL_94905ef2_4_k_cu_1533cfcd_29734cuda3std6ranges3__45__cpo9iter_moveE,(_ZN39_INTERNAL_94905ef2_4_k_cu_1533cfcd_29734cuda3std3__45__cpo5beginE - _ZN39_INTERNAL_94905ef2_4_k_cu_1533cfcd_29734cuda3std6ranges3__45__cpo9iter_moveE)
_ZN39_INTERNAL_94905ef2_4_k_cu_1533cfcd_29734cuda3std6ranges3__45__cpo9iter_moveE:
	.zero		1
	.type		_ZN39_INTERNAL_94905ef2_4_k_cu_1533cfcd_29734cuda3std3__45__cpo5beginE,@object
	.size		_ZN39_INTERNAL_94905ef2_4_k_cu_1533cfcd_29734cuda3std3__45__cpo5beginE,(_ZN39_INTERNAL_94905ef2_4_k_cu_1533cfcd_29734cuda3std3__441_GLOBAL__N__94905ef2_4_k_cu_1533cfcd_29736ignoreE - _ZN39_INTERNAL_94905ef2_4_k_cu_1533cfcd_29734cuda3std3__45__cpo5beginE)
_ZN39_INTERNAL_94905ef2_4_k_cu_1533cfcd_29734cuda3std3__45__cpo5beginE:
	.zero		1
	.type		_ZN39_INTERNAL_94905ef2_4_k_cu_1533cfcd_29734cuda3std3__441_GLOBAL__N__94905ef2_4_k_cu_1533cfcd_29736ignoreE,@object
	.size		_ZN39_INTERNAL_94905ef2_4_k_cu_1533cfcd_29734cuda3std3__441_GLOBAL__N__94905ef2_4_k_cu_1533cfcd_29736ignoreE,(_ZN39_INTERNAL_94905ef2_4_k_cu_1533cfcd_29734cute7productE - _ZN39_INTERNAL_94905ef2_4_k_cu_1533cfcd_29734cuda3std3__441_GLOBAL__N__94905ef2_4_k_cu_1533cfcd_29736ignoreE)
_ZN39_INTERNAL_94905ef2_4_k_cu_1533cfcd_29734cuda3std3__441_GLOBAL__N__94905ef2_4_k_cu_1533cfcd_29736ignoreE:
	.zero		1
	.type		_ZN39_INTERNAL_94905ef2_4_k_cu_1533cfcd_29734cute7productE,@object
	.size		_ZN39_INTERNAL_94905ef2_4_k_cu_1533cfcd_29734cute7productE,(_ZN39_INTERNAL_94905ef2_4_k_cu_1533cfcd_29734cuda3std3__45__cpo3endE - _ZN39_INTERNAL_94905ef2_4_k_cu_1533cfcd_29734cute7productE)
_ZN39_INTERNAL_94905ef2_4_k_cu_1533cfcd_29734cute7productE:
	.zero		1
	.type		_ZN39_INTERNAL_94905ef2_4_k_cu_1533cfcd_29734cuda3std3__45__cpo3endE,@object
	.size		_ZN39_INTERNAL_94905ef2_4_k_cu_1533cfcd_29734cuda3std3__45__cpo3endE,(_ZN39_INTERNAL_94905ef2_4_k_cu_1533cfcd_29734cuda3std3__419piecewise_constructE - _ZN39_INTERNAL_94905ef2_4_k_cu_1533cfcd_29734cuda3std3__45__cpo3endE)
_ZN39_INTERNAL_94905ef2_4_k_cu_1533cfcd_29734cuda3std3__45__cpo3endE:
	.zero		1
	.type		_ZN39_INTERNAL_94905ef2_4_k_cu_1533cfcd_29734cuda3std3__419piecewise_constructE,@object
	.size		_ZN39_INTERNAL_94905ef2_4_k_cu_1533cfcd_29734cuda3std3__419piecewise_constructE,(_ZN39_INTERNAL_94905ef2_4_k_cu_1533cfcd_29734cuda3std3__45__cpo4cendE - _ZN39_INTERNAL_94905ef2_4_k_cu_1533cfcd_29734cuda3std3__419piecewise_constructE)
_ZN39_INTERNAL_94905ef2_4_k_cu_1533cfcd_29734cuda3std3__419piecewise_constructE:
	.zero		1
	.type		_ZN39_INTERNAL_94905ef2_4_k_cu_1533cfcd_29734cuda3std3__45__cpo4cendE,@object
	.size		_ZN39_INTERNAL_94905ef2_4_k_cu_1533cfcd_29734cuda3std3__45__cpo4cendE,(_ZN39_INTERNAL_94905ef2_4_k_cu_1533cfcd_29734cuda3std6ranges3__45__cpo4swapE - _ZN39_INTERNAL_94905ef2_4_k_cu_1533cfcd_29734cuda3std3__45__cpo4cendE)
_ZN39_INTERNAL_94905ef2_4_k_cu_1533cfcd_29734cuda3std3__45__cpo4cendE:
	.zero		1
	.type		_ZN39_INTERNAL_94905ef2_4_k_cu_1533cfcd_29734cuda3std6ranges3__45__cpo4swapE,@object
	.size		_ZN39_INTERNAL_94905ef2_4_k_cu_1533cfcd_29734cuda3std6ranges3__45__cpo4swapE,(.L_8 - _ZN39_INTERNAL_94905ef2_4_k_cu_1533cfcd_29734cuda3std6ranges3__45__cpo4swapE)
_ZN39_INTERNAL_94905ef2_4_k_cu_1533cfcd_29734cuda3std6ranges3__45__cpo4swapE:
	.zero		1
.L_8:


//--------------------- .nv.constant0._ZN7cutlass13device_kernelINS_4gemm6kernel13GemmUniversalIN4cute5tupleIJiiiiEEENS1_10collective13CollectiveMmaINS1_34MainloopSm90TmaGmmaWarpSpecializedILi8ENS5_IJNS4_1CILi2EEENSA_ILi1EEESC_EEENS1_35KernelTmaWarpSpecializedCooperativeEEENS5_IJNSA_ILi192EEENSA_ILi240EEENSA_ILi32EEEEEENS_10bfloat16_tENS5_IJlSC_lEEESK_SL_NS4_8TiledMMAINS4_8MMA_AtomIJNS4_4SM904GMMA27MMA_64x16x16_F32BF16BF16_SSILNSP_5MajorE0ELSR_0ELNSP_7ScaleInE1ELSS_1EEEEEENS4_6LayoutISD_NS5_IJSC_NSA_ILi0EEESW_EEEEENS5_IJNS4_10UnderscoreESZ_SZ_EEEEENS4_13SM90_TMA_LOADENS4_14ComposedLayoutINS4_7SwizzleILi2ELi4ELi3EEENS4_18smem_ptr_flag_bitsILi16EEENSV_INS5_IJNSA_ILi8EEESI_EEENS5_IJSI_SC_EEEEEEEvNS4_8identityENS4_23SM90_TMA_LOAD_MULTICASTES1C_vS1D_EENS_8epilogue10collective6detail29Sm90TmaWarpSpecializedAdapterINS1H_15DefaultEpilogueISK_SL_SL_NS1G_6thread17LinearCombinationISK_Li1EffLNS1L_9ScaleType4KindE0ELNS_15FloatRoundStyleE2ESK_EENS1_15EpilogueDefaultEEEEEvvEEEEvNT_6ParamsE --------------------------
	.section	.nv.constant0._ZN7cutlass13device_kernelINS_4gemm6kernel13GemmUniversalIN4cute5tupleIJiiiiEEENS1_10collective13CollectiveMmaINS1_34MainloopSm90TmaGmmaWarpSpecializedILi8ENS5_IJNS4_1CILi2EEENSA_ILi1EEESC_EEENS1_35KernelTmaWarpSpecializedCooperativeEEENS5_IJNSA_ILi192EEENSA_ILi240EEENSA_ILi32EEEEEENS_10bfloat16_tENS5_IJlSC_lEEESK_SL_NS4_8TiledMMAINS4_8MMA_AtomIJNS4_4SM904GMMA27MMA_64x16x16_F32BF16BF16_SSILNSP_5MajorE0ELSR_0ELNSP_7ScaleInE1ELSS_1EEEEEENS4_6LayoutISD_NS5_IJSC_NSA_ILi0EEESW_EEEEENS5_IJNS4_10UnderscoreESZ_SZ_EEEEENS4_13SM90_TMA_LOADENS4_14ComposedLayoutINS4_7SwizzleILi2ELi4ELi3EEENS4_18smem_ptr_flag_bitsILi16EEENSV_INS5_IJNSA_ILi8EEESI_EEENS5_IJSI_SC_EEEEEEEvNS4_8identityENS4_23SM90_TMA_LOAD_MULTICASTES1C_vS1D_EENS_8epilogue10collective6detail29Sm90TmaWarpSpecializedAdapterINS1H_15DefaultEpilogueISK_SL_SL_NS1G_6thread17LinearCombinationISK_Li1EffLNS1L_9ScaleType4KindE0ELNS_15FloatRoundStyleE2ESK_EENS1_15EpilogueDefaultEEEEEvvEEEEvNT_6ParamsE,"a",@progbits
	.sectionflags	@""
	.align	4
.nv.constant0._ZN7cutlass13device_kernelINS_4gemm6kernel13GemmUniversalIN4cute5tupleIJiiiiEEENS1_10collective13CollectiveMmaINS1_34MainloopSm90TmaGmmaWarpSpecializedILi8ENS5_IJNS4_1CILi2EEENSA_ILi1EEESC_EEENS1_35KernelTmaWarpSpecializedCooperativeEEENS5_IJNSA_ILi192EEENSA_ILi240EEENSA_ILi32EEEEEENS_10bfloat16_tENS5_IJlSC_lEEESK_SL_NS4_8TiledMMAINS4_8MMA_AtomIJNS4_4SM904GMMA27MMA_64x16x16_F32BF16BF16_SSILNSP_5MajorE0ELSR_0ELNSP_7ScaleInE1ELSS_1EEEEEENS4_6LayoutISD_NS5_IJSC_NSA_ILi0EEESW_EEEEENS5_IJNS4_10UnderscoreESZ_SZ_EEEEENS4_13SM90_TMA_LOADENS4_14ComposedLayoutINS4_7SwizzleILi2ELi4ELi3EEENS4_18smem_ptr_flag_bitsILi16EEENSV_INS5_IJNSA_ILi8EEESI_EEENS5_IJSI_SC_EEEEEEEvNS4_8identityENS4_23SM90_TMA_LOAD_MULTICASTES1C_vS1D_EENS_8epilogue10collective6detail29Sm90TmaWarpSpecializedAdapterINS1H_15DefaultEpilogueISK_SL_SL_NS1G_6thread17LinearCombinationISK_Li1EffLNS1L_9ScaleType4KindE0ELNS_15FloatRoundStyleE2ESK_EENS1_15EpilogueDefaultEEEEEvvEEEEvNT_6ParamsE:
	.zero		1664


//--------------------- SYMBOLS --------------------------

	.type		.nv.reservedSmem.offset0,@object
	.size		.nv.reservedSmem.offset0,0x4
	.type		__assertfail,@function
